def matmul_kernel(
    a_ptr,
    b_ptr,
    c_ptr,
    M,
    N,
    K,
    stride_am,
    stride_ak,
    stride_bk,
    stride_bn,
    stride_cm,
    stride_cn,
    BLOCK_M: tl.constexpr,
    BLOCK_N: tl.constexpr,
    BLOCK_K: tl.constexpr,
    GROUP_M: tl.constexpr,
):
    pid = tl.program_id(axis=0)
    num_pid_m = tl.cdiv(M, BLOCK_M)
    num_pid_n = tl.cdiv(N, BLOCK_N)
    num_pid_in_group = GROUP_M * num_pid_n
    group_id = pid // num_pid_in_group
    first_pid_m = group_id * GROUP_M
    group_size_m = min(num_pid_m - first_pid_m, GROUP_M)
    pid_m = first_pid_m + ((pid % num_pid_in_group) % group_size_m)
    pid_n = (pid % num_pid_in_group) // group_size_m

    offs_am = (pid_m * BLOCK_M + tl.arange(0, BLOCK_M)) % M
    offs_bn = (pid_n * BLOCK_N + tl.arange(0, BLOCK_N)) % N
    offs_k = tl.arange(0, BLOCK_K)
    a_ptrs = a_ptr + offs_am[:, None] * stride_am + offs_k[None, :] * stride_ak
    b_ptrs = b_ptr + offs_k[:, None] * stride_bk + offs_bn[None, :] * stride_bn

    acc = tl.zeros((BLOCK_M, BLOCK_N), dtype=tl.float32)
    for kk in range(0, tl.cdiv(K, BLOCK_K)):
        a = tl.load(a_ptrs, mask=offs_k[None, :] < K - kk * BLOCK_K, other=0.0)
        b = tl.load(b_ptrs, mask=offs_k[:, None] < K - kk * BLOCK_K, other=0.0)
        acc = tl.dot(a, b, acc)
        a_ptrs += BLOCK_K * stride_ak
        b_ptrs += BLOCK_K * stride_bk

    c = acc.to(c_ptr.dtype.element_ty)
    offs_cm = pid_m * BLOCK_M + tl.arange(0, BLOCK_M)
    offs_cn = pid_n * BLOCK_N + tl.arange(0, BLOCK_N)
    c_ptrs = c_ptr + offs_cm[:, None] * stride_cm + offs_cn[None, :] * stride_cn
    mask = (offs_cm[:, None] < M) & (offs_cn[None, :] < N)
    tl.store(c_ptrs, c, mask=mask)

# config = {"BLOCK_K": 256, "BLOCK_M": 32, "BLOCK_N": 256, "GROUP_M": 8, "arch": "sm_100", "dtype": "bf16", "num_ctas": 1, "num_stages": 3, "num_warps": 4}
# arch = sm_100


// ===== COMPILED SASS (sm_100a) =====

	.target	sm_100a

	.elftype	@"ET_EXEC"


//--------------------- .note.nv.tkinfo           --------------------------
	.section	.note.nv.tkinfo,"",@"SHT_NOTE"
	.sectionflags	@"SHF_NOTE_NV_TKINFO"
	.tkinfo
        /*0018*/ 	.word	0x00000081
        /*0030*/ 	.string	""
        /*0030*/ 	.string	"ptxas-blackwell"
        /*0030*/ 	.string	"Cuda compilation tools, release 12.9, V12.9.86"
        /*0030*/ 	.string	"Build cuda_12.9.r12.9/compiler.36037853_0"
        /*0030*/ 	.string	"-v  -suppress-debug-info  -lineinfo  -arch sm_100a "



//--------------------- .note.nv.cuver            --------------------------
	.section	.note.nv.cuver,"",@"SHT_NOTE"
	.sectionflags	@"SHF_NOTE_NV_CUVER"
        /*0018*/ 	.short	0x0001
        /*001a*/ 	.short	0x0064
        /*001c*/ 	.short	0x0001
        /*001e*/ 	.short	0x0000
        /*0020*/ 	.short	0x0001
        /*0022*/ 	.short	0x0000


//--------------------- .nv.info                  --------------------------
	.section	.nv.info,"",@"SHT_CUDA_INFO"
	.align	4


	//----- nvinfo : EIATTR_REGCOUNT
	.align		4
        /*0000*/ 	.byte	0x04, 0x2f
        /*0002*/ 	.short	(.L_1 - .L_0)
	.align		4
.L_0:
        /*0004*/ 	.word	index@(matmul_kernel)
        /*0008*/ 	.word	0x00000020


	//----- nvinfo : EIATTR_FRAME_SIZE
	.align		4
.L_1:
        /*000c*/ 	.byte	0x04, 0x11
        /*000e*/ 	.short	(.L_3 - .L_2)
	.align		4
.L_2:
        /*0010*/ 	.word	index@(matmul_kernel)
        /*0014*/ 	.word	0x00003810


	//----- nvinfo : EIATTR_MIN_STACK_SIZE
	.align		4
.L_3:
        /*0018*/ 	.byte	0x04, 0x12
        /*001a*/ 	.short	(.L_5 - .L_4)
	.align		4
.L_4:
        /*001c*/ 	.word	index@(matmul_kernel)
        /*0020*/ 	.word	0x00003810
.L_5:


//--------------------- .nv.info.matmul_kernel    --------------------------
	.section	.nv.info.matmul_kernel,"",@"SHT_CUDA_INFO"
	.sectionflags	@""
	.align	4


	//----- nvinfo : EIATTR_CUDA_API_VERSION
	.align		4
        /*0000*/ 	.byte	0x04, 0x37
        /*0002*/ 	.short	(.L_7 - .L_6)
.L_6:
        /*0004*/ 	.word	0x00000081


	//----- nvinfo : EIATTR_KPARAM_INFO
	.align		4
.L_7:
        /*0008*/ 	.byte	0x04, 0x17
        /*000a*/ 	.short	(.L_9 - .L_8)
.L_8:
        /*000c*/ 	.word	0x00000000
        /*0010*/ 	.short	0x000d
        /*0012*/ 	.short	0x0048
        /*0014*/ 	.byte	0x00, 0xf4, 0x21, 0x00


	//----- nvinfo : EIATTR_KPARAM_INFO
	.align		4
.L_9:
        /*0018*/ 	.byte	0x04, 0x17
        /*001a*/ 	.short	(.L_11 - .L_10)
.L_10:
        /*001c*/ 	.word	0x00000000
        /*0020*/ 	.short	0x000c
        /*0022*/ 	.short	0x0040
        /*0024*/ 	.byte	0x00, 0xf4, 0x21, 0x00


	//----- nvinfo : EIATTR_KPARAM_INFO
	.align		4
.L_11:
        /*0028*/ 	.byte	0x04, 0x17
        /*002a*/ 	.short	(.L_13 - .L_12)
.L_12:
        /*002c*/ 	.word	0x00000000
        /*0030*/ 	.short	0x000b
        /*0032*/ 	.short	0x0038
        /*0034*/ 	.byte	0x00, 0xf0, 0x11, 0x00


	//----- nvinfo : EIATTR_KPARAM_INFO
	.align		4
.L_13:
        /*0038*/ 	.byte	0x04, 0x17
        /*003a*/ 	.short	(.L_15 - .L_14)
.L_14:
        /*003c*/ 	.word	0x00000000
        /*0040*/ 	.short	0x000a
        /*0042*/ 	.short	0x0034
        /*0044*/ 	.byte	0x00, 0xf0, 0x11, 0x00


	//----- nvinfo : EIATTR_KPARAM_INFO
	.align		4
.L_15:
        /*0048*/ 	.byte	0x04, 0x17
        /*004a*/ 	.short	(.L_17 - .L_16)
.L_16:
        /*004c*/ 	.word	0x00000000
        /*0050*/ 	.short	0x0009
        /*0052*/ 	.short	0x0030
        /*0054*/ 	.byte	0x00, 0xf0, 0x11, 0x00


	//----- nvinfo : EIATTR_KPARAM_INFO
	.align		4
.L_17:
        /*0058*/ 	.byte	0x04, 0x17
        /*005a*/ 	.short	(.L_19 - .L_18)
.L_18:
        /*005c*/ 	.word	0x00000000
        /*0060*/ 	.short	0x0008
        /*0062*/ 	.short	0x002c
        /*0064*/ 	.byte	0x00, 0xf0, 0x11, 0x00


	//----- nvinfo : EIATTR_KPARAM_INFO
	.align		4
.L_19:
        /*0068*/ 	.byte	0x04, 0x17
        /*006a*/ 	.short	(.L_21 - .L_20)
.L_20:
        /*006c*/ 	.word	0x00000000
        /*0070*/ 	.short	0x0007
        /*0072*/ 	.short	0x0028
        /*0074*/ 	.byte	0x00, 0xf0, 0x11, 0x00


	//----- nvinfo : EIATTR_KPARAM_INFO
	.align		4
.L_21:
        /*0078*/ 	.byte	0x04, 0x17
        /*007a*/ 	.short	(.L_23 - .L_22)
.L_22:
        /*007c*/ 	.word	0x00000000
        /*0080*/ 	.short	0x0006
        /*0082*/ 	.short	0x0024
        /*0084*/ 	.byte	0x00, 0xf0, 0x11, 0x00


	//----- nvinfo : EIATTR_KPARAM_INFO
	.align		4
.L_23:
        /*0088*/ 	.byte	0x04, 0x17
        /*008a*/ 	.short	(.L_25 - .L_24)
.L_24:
        /*008c*/ 	.word	0x00000000
        /*0090*/ 	.short	0x0005
        /*0092*/ 	.short	0x0020
        /*0094*/ 	.byte	0x00, 0xf0, 0x11, 0x00


	//----- nvinfo : EIATTR_KPARAM_INFO
	.align		4
.L_25:
        /*0098*/ 	.byte	0x04, 0x17
        /*009a*/ 	.short	(.L_27 - .L_26)
.L_26:
        /*009c*/ 	.word	0x00000000
        /*00a0*/ 	.short	0x0004
        /*00a2*/ 	.short	0x001c
        /*00a4*/ 	.byte	0x00, 0xf0, 0x11, 0x00


	//----- nvinfo : EIATTR_KPARAM_INFO
	.align		4
.L_27:
        /*00a8*/ 	.byte	0x04, 0x17
        /*00aa*/ 	.short	(.L_29 - .L_28)
.L_28:
        /*00ac*/ 	.word	0x00000000
        /*00b0*/ 	.short	0x0003
        /*00b2*/ 	.short	0x0018
        /*00b4*/ 	.byte	0x00, 0xf0, 0x11, 0x00


	//----- nvinfo : EIATTR_KPARAM_INFO
	.align		4
.L_29:
        /*00b8*/ 	.byte	0x04, 0x17
        /*00ba*/ 	.short	(.L_31 - .L_30)
.L_30:
        /*00bc*/ 	.word	0x00000000
        /*00c0*/ 	.short	0x0002
        /*00c2*/ 	.short	0x0010
        /*00c4*/ 	.byte	0x00, 0xf4, 0x21, 0x00


	//----- nvinfo : EIATTR_KPARAM_INFO
	.align		4
.L_31:
        /*00c8*/ 	.byte	0x04, 0x17
        /*00ca*/ 	.short	(.L_33 - .L_32)
.L_32:
        /*00cc*/ 	.word	0x00000000
        /*00d0*/ 	.short	0x0001
        /*00d2*/ 	.short	0x0008
        /*00d4*/ 	.byte	0x00, 0xf4, 0x21, 0x00


	//----- nvinfo : EIATTR_KPARAM_INFO
	.align		4
.L_33:
        /*00d8*/ 	.byte	0x04, 0x17
        /*00da*/ 	.short	(.L_35 - .L_34)
.L_34:
        /*00dc*/ 	.word	0x00000000
        /*00e0*/ 	.short	0x0000
        /*00e2*/ 	.short	0x0000
        /*00e4*/ 	.byte	0x00, 0xf4, 0x21, 0x00


	//----- nvinfo : EIATTR_SPARSE_MMA_MASK
	.align		4
.L_35:
        /*00e8*/ 	.byte	0x03, 0x50
        /*00ea*/ 	.short	0x0000


	//----- nvinfo : EIATTR_MAXREG_COUNT
	.align		4
        /*00ec*/ 	.byte	0x03, 0x1b
        /*00ee*/ 	.short	0x00ff


	//----- nvinfo : EIATTR_NUM_BARRIERS
	.align		4
        /*00f0*/ 	.byte	0x02, 0x4c
        /*00f2*/ 	.byte	0x01
	.zero		1


	//----- nvinfo : EIATTR_ANNOTATIONS
	.align		4
        /*00f4*/ 	.byte	0x04, 0x55
        /*00f6*/ 	.short	(.L_37 - .L_36)


	//   ....[0]....
.L_36:
        /*00f8*/ 	.word	0x00000001
        /*00fc*/ 	.byte	0x60, 0x05, 0x00, 0x00, 0x01, 0x00, 0x00, 0x00, 0x90, 0x05, 0x00, 0x00, 0x01, 0x00, 0x00, 0x00
        /* <DEDUP_REMOVED lines=2526> */
        /*9eec*/ 	.byte	0x80, 0xba, 0x02, 0x00, 0x01, 0x00, 0x00, 0x00, 0x90, 0xba, 0x02, 0x00


	//----- nvinfo : EIATTR_VRC_CTA_INIT_COUNT
	.align		4
.L_37:
        /*9ef8*/ 	.byte	0x02, 0x4a
	.zero		1
	.zero		1


	//----- nvinfo : EIATTR_EXIT_INSTR_OFFSETS
	.align		4
        /*9efc*/ 	.byte	0x04, 0x1c
        /*9efe*/ 	.short	(.L_39 - .L_38)


	//   ....[0]....
.L_38:
        /*9f00*/ 	.word	0x00061160


	//   ....[1]....
        /*9f04*/ 	.word	0x00061190


	//----- nvinfo : EIATTR_REQNTID
	.align		4
.L_39:
        /*9f08*/ 	.byte	0x04, 0x10
        /*9f0a*/ 	.short	(.L_41 - .L_40)
.L_40:
        /*9f0c*/ 	.word	0x00000080
        /*9f10*/ 	.word	0x00000001
        /*9f14*/ 	.word	0x00000001


	//----- nvinfo : EIATTR_CBANK_PARAM_SIZE
	.align		4
.L_41:
        /*9f18*/ 	.byte	0x03, 0x19
        /*9f1a*/ 	.short	0x0050


	//----- nvinfo : EIATTR_PARAM_CBANK
	.align		4
        /*9f1c*/ 	.byte	0x04, 0x0a
        /*9f1e*/ 	.short	(.L_43 - .L_42)
	.align		4
.L_42:
        /*9f20*/ 	.word	index@(.nv.constant0.matmul_kernel)
        /*9f24*/ 	.short	0x0380
        /*9f26*/ 	.short	0x0050


	//----- nvinfo : EIATTR_SW_WAR
	.align		4
.L_43:
        /*9f28*/ 	.byte	0x04, 0x36
        /*9f2a*/ 	.short	(.L_45 - .L_44)
.L_44:
        /*9f2c*/ 	.word	0x00000008
.L_45:


//--------------------- .nv.compat                --------------------------
	.section	.nv.compat,"",@"SHT_CUDA_COMPAT_INFO"
	.align	4
        /*0000*/ 	.byte	0x02, 0x02, 0x01, 0x00, 0x02, 0x05, 0x05, 0x00, 0x02, 0x03, 0x00, 0x00, 0x02, 0x06, 0x01, 0x00


//--------------------- .nv.callgraph             --------------------------
	.section	.nv.callgraph,"",@"SHT_CUDA_CALLGRAPH"
	.align	4
	.sectionentsize	8
	.align		4
        /*0000*/ 	.word	0x00000000
	.align		4
        /*0004*/ 	.word	0xffffffff
	.align		4
        /*0008*/ 	.word	0x00000000
	.align		4
        /*000c*/ 	.word	0xfffffffe
	.align		4
        /*0010*/ 	.word	0x00000000
	.align		4
        /*0014*/ 	.word	0xfffffffd
	.align		4
        /*0018*/ 	.word	0x00000000
	.align		4
        /*001c*/ 	.word	0xfffffffc


//--------------------- .text.matmul_kernel       --------------------------
	.section	.text.matmul_kernel,"ax",@progbits
	.align	128
        .global         matmul_kernel
        .type           matmul_kernel,@function
        .size           matmul_kernel,(.L_x_4 - matmul_kernel)
        .other          matmul_kernel,@"STO_CUDA_ENTRY STV_DEFAULT"
matmul_kernel:
.text.matmul_kernel:
[----:B------:R-:W0:Y:S08]  /*0000*/  LDC R1, c[0x0][0x37c] ;  /* 0x0000df00ff017b82 */ /* 0x000e300000000800 */
[----:B------:R-:W1:Y:S01]  /*0010*/  LDC.64 R10, c[0x0][0x398] ;  /* 0x0000e600ff0a7b82 */ /* 0x000e620000000a00 */
[----:B------:R-:W2:Y:S01]  /*0020*/  S2R R29, SR_TID.X ;  /* 0x00000000001d7919 */ /* 0x000ea20000002100 */
[----:B------:R-:W3:Y:S01]  /*0030*/  LDCU UR4, c[0x0][0x3a0] ;  /* 0x00007400ff0477ac */ /* 0x000ee20008000800 */
[----:B0-----:R-:W-:Y:S01]  /*0040*/  VIADD R1, R1, 0xffffc7f0 ;  /* 0xffffc7f001017836 */ /* 0x001fe20000000000 */
[----:B------:R-:W-:Y:S01]  /*0050*/  UMOV UR5, 0x400 ;  /* 0x0000040000057882 */ /* 0x000fe20000000000 */
[----:B------:R-:W0:Y:S03]  /*0060*/  LDCU.64 UR8, c[0x0][0x358] ;  /* 0x00006b00ff0877ac */ /* 0x000e260008000a00 */
[----:B------:R-:W4:Y:S01]  /*0070*/  S2UR UR6, SR_CgaCtaId ;  /* 0x00000000000679c3 */ /* 0x000f220000008800 */
[----:B---3--:R-:W-:Y:S01]  /*0080*/  UIADD3 UR4, UPT, UPT, UR4, 0xff, URZ ;  /* 0x000000ff04047890 */ /* 0x008fe2000fffe0ff */
[----:B-1----:R-:W-:-:S03]  /*0090*/  VIADD R0, R11, 0xff ;  /* 0x000000ff0b007836 */ /* 0x002fc60000000000 */
[----:B------:R-:W-:Y:S02]  /*00a0*/  UISETP.GT.AND UP0, UPT, UR4, 0xff, UPT ;  /* 0x000000ff0400788c */ /* 0x000fe4000bf04270 */
[----:B------:R-:W-:Y:S01]  /*00b0*/  SHF.R.S32.HI R3, RZ, 0x1f, R0 ;  /* 0x0000001fff037819 */ /* 0x000fe20000011400 */
[----:B----4-:R-:W-:-:S03]  /*00c0*/  ULEA UR5, UR6, UR5, 0x18 ;  /* 0x0000000506057291 */ /* 0x010fc6000f8ec0ff */
[----:B------:R-:W-:-:S04]  /*00d0*/  LEA.HI R3, R3, R0, RZ, 0x8 ;  /* 0x0000000003037211 */ /* 0x000fc800078f40ff */
[----:B------:R-:W-:Y:S02]  /*00e0*/  SHF.R.S32.HI R0, RZ, 0x8, R3 ;  /* 0x00000008ff007819 */ /* 0x000fe40000011403 */
[----:B------:R-:W1:Y:S03]  /*00f0*/  S2R R3, SR_CTAID.X ;  /* 0x0000000000037919 */ /* 0x000e660000002500 */
[----:B------:R-:W-:-:S05]  /*0100*/  IMAD.SHL.U32 R0, R0, 0x8, RZ ;  /* 0x0000000800007824 */ /* 0x000fca00078e00ff */
[-C--:B------:R-:W-:Y:S02]  /*0110*/  IABS R7, R0.reuse ;  /* 0x0000000000077213 */ /* 0x080fe40000000000 */
[----:B------:R-:W-:Y:S02]  /*0120*/  IABS R12, R0 ;  /* 0x00000000000c7213 */ /* 0x000fe40000000000 */
[----:B------:R-:W3:Y:S08]  /*0130*/  I2F.RP R2, R7 ;  /* 0x0000000700027306 */ /* 0x000ef00000209400 */
[----:B---3--:R-:W3:Y:S01]  /*0140*/  MUFU.RCP R2, R2 ;  /* 0x0000000200027308 */ /* 0x008ee20000001000 */
[----:B-1----:R-:W-:Y:S01]  /*0150*/  IABS R8, R3 ;  /* 0x0000000300087213 */ /* 0x002fe20000000000 */
[----:B---3--:R-:W-:-:S02]  /*0160*/  VIADD R4, R2, 0xffffffe ;  /* 0x0ffffffe02047836 */ /* 0x008fc40000000000 */
[----:B------:R-:W-:-:S04]  /*0170*/  IMAD.MOV R2, RZ, RZ, -R12 ;  /* 0x000000ffff027224 */ /* 0x000fc800078e0a0c */
[----:B------:R1:W3:Y:S02]  /*0180*/  F2I.FTZ.U32.TRUNC.NTZ R5, R4 ;  /* 0x0000000400057305 */ /* 0x0002e4000021f000 */
[----:B-1----:R-:W-:Y:S02]  /*0190*/  IMAD.MOV.U32 R4, RZ, RZ, RZ ;  /* 0x000000ffff047224 */ /* 0x002fe400078e00ff */
[----:B---3--:R-:W-:-:S04]  /*01a0*/  IMAD.MOV R6, RZ, RZ, -R5 ;  /* 0x000000ffff067224 */ /* 0x008fc800078e0a05 */
[----:B------:R-:W-:Y:S02]  /*01b0*/  IMAD R9, R6, R7, RZ ;  /* 0x0000000706097224 */ /* 0x000fe400078e02ff */
[----:B------:R-:W-:Y:S02]  /*01c0*/  IMAD.MOV.U32 R6, RZ, RZ, R8 ;  /* 0x000000ffff067224 */ /* 0x000fe400078e0008 */
[----:B------:R-:W-:-:S06]  /*01d0*/  IMAD.HI.U32 R5, R5, R9, R4 ;  /* 0x0000000905057227 */ /* 0x000fcc00078e0004 */
[----:B------:R-:W-:-:S04]  /*01e0*/  IMAD.HI.U32 R5, R5, R6, RZ ;  /* 0x0000000605057227 */ /* 0x000fc800078e00ff */
[----:B------:R-:W-:-:S05]  /*01f0*/  IMAD R2, R5, R2, R6 ;  /* 0x0000000205027224 */ /* 0x000fca00078e0206 */
[----:B------:R-:W-:-:S13]  /*0200*/  ISETP.GT.U32.AND P1, PT, R7, R2, PT ;  /* 0x000000020700720c */ /* 0x000fda0003f24070 */
[----:B------:R-:W-:Y:S02]  /*0210*/  @!P1 IMAD.IADD R2, R2, 0x1, -R7 ;  /* 0x0000000102029824 */ /* 0x000fe400078e0a07 */
[----:B------:R-:W-:Y:S01]  /*0220*/  @!P1 VIADD R5, R5, 0x1 ;  /* 0x0000000105059836 */ /* 0x000fe20000000000 */
[----:B------:R-:W-:Y:S02]  /*0230*/  ISETP.NE.AND P1, PT, R0, RZ, PT ;  /* 0x000000ff0000720c */ /* 0x000fe40003f25270 */
[----:B------:R-:W-:Y:S02]  /*0240*/  ISETP.GE.U32.AND P0, PT, R2, R7, PT ;  /* 0x000000070200720c */ /* 0x000fe40003f06070 */
[----:B------:R-:W-:-:S04]  /*0250*/  LOP3.LUT R2, R3, R0, RZ, 0x3c, !PT ;  /* 0x0000000003027212 */ /* 0x000fc800078e3cff */
[----:B------:R-:W-:Y:S01]  /*0260*/  ISETP.GE.AND P2, PT, R2, RZ, PT ;  /* 0x000000ff0200720c */ /* 0x000fe20003f46270 */
[----:B------:R-:W-:-:S06]  /*0270*/  VIADD R2, R10, 0x1f ;  /* 0x0000001f0a027836 */ /* 0x000fcc0000000000 */
[----:B------:R-:W-:-:S04]  /*0280*/  @P0 VIADD R5, R5, 0x1 ;  /* 0x0000000105050836 */ /* 0x000fc80000000000 */
[----:B------:R-:W-:Y:S01]  /*0290*/  IMAD.MOV.U32 R6, RZ, RZ, R5 ;  /* 0x000000ffff067224 */ /* 0x000fe200078e0005 */
[----:B------:R-:W-:-:S03]  /*02a0*/  SHF.R.S32.HI R5, RZ, 0x1f, R2 ;  /* 0x0000001fff057819 */ /* 0x000fc60000011402 */
[----:B------:R-:W-:Y:S01]  /*02b0*/  @!P2 IMAD.MOV R6, RZ, RZ, -R6 ;  /* 0x000000ffff06a224 */ /* 0x000fe200078e0a06 */
[----:B------:R-:W-:Y:S02]  /*02c0*/  @!P1 LOP3.LUT R6, RZ, R0, RZ, 0x33, !PT ;  /* 0x00000000ff069212 */ /* 0x000fe400078e33ff */
[----:B------:R-:W-:-:S03]  /*02d0*/  LEA.HI R5, R5, R2, RZ, 0x5 ;  /* 0x0000000205057211 */ /* 0x000fc600078f28ff */
[----:B------:R-:W-:Y:S02]  /*02e0*/  IMAD.SHL.U32 R4, R6, 0x8, RZ ;  /* 0x0000000806047824 */ /* 0x000fe400078e00ff */
[----:B------:R-:W-:-:S03]  /*02f0*/  IMAD.MOV R6, RZ, RZ, -R6 ;  /* 0x000000ffff067224 */ /* 0x000fc600078e0a06 */
[----:B------:R-:W-:Y:S01]  /*0300*/  LEA.HI.SX32 R5, R5, -R4, 0x1b ;  /* 0x8000000405057211 */ /* 0x000fe200078fdaff */
[----:B------:R-:W-:Y:S02]  /*0310*/  IMAD R8, R0, R6, R3 ;  /* 0x0000000600087224 */ /* 0x000fe400078e0203 */
[----:B------:R-:W-:Y:S01]  /*0320*/  IMAD.MOV.U32 R6, RZ, RZ, RZ ;  /* 0x000000ffff067224 */ /* 0x000fe200078e00ff */
[----:B------:R-:W-:Y:S02]  /*0330*/  VIMNMX R5, PT, PT, R5, 0x8, PT ;  /* 0x0000000805057848 */ /* 0x000fe40003fe0100 */
[----:B------:R-:W-:Y:S02]  /*0340*/  IABS R13, R8 ;  /* 0x00000008000d7213 */ /* 0x000fe40000000000 */
[----:B------:R-:W-:-:S04]  /*0350*/  IABS R9, R5 ;  /* 0x0000000500097213 */ /* 0x000fc80000000000 */
[----:B------:R-:W1:Y:S08]  /*0360*/  I2F.RP R2, R9 ;  /* 0x0000000900027306 */ /* 0x000e700000209400 */
[----:B-1----:R-:W1:Y:S02]  /*0370*/  MUFU.RCP R2, R2 ;  /* 0x0000000200027308 */ /* 0x002e640000001000 */
[----:B-1----:R-:W-:-:S06]  /*0380*/  VIADD R7, R2, 0xffffffe ;  /* 0x0ffffffe02077836 */ /* 0x002fcc0000000000 */
[----:B------:R-:W1:Y:S02]  /*0390*/  F2I.FTZ.U32.TRUNC.NTZ R7, R7 ;  /* 0x0000000700077305 */ /* 0x000e64000021f000 */
[----:B-1----:R-:W-:-:S04]  /*03a0*/  IMAD.MOV R12, RZ, RZ, -R7 ;  /* 0x000000ffff0c7224 */ /* 0x002fc800078e0a07 */
[----:B------:R-:W-:-:S04]  /*03b0*/  IMAD.MOV.U32 R0, RZ, RZ, R12 ;  /* 0x000000ffff007224 */ /* 0x000fc800078e000c */
[----:B------:R-:W-:Y:S01]  /*03c0*/  IMAD R3, R0, R9, RZ ;  /* 0x0000000900037224 */ /* 0x000fe200078e02ff */
[----:B------:R-:W-:-:S03]  /*03d0*/  IABS R0, R5 ;  /* 0x0000000500007213 */ /* 0x000fc60000000000 */
[----:B------:R-:W-:-:S04]  /*03e0*/  IMAD.HI.U32 R6, R7, R3, R6 ;  /* 0x0000000307067227 */ /* 0x000fc800078e0006 */
[----:B------:R-:W-:Y:S02]  /*03f0*/  IMAD.MOV R0, RZ, RZ, -R0 ;  /* 0x000000ffff007224 */ /* 0x000fe400078e0a00 */
        /* <DEDUP_REMOVED lines=8> */
[----:B------:R-:W-:-:S07]  /*0480*/  ISETP.GE.AND P2, PT, R0, RZ, PT ;  /* 0x000000ff0000720c */ /* 0x000fce0003f46270 */
[----:B------:R-:W-:-:S06]  /*0490*/  @P0 VIADD R2, R2, 0x1 ;  /* 0x0000000102020836 */ /* 0x000fcc0000000000 */
[----:B------:R-:W-:Y:S01]  /*04a0*/  @!P2 IMAD.MOV R2, RZ, RZ, -R2 ;  /* 0x000000ffff02a224 */ /* 0x000fe200078e0a02 */
[----:B------:R-:W-:-:S05]  /*04b0*/  @!P1 LOP3.LUT R2, RZ, R5, RZ, 0x33, !PT ;  /* 0x00000005ff029212 */ /* 0x000fca00078e33ff */
[----:B------:R-:W-:Y:S02]  /*04c0*/  IMAD.MOV R0, RZ, RZ, -R2 ;  /* 0x000000ffff007224 */ /* 0x000fe400078e0a02 */
[----:B------:R-:W-:Y:S02]  /*04d0*/  IMAD.SHL.U32 R28, R2, 0x100, RZ ;  /* 0x00000100021c7824 */ /* 0x000fe400078e00ff */
[----:B------:R-:W-:Y:S01]  /*04e0*/  IMAD R5, R5, R0, R8 ;  /* 0x0000000005057224 */ /* 0x000fe200078e0208 */
[----:B--2---:R-:W-:-:S03]  /*04f0*/  SHF.R.U32.HI R0, RZ, 0x5, R29 ;  /* 0x00000005ff007819 */ /* 0x004fc6000001161d */
[----:B------:R-:W-:Y:S01]  /*0500*/  IMAD.IADD R5, R4, 0x1, R5 ;  /* 0x0000000104057824 */ /* 0x000fe200078e0205 */
[----:B------:R-:W-:Y:S02]  /*0510*/  LOP3.LUT R4, R29, 0x1f, RZ, 0xc0, !PT ;  /* 0x0000001f1d047812 */ /* 0x000fe400078ec0ff */
[----:B------:R-:W-:-:S03]  /*0520*/  SGXT.U32 R0, R0, 0x2 ;  /* 0x000000020000781a */ /* 0x000fc60000000000 */
[----:B------:R-:W-:Y:S01]  /*0530*/  IMAD R3, R5, 0x20, R4 ;  /* 0x0000002005037824 */ /* 0x000fe200078e0204 */
[C---:B------:R-:W-:Y:S02]  /*0540*/  LOP3.LUT R4, R0.reuse, 0x4, RZ, 0xfc, !PT ;  /* 0x0000000400047812 */ /* 0x040fe400078efcff */
[C---:B------:R-:W-:Y:S02]  /*0550*/  LOP3.LUT R5, R0.reuse, 0x8, RZ, 0xfc, !PT ;  /* 0x0000000800057812 */ /* 0x040fe400078efcff */
[----:B------:R1:W-:Y:S01]  /*0560*/  STL [R1+0x19bc], R3 ;  /* 0x0019bc0301007387 */ /* 0x0003e20000100800 */
[C---:B------:R-:W-:Y:S02]  /*0570*/  LOP3.LUT R4, R0.reuse, 0xc, RZ, 0xfc, !PT ;  /* 0x0000000c00047812 */ /* 0x040fe400078efcff */
[C---:B------:R-:W-:Y:S01]  /*0580*/  LOP3.LUT R6, R0.reuse, 0x10, RZ, 0xfc, !PT ;  /* 0x0000001000067812 */ /* 0x040fe200078efcff */
[----:B------:R1:W-:Y:S01]  /*0590*/  STL [R1+0x2b0], R28 ;  /* 0x0002b01c01007387 */ /* 0x0003e20000100800 */
[----:B------:R-:W-:-:S02]  /*05a0*/  LOP3.LUT R5, R0, 0x14, RZ, 0xfc, !PT ;  /* 0x0000001400057812 */ /* 0x000fc400078efcff */
[C---:B------:R-:W-:Y:S02]  /*05b0*/  LOP3.LUT R4, R0.reuse, 0x18, RZ, 0xfc, !PT ;  /* 0x0000001800047812 */ /* 0x040fe400078efcff */
[C---:B------:R-:W-:Y:S02]  /*05c0*/  LOP3.LUT R6, R0.reuse, 0x1c, RZ, 0xfc, !PT ;  /* 0x0000001c00067812 */ /* 0x040fe400078efcff */
[C---:B------:R-:W-:Y:S02]  /*05d0*/  LOP3.LUT R5, R0.reuse, 0x20, RZ, 0xfc, !PT ;  /* 0x0000002000057812 */ /* 0x040fe400078efcff */
[C---:B------:R-:W-:Y:S02]  /*05e0*/  LOP3.LUT R4, R0.reuse, 0x24, RZ, 0xfc, !PT ;  /* 0x0000002400047812 */ /* 0x040fe400078efcff */
[C---:B------:R-:W-:Y:S02]  /*05f0*/  LOP3.LUT R6, R0.reuse, 0x28, RZ, 0xfc, !PT ;  /* 0x0000002800067812 */ /* 0x040fe400078efcff */
        /* <DEDUP_REMOVED lines=52> */
[----:B------:R-:W-:Y:S01]  /*0940*/  LOP3.LUT R4, R0, 0xfc, RZ, 0xfc, !PT ;  /* 0x000000fc00047812 */ /* 0x000fe200078efcff */
[----:B01----:R-:W-:Y:S06]  /*0950*/  BRA.U UP0, `(.L_x_0) ;  /* 0x00000001005c7547 */ /* 0x003fec000b800000 */
[----:B------:R-:W-:Y:S01]  /*0960*/  IMAD.SHL.U32 R0, R29, 0x20, RZ ;  /* 0x000000201d007824 */ /* 0x000fe200078e00ff */
[----:B------:R-:W-:Y:S02]  /*0970*/  CS2R R24, SRZ ;  /* 0x0000000000187805 */ /* 0x000fe4000001ff00 */
[----:B------:R-:W-:Y:S02]  /*0980*/  CS2R R26, SRZ ;  /* 0x00000000001a7805 */ /* 0x000fe4000001ff00 */
[----:B------:R-:W-:Y:S02]  /*0990*/  CS2R R20, SRZ ;  /* 0x0000000000147805 */ /* 0x000fe4000001ff00 */
[----:B------:R-:W-:Y:S01]  /*09a0*/  CS2R R22, SRZ ;  /* 0x0000000000167805 */ /* 0x000fe2000001ff00 */
[----:B------:R0:W-:Y:S01]  /*09b0*/  STL [R1+0x19b8], R0 ;  /* 0x0019b80001007387 */ /* 0x0001e20000100800 */
[----:B------:R-:W-:Y:S02]  /*09c0*/  CS2R R16, SRZ ;  /* 0x0000000000107805 */ /* 0x000fe4000001ff00 */
[----:B------:R-:W-:-:S02]  /*09d0*/  CS2R R18, SRZ ;  /* 0x0000000000127805 */ /* 0x000fc4000001ff00 */
[----:B------:R-:W-:Y:S01]  /*09e0*/  CS2R R12, SRZ ;  /* 0x00000000000c7805 */ /* 0x000fe2000001ff00 */
[----:B------:R0:W-:Y:S01]  /*09f0*/  STL [R1], RZ ;  /* 0x000000ff01007387 */ /* 0x0001e20000100800 */
[----:B------:R-:W-:Y:S02]  /*0a00*/  CS2R R14, SRZ ;  /* 0x00000000000e7805 */ /* 0x000fe4000001ff00 */
[----:B------:R-:W-:Y:S02]  /*0a10*/  CS2R R8, SRZ ;  /* 0x0000000000087805 */ /* 0x000fe4000001ff00 */
[----:B------:R-:W-:Y:S01]  /*0a20*/  CS2R R10, SRZ ;  /* 0x00000000000a7805 */ /* 0x000fe2000001ff00 */
[----:B------:R0:W-:Y:S01]  /*0a30*/  STL [R1+0x4], RZ ;  /* 0x000004ff01007387 */ /* 0x0001e20000100800 */
[----:B------:R-:W-:Y:S02]  /*0a40*/  CS2R R4, SRZ ;  /* 0x0000000000047805 */ /* 0x000fe4000001ff00 */
[----:B------:R-:W-:Y:S01]  /*0a50*/  CS2R R6, SRZ ;  /* 0x0000000000067805 */ /* 0x000fe2000001ff00 */
[----:B------:R0:W-:Y:S04]  /*0a60*/  STL [R1+0x8], RZ ;  /* 0x000008ff01007387 */ /* 0x0001e80000100800 */
[----:B------:R0:W-:Y:S04]  /*0a70*/  STL [R1+0xc], RZ ;  /* 0x00000cff01007387 */ /* 0x0001e80000100800 */
[----:B------:R0:W-:Y:S04]  /*0a80*/  STL [R1+0x10], RZ ;  /* 0x000010ff01007387 */ /* 0x0001e80000100800 */
[----:B------:R0:W-:Y:S04]  /*0a90*/  STL [R1+0x14], RZ ;  /* 0x000014ff01007387 */ /* 0x0001e80000100800 */
[----:B------:R0:W-:Y:S04]  /*0aa0*/  STL [R1+0x18], RZ ;  /* 0x000018ff01007387 */ /* 0x0001e80000100800 */
[----:B------:R0:W-:Y:S01]  /*0ab0*/  STL [R1+0x1c], RZ ;  /* 0x00001cff01007387 */ /* 0x0001e20000100800 */
[----:B------:R-:W-:Y:S05]  /*0ac0*/  BRA `(.L_x_1) ;  /* 0x000005e000187947 */ /* 0x000fea0003800000 */
.L_x_0:
[----:B------:R-:W-:Y:S01]  /*0ad0*/  IABS R9, R10 ;  /* 0x0000000a00097213 */ /* 0x000fe20000000000 */
[----:B------:R-:W-:Y:S01]  /*0ae0*/  IMAD.MOV.U32 R0, RZ, RZ, R3 ;  /* 0x000000ffff007224 */ /* 0x000fe200078e0003 */
[----:B------:R-:W-:Y:S01]  /*0af0*/  IABS R6, R11 ;  /* 0x0000000b00067213 */ /* 0x000fe20000000000 */
[C---:B------:R-:W-:Y:S01]  /*0b00*/  VIADD R8, R28.reuse, 0xfe ;  /* 0x000000fe1c087836 */ /* 0x040fe20000000000 */
[----:B------:R-:W0:Y:S01]  /*0b10*/  I2F.RP R2, R9 ;  /* 0x0000000900027306 */ /* 0x000e220000209400 */
[----:B------:R-:W-:Y:S01]  /*0b20*/  VIADD R13, R28, 0xfd ;  /* 0x000000fd1c0d7836 */ /* 0x000fe20000000000 */
[----:B------:R-:W-:Y:S01]  /*0b30*/  IABS R7, R0 ;  /* 0x0000000000077213 */ /* 0x000fe20000000000 */
[----:B------:R-:W1:Y:S01]  /*0b40*/  LDCU UR6, c[0x0][0x3a8] ;  /* 0x00007500ff0677ac */ /* 0x000e620008000800 */
[----:B------:R-:W-:Y:S02]  /*0b50*/  ISETP.GE.AND P5, PT, R0, RZ, PT ;  /* 0x000000ff0000720c */ /* 0x000fe40003fa6270 */
[----:B------:R-:W-:Y:S01]  /*0b60*/  ISETP.NE.AND P2, PT, R10, RZ, PT ;  /* 0x000000ff0a00720c */ /* 0x000fe20003f45270 */
[----:B------:R-:W2:Y:S01]  /*0b70*/  LDCU UR7, c[0x0][0x3a4] ;  /* 0x00007480ff0777ac */ /* 0x000ea20008000800 */
[----:B------:R-:W3:Y:S01]  /*0b80*/  I2F.RP R5, R6 ;  /* 0x0000000600057306 */ /* 0x000ee20000209400 */
[----:B------:R-:W-:Y:S01]  /*0b90*/  ISETP.GE.AND P3, PT, R8, RZ, PT ;  /* 0x000000ff0800720c */ /* 0x000fe20003f66270 */
[----:B------:R-:W4:Y:S06]  /*0ba0*/  LDCU.128 UR12, c[0x0][0x380] ;  /* 0x00007000ff0c77ac */ /* 0x000f2c0008000c00 */
[----:B0-----:R-:W0:Y:S08]  /*0bb0*/  MUFU.RCP R2, R2 ;  /* 0x0000000200027308 */ /* 0x001e300000001000 */
[----:B---3--:R-:W3:Y:S01]  /*0bc0*/  MUFU.RCP R5, R5 ;  /* 0x0000000500057308 */ /* 0x008ee20000001000 */
[----:B0-----:R-:W-:-:S07]  /*0bd0*/  VIADD R2, R2, 0xffffffe ;  /* 0x0ffffffe02027836 */ /* 0x001fce0000000000 */
[----:B------:R0:W5:Y:S01]  /*0be0*/  F2I.FTZ.U32.TRUNC.NTZ R3, R2 ;  /* 0x0000000200037305 */ /* 0x000162000021f000 */
[----:B---3--:R-:W-:Y:S02]  /*0bf0*/  VIADD R5, R5, 0xffffffe ;  /* 0x0ffffffe05057836 */ /* 0x008fe40000000000 */
[----:B0-----:R-:W-:-:S05]  /*0c00*/  IMAD.MOV.U32 R2, RZ, RZ, RZ ;  /* 0x000000ffff027224 */ /* 0x001fca00078e00ff */
[----:B------:R-:W0:Y:S01]  /*0c10*/  F2I.FTZ.U32.TRUNC.NTZ R5, R5 ;  /* 0x0000000500057305 */ /* 0x000e22000021f000 */
[----:B-----5:R-:W-:-:S04]  /*0c20*/  IMAD.MOV R4, RZ, RZ, -R3 ;  /* 0x000000ffff047224 */ /* 0x020fc800078e0a03 */
[----:B------:R-:W-:-:S04]  /*0c30*/  IMAD R4, R4, R9, RZ ;  /* 0x0000000904047224 */ /* 0x000fc800078e02ff */
[----:B------:R-:W-:-:S04]  /*0c40*/  IMAD.HI.U32 R4, R3, R4, R2 ;  /* 0x0000000403047227 */ /* 0x000fc800078e0002 */
[----:B------:R-:W-:Y:S02]  /*0c50*/  IMAD.MOV.U32 R2, RZ, RZ, R7 ;  /* 0x000000ffff027224 */ /* 0x000fe400078e0007 */
[----:B0-----:R-:W-:Y:S02]  /*0c60*/  IMAD.MOV R7, RZ, RZ, -R5 ;  /* 0x000000ffff077224 */ /* 0x001fe400078e0a05 */
[----:B------:R-:W-:-:S04]  /*0c70*/  IMAD.HI.U32 R3, R4, R2, RZ ;  /* 0x0000000204037227 */ /* 0x000fc800078e00ff */
[----:B------:R-:W-:Y:S02]  /*0c80*/  IMAD.MOV R3, RZ, RZ, -R3 ;  /* 0x000000ffff037224 */ /* 0x000fe400078e0a03 */
[----:B------:R-:W-:Y:S02]  /*0c90*/  IMAD R7, R7, R6, RZ ;  /* 0x0000000607077224 */ /* 0x000fe400078e02ff */
[C---:B------:R-:W-:Y:S02]  /*0ca0*/  IMAD R2, R9.reuse, R3, R2 ;  /* 0x0000000309027224 */ /* 0x040fe400078e0202 */
[----:B------:R-:W-:Y:S02]  /*0cb0*/  VIADD R3, R28, 0xff ;  /* 0x000000ff1c037836 */ /* 0x000fe40000000000 */
[----:B------:R-:W-:Y:S01]  /*0cc0*/  IMAD.MOV.U32 R4, RZ, RZ, RZ ;  /* 0x000000ffff047224 */ /* 0x000fe200078e00ff */
[----:B------:R-:W-:Y:S02]  /*0cd0*/  ISETP.GT.U32.AND P1, PT, R9, R2, PT ;  /* 0x000000020900720c */ /* 0x000fe40003f24070 */
[----:B------:R-:W-:Y:S01]  /*0ce0*/  IABS R12, R3 ;  /* 0x00000003000c7213 */ /* 0x000fe20000000000 */
[----:B------:R-:W-:Y:S01]  /*0cf0*/  IMAD.HI.U32 R7, R5, R7, R4 ;  /* 0x0000000705077227 */ /* 0x000fe200078e0004 */
[----:B------:R-:W-:-:S02]  /*0d00*/  IABS R5, R8 ;  /* 0x0000000800057213 */ /* 0x000fc40000000000 */
[----:B------:R-:W-:Y:S01]  /*0d10*/  ISETP.GE.AND P0, PT, R3, RZ, PT ;  /* 0x000000ff0300720c */ /* 0x000fe20003f06270 */
[----:B------:R-:W-:Y:S01]  /*0d20*/  IMAD.MOV.U32 R4, RZ, RZ, R12 ;  /* 0x000000ffff047224 */ /* 0x000fe200078e000c */
[----:B------:R-:W-:Y:S01]  /*0d30*/  IABS R3, R13 ;  /* 0x0000000d00037213 */ /* 0x000fe20000000000 */
[----:B------:R-:W-:Y:S02]  /*0d40*/  VIADD R12, R28, 0xfc ;  /* 0x000000fc1c0c7836 */ /* 0x000fe40000000000 */
[----:B------:R-:W-:-:S03]  /*0d50*/  IMAD.HI.U32 R15, R7, R5, RZ ;  /* 0x00000005070f7227 */ /* 0x000fc600078e00ff */
[----:B------:R-:W-:Y:S01]  /*0d60*/  IABS R14, R12 ;  /* 0x0000000c000e7213 */ /* 0x000fe20000000000 */
[----:B------:R-:W-:Y:S02]  /*0d70*/  @!P1 IMAD.IADD R2, R2, 0x1, -R9 ;  /* 0x0000000102029824 */ /* 0x000fe400078e0a09 */
[----:B------:R-:W-:Y:S02]  /*0d80*/  IMAD.MOV R15, RZ, RZ, -R15 ;  /* 0x000000ffff0f7224 */ /* 0x000fe400078e0a0f */
[----:B------:R-:W-:Y:S01]  /*0d90*/  IMAD.HI.U32 R16, R7, R3, RZ ;  /* 0x0000000307107227 */ /* 0x000fe200078e00ff */
[----:B------:R-:W-:-:S03]  /*0da0*/  ISETP.GT.U32.AND P1, PT, R9, R2, PT ;  /* 0x000000020900720c */ /* 0x000fc60003f24070 */
[----:B------:R-:W-:-:S04]  /*0db0*/  IMAD.HI.U32 R8, R7, R4, RZ ;  /* 0x0000000407087227 */ /* 0x000fc800078e00ff */
[C---:B------:R-:W-:Y:S02]  /*0dc0*/  IMAD R5, R6.reuse, R15, R5 ;  /* 0x0000000f06057224 */ /* 0x040fe400078e0205 */
[----:B------:R-:W-:Y:S02]  /*0dd0*/  IMAD.MOV R16, RZ, RZ, -R16 ;  /* 0x000000ffff107224 */ /* 0x000fe400078e0a10 */
[----:B------:R-:W-:Y:S01]  /*0de0*/  IMAD.HI.U32 R15, R7, R14, RZ ;  /* 0x0000000e070f7227 */ /* 0x000fe200078e00ff */
[----:B------:R-:W-:-:S03]  /*0df0*/  ISETP.GT.U32.AND P6, PT, R6, R5, PT ;  /* 0x000000050600720c */ /* 0x000fc60003fc4070 */
[----:B------:R-:W-:Y:S01]  /*0e00*/  @!P1 IMAD.IADD R2, R2, 0x1, -R9 ;  /* 0x0000000102029824 */ /* 0x000fe200078e0a09 */
[----:B------:R-:W-:Y:S01]  /*0e10*/  ISETP.GE.AND P1, PT, R13, RZ, PT ;  /* 0x000000ff0d00720c */ /* 0x000fe20003f26270 */
[----:B------:R-:W-:Y:S02]  /*0e20*/  IMAD.MOV R8, RZ, RZ, -R8 ;  /* 0x000000ffff087224 */ /* 0x000fe400078e0a08 */
[----:B------:R-:W-:Y:S02]  /*0e30*/  IMAD.MOV.U32 R0, RZ, RZ, R2 ;  /* 0x000000ffff007224 */ /* 0x000fe400078e0002 */
[C---:B------:R-:W-:Y:S02]  /*0e40*/  IMAD R3, R6.reuse, R16, R3 ;  /* 0x0000001006037224 */ /* 0x040fe400078e0203 */
[----:B------:R-:W-:Y:S02]  /*0e50*/  IMAD.MOV R15, RZ, RZ, -R15 ;  /* 0x000000ffff0f7224 */ /* 0x000fe400078e0a0f */
[----:B------:R-:W-:-:S02]  /*0e60*/  IMAD R4, R6, R8, R4 ;  /* 0x0000000806047224 */ /* 0x000fc400078e0204 */
[----:B------:R-:W-:Y:S02]  /*0e70*/  VIADD R8, R28, 0xfb ;  /* 0x000000fb1c087836 */ /* 0x000fe40000000000 */
[----:B------:R-:W-:Y:S01]  /*0e80*/  @!P5 IMAD.MOV R0, RZ, RZ, -R0 ;  /* 0x000000ffff00d224 */ /* 0x000fe200078e0a00 */
[----:B------:R-:W-:Y:S01]  /*0e90*/  @!P2 LOP3.LUT R0, RZ, R10, RZ, 0x33, !PT ;  /* 0x0000000aff00a212 */ /* 0x000fe200078e33ff */
[C---:B------:R-:W-:Y:S01]  /*0ea0*/  IMAD R2, R6.reuse, R15, R14 ;  /* 0x0000000f06027224 */ /* 0x040fe200078e020e */
[----:B------:R-:W-:Y:S01]  /*0eb0*/  ISETP.GT.U32.AND P2, PT, R6, R3, PT ;  /* 0x000000030600720c */ /* 0x000fe20003f44070 */
[--C-:B------:R-:W-:Y:S01]  /*0ec0*/  @!P6 IMAD.IADD R5, R5, 0x1, -R6.reuse ;  /* 0x000000010505e824 */ /* 0x100fe200078e0a06 */
[----:B------:R-:W-:Y:S01]  /*0ed0*/  IABS R17, R8 ;  /* 0x0000000800117213 */ /* 0x000fe20000000000 */
[----:B------:R-:W-:Y:S01]  /*0ee0*/  VIADD R13, R28, 0xf9 ;  /* 0x000000f91c0d7836 */ /* 0x000fe20000000000 */
[----:B------:R-:W-:Y:S01]  /*0ef0*/  ISETP.GT.U32.AND P5, PT, R6, R2, PT ;  /* 0x000000020600720c */ /* 0x000fe20003fa4070 */
[----:B------:R-:W-:Y:S01]  /*0f00*/  VIADD R14, R28, 0xf8 ;  /* 0x000000f81c0e7836 */ /* 0x000fe20000000000 */
[C---:B------:R-:W-:Y:S01]  /*0f10*/  ISETP.GT.U32.AND P6, PT, R6.reuse, R5, PT ;  /* 0x000000050600720c */ /* 0x040fe20003fc4070 */
[----:B------:R-:W-:Y:S01]  /*0f20*/  IMAD.MOV.U32 R9, RZ, RZ, R17 ;  /* 0x000000ffff097224 */ /* 0x000fe200078e0011 */
[----:B------:R-:W-:Y:S01]  /*0f30*/  ISETP.GT.U32.AND P4, PT, R6, R4, PT ;  /* 0x000000040600720c */ /* 0x000fe20003f84070 */
[----:B------:R-:W-:Y:S01]  /*0f40*/  VIADD R17, R28, 0xfa ;  /* 0x000000fa1c117836 */ /* 0x000fe20000000000 */
[----:B------:R-:W-:Y:S01]  /*0f50*/  IABS R15, R14 ;  /* 0x0000000e000f7213 */ /* 0x000fe20000000000 */
[----:B------:R-:W-:Y:S01]  /*0f60*/  IMAD.HI.U32 R16, R7, R9, RZ ;  /* 0x0000000907107227 */ /* 0x000fe200078e00ff */
[----:B------:R0:W-:Y:S02]  /*0f70*/  STL [R1+0x1be0], R0 ;  /* 0x001be00001007387 */ /* 0x0001e40000100800 */
[----:B------:R-:W-:Y:S01]  /*0f80*/  IABS R10, R17 ;  /* 0x00000011000a7213 */ /* 0x000fe20000000000 */
[----:B------:R-:W-:-:S02]  /*0f90*/  @!P2 IMAD.IADD R3, R3, 0x1, -R6 ;  /* 0x000000010303a824 */ /* 0x000fc400078e0a06 */
[----:B------:R-:W-:Y:S02]  /*0fa0*/  @!P5 IMAD.IADD R2, R2, 0x1, -R6 ;  /* 0x000000010202d824 */ /* 0x000fe400078e0a06 */
[----:B------:R-:W-:Y:S01]  /*0fb0*/  IMAD.HI.U32 R18, R7, R10, RZ ;  /* 0x0000000a07127227 */ /* 0x000fe200078e00ff */
[C---:B------:R-:W-:Y:S02]  /*0fc0*/  ISETP.GT.U32.AND P5, PT, R6.reuse, R3, PT ;  /* 0x000000030600720c */ /* 0x040fe40003fa4070 */
[----:B------:R-:W-:Y:S01]  /*0fd0*/  ISETP.GT.U32.AND P2, PT, R6, R2, PT ;  /* 0x000000020600720c */ /* 0x000fe20003f44070 */
[----:B------:R-:W-:Y:S02]  /*0fe0*/  IMAD.MOV R18, RZ, RZ, -R18 ;  /* 0x000000ffff127224 */ /* 0x000fe400078e0a12 */
[----:B------:R-:W-:Y:S01]  /*0ff0*/  @!P6 IMAD.IADD R5, R5, 0x1, -R6 ;  /* 0x000000010505e824 */ /* 0x000fe200078e0a06 */
[----:B------:R-:W-:Y:S01]  /*1000*/  ISETP.GE.AND P6, PT, R12, RZ, PT ;  /* 0x000000ff0c00720c */ /* 0x000fe20003fc6270 */
[----:B------:R-:W-:-:S02]  /*1010*/  IMAD R12, R6, R18, R10 ;  /* 0x00000012060c7224 */ /* 0x000fc400078e020a */
[--C-:B------:R-:W-:Y:S02]  /*1020*/  @!P4 IMAD.IADD R4, R4, 0x1, -R6.reuse ;  /* 0x000000010404c824 */ /* 0x100fe400078e0a06 */
[----:B------:R-:W-:Y:S02]  /*1030*/  VIADD R10, R28, 0xf7 ;  /* 0x000000f71c0a7836 */ /* 0x000fe40000000000 */
[--C-:B------:R-:W-:Y:S01]  /*1040*/  @!P5 IMAD.IADD R3, R3, 0x1, -R6.reuse ;  /* 0x000000010303d824 */ /* 0x100fe200078e0a06 */
[----:B------:R-:W-:Y:S01]  /*1050*/  ISETP.GT.U32.AND P5, PT, R6, R12, PT ;  /* 0x0000000c0600720c */ /* 0x000fe20003fa4070 */
[----:B------:R-:W-:Y:S01]  /*1060*/  @!P2 IMAD.IADD R2, R2, 0x1, -R6 ;  /* 0x000000010202a824 */ /* 0x000fe200078e0a06 */
[----:B------:R-:W-:Y:S01]  /*1070*/  ISETP.GT.U32.AND P4, PT, R6, R4, PT ;  /* 0x000000040600720c */ /* 0x000fe20003f84070 */
[----:B------:R-:W-:Y:S01]  /*1080*/  IMAD.MOV R16, RZ, RZ, -R16 ;  /* 0x000000ffff107224 */ /* 0x000fe200078e0a10 */
[----:B------:R-:W-:Y:S01]  /*1090*/  ISETP.GE.AND P2, PT, R8, RZ, PT ;  /* 0x000000ff0800720c */ /* 0x000fe20003f46270 */
[----:B------:R-:W-:Y:S01]  /*10a0*/  IMAD.HI.U32 R18, R7, R15, RZ ;  /* 0x0000000f07127227 */ /* 0x000fe200078e00ff */
[----:B------:R-:W-:-:S03]  /*10b0*/  IABS R8, R10 ;  /* 0x0000000a00087213 */ /* 0x000fc60000000000 */
[----:B------:R-:W-:Y:S01]  /*10c0*/  IMAD R9, R6, R16, R9 ;  /* 0x0000001006097224 */ /* 0x000fe200078e0209 */
[----:B------:R-:W-:Y:S01]  /*10d0*/  IABS R16, R13 ;  /* 0x0000000d00107213 */ /* 0x000fe20000000000 */
[----:B------:R-:W-:Y:S02]  /*10e0*/  IMAD.MOV R18, RZ, RZ, -R18 ;  /* 0x000000ffff127224 */ /* 0x000fe400078e0a12 */
[--C-:B------:R-:W-:Y:S02]  /*10f0*/  @!P5 IMAD.IADD R12, R12, 0x1, -R6.reuse ;  /* 0x000000010c0cd824 */ /* 0x100fe400078e0a06 */
[----:B------:R-:W-:Y:S01]  /*1100*/  @!P4 IMAD.IADD R4, R4, 0x1, -R6 ;  /* 0x000000010404c824 */ /* 0x000fe200078e0a06 */
[C---:B------:R-:W-:Y:S01]  /*1110*/  ISETP.GT.U32.AND P4, PT, R6.reuse, R9, PT ;  /* 0x000000090600720c */ /* 0x040fe20003f84070 */
[----:B------:R-:W-:Y:S01]  /*1120*/  IMAD.HI.U32 R19, R7, R16, RZ ;  /* 0x0000001007137227 */ /* 0x000fe200078e00ff */
[----:B------:R-:W-:-:S03]  /*1130*/  ISETP.GT.U32.AND P5, PT, R6, R12, PT ;  /* 0x0000000c0600720c */ /* 0x000fc60003fa4070 */
[----:B------:R-:W-:Y:S02]  /*1140*/  IMAD.MOV.U32 R21, RZ, RZ, R4 ;  /* 0x000000ffff157224 */ /* 0x000fe400078e0004 */
[----:B------:R-:W-:-:S04]  /*1150*/  IMAD.HI.U32 R4, R7, R8, RZ ;  /* 0x0000000807047227 */ /* 0x000fc800078e00ff */
[----:B------:R-:W-:Y:S02]  /*1160*/  IMAD.MOV R4, RZ, RZ, -R4 ;  /* 0x000000ffff047224 */ /* 0x000fe400078e0a04 */
[----:B------:R-:W-:Y:S02]  /*1170*/  IMAD.MOV R19, RZ, RZ, -R19 ;  /* 0x000000ffff137224 */ /* 0x000fe400078e0a13 */
[----:B------:R-:W-:Y:S02]  /*1180*/  IMAD R8, R6, R4, R8 ;  /* 0x0000000406087224 */ /* 0x000fe400078e0208 */
[----:B------:R-:W-:Y:S02]  /*1190*/  @!P5 IMAD.IADD R12, R12, 0x1, -R6 ;  /* 0x000000010c0cd824 */ /* 0x000fe400078e0a06 */
[C---:B------:R-:W-:Y:S01]  /*11a0*/  IMAD R16, R6.reuse, R19, R16 ;  /* 0x0000001306107224 */ /* 0x040fe200078e0210 */
[----:B------:R-:W-:Y:S01]  /*11b0*/  ISETP.GT.U32.AND P5, PT, R6, R8, PT ;  /* 0x000000080600720c */ /* 0x000fe20003fa4070 */
[----:B------:R-:W-:-:S02]  /*11c0*/  IMAD.MOV.U32 R20, RZ, RZ, R5 ;  /* 0x000000ffff147224 */ /* 0x000fc400078e0005 */
[----:B------:R-:W-:Y:S01]  /*11d0*/  @!P4 IMAD.IADD R9, R9, 0x1, -R6 ;  /* 0x000000010909c824 */ /* 0x000fe200078e0a06 */
[----:B------:R-:W-:Y:S01]  /*11e0*/  ISETP.GE.AND P4, PT, R17, RZ, PT ;  /* 0x000000ff1100720c */ /* 0x000fe20003f86270 */
[C---:B------:R-:W-:Y:S02]  /*11f0*/  IMAD R15, R6.reuse, R18, R15 ;  /* 0x00000012060f7224 */ /* 0x040fe400078e020f */
[----:B------:R-:W-:Y:S01]  /*1200*/  @!P3 IMAD.MOV R20, RZ, RZ, -R20 ;  /* 0x000000ffff14b224 */ /* 0x000fe200078e0a14 */
[C---:B------:R-:W-:Y:S01]  /*1210*/  ISETP.GT.U32.AND P3, PT, R6.reuse, R16, PT ;  /* 0x000000100600720c */ /* 0x040fe20003f64070 */
[----:B0-----:R-:W-:Y:S02]  /*1220*/  IMAD.MOV.U32 R0, RZ, RZ, R2 ;  /* 0x000000ffff007224 */ /* 0x001fe400078e0002 */
[----:B------:R-:W-:Y:S01]  /*1230*/  @!P0 IMAD.MOV R21, RZ, RZ, -R21 ;  /* 0x000000ffff158224 */ /* 0x000fe200078e0a15 */
[C---:B------:R-:W-:Y:S01]  /*1240*/  ISETP.GT.U32.AND P0, PT, R6.reuse, R9, PT ;  /* 0x000000090600720c */ /* 0x040fe20003f04070 */
[----:B------:R-:W-:Y:S01]  /*1250*/  @!P6 IMAD.MOV R0, RZ, RZ, -R0 ;  /* 0x000000ffff00e224 */ /* 0x000fe200078e0a00 */
[----:B------:R-:W-:Y:S01]  /*1260*/  ISETP.GT.U32.AND P6, PT, R6, R15, PT ;  /* 0x0000000f0600720c */ /* 0x000fe20003fc4070 */
[----:B------:R-:W-:Y:S01]  /*1270*/  VIADD R2, R28, 0xf5 ;  /* 0x000000f51c027836 */ /* 0x000fe20000000000 */
[----:B------:R-:W-:Y:S01]  /*1280*/  STL [R1+0x3e4], R21 ;  /* 0x0003e41501007387 */ /* 0x000fe20000100800 */
[----:B------:R-:W-:Y:S01]  /*1290*/  @!P1 IMAD.MOV R3, RZ, RZ, -R3 ;  /* 0x000000ffff039224 */ /* 0x000fe200078e0a03 */
[----:B------:R-:W-:Y:S01]  /*12a0*/  ISETP.GE.AND P1, PT, R13, RZ, PT ;  /* 0x000000ff0d00720c */ /* 0x000fe20003f26270 */
[--C-:B------:R-:W-:Y:S01]  /*12b0*/  @!P5 IMAD.IADD R8, R8, 0x1, -R6.reuse ;  /* 0x000000010808d824 */ /* 0x100fe200078e0a06 */
[----:B------:R-:W-:Y:S01]  /*12c0*/  IABS R13, R2 ;  /* 0x00000002000d7213 */ /* 0x000fe20000000000 */
[----:B------:R-:W-:Y:S01]  /*12d0*/  VIADD R17, R28, 0xf6 ;  /* 0x000000f61c117836 */ /* 0x000fe20000000000 */
[----:B------:R-:W-:Y:S01]  /*12e0*/  STL [R1+0x3e0], R20 ;  /* 0x0003e01401007387 */ /* 0x000fe20000100800 */
[--C-:B------:R-:W-:Y:S01]  /*12f0*/  @!P3 IMAD.IADD R16, R16, 0x1, -R6.reuse ;  /* 0x000000011010b824 */ /* 0x100fe200078e0a06 */
[----:B------:R-:W-:Y:S01]  /*1300*/  ISETP.GT.U32.AND P5, PT, R6, R8, PT ;  /* 0x000000080600720c */ /* 0x000fe20003fa4070 */
[----:B------:R-:W-:Y:S01]  /*1310*/  IMAD.HI.U32 R5, R7, R13, RZ ;  /* 0x0000000d07057227 */ /* 0x000fe200078e00ff */
[----:B------:R-:W-:Y:S01]  /*1320*/  IABS R4, R17 ;  /* 0x0000001100047213 */ /* 0x000fe20000000000 */
[----:B------:R-:W-:Y:S01]  /*1330*/  STL [R1+0x3dc], R3 ;  /* 0x0003dc0301007387 */ /* 0x000fe20000100800 */
[----:B------:R-:W-:Y:S01]  /*1340*/  ISETP.GE.AND P3, PT, R10, RZ, PT ;  /* 0x000000ff0a00720c */ /* 0x000fe20003f66270 */
[--C-:B------:R-:W-:Y:S01]  /*1350*/  @!P0 IMAD.IADD R9, R9, 0x1, -R6.reuse ;  /* 0x0000000109098824 */ /* 0x100fe200078e0a06 */
[----:B------:R-:W-:Y:S01]  /*1360*/  ISETP.GE.AND P0, PT, R14, RZ, PT ;  /* 0x000000ff0e00720c */ /* 0x000fe20003f06270 */
[----:B------:R-:W-:Y:S01]  /*1370*/  @!P6 IMAD.IADD R15, R15, 0x1, -R6 ;  /* 0x000000010f0fe824 */ /* 0x000fe200078e0a06 */
[----:B------:R-:W-:Y:S01]  /*1380*/  ISETP.GT.U32.AND P6, PT, R6, R16, PT ;  /* 0x000000100600720c */ /* 0x000fe20003fc4070 */
[----:B------:R-:W-:Y:S01]  /*1390*/  IMAD.MOV R18, RZ, RZ, -R5 ;  /* 0x000000ffff127224 */ /* 0x000fe200078e0a05 */
[----:B------:R0:W-:Y:S01]  /*13a0*/  STL [R1+0x3d8], R0 ;  /* 0x0003d80001007387 */ /* 0x0001e20000100800 */
[----:B------:R-:W-:-:S04]  /*13b0*/  IMAD.HI.U32 R14, R7, R4, RZ ;  /* 0x00000004070e7227 */ /* 0x000fc800078e00ff */
[----:B------:R-:W-:Y:S02]  /*13c0*/  IMAD R13, R6, R18, R13 ;  /* 0x00000012060d7224 */ /* 0x000fe400078e020d */
[----:B------:R-:W-:Y:S02]  /*13d0*/  IMAD.MOV R14, RZ, RZ, -R14 ;  /* 0x000000ffff0e7224 */ /* 0x000fe400078e0a0e */
[----:B------:R-:W-:Y:S01]  /*13e0*/  @!P5 IMAD.IADD R8, R8, 0x1, -R6 ;  /* 0x000000010808d824 */ /* 0x000fe200078e0a06 */
[----:B------:R-:W-:Y:S01]  /*13f0*/  ISETP.GT.U32.AND P5, PT, R6, R13, PT ;  /* 0x0000000d0600720c */ /* 0x000fe20003fa4070 */
[----:B0-----:R-:W-:Y:S02]  /*1400*/  IMAD.MOV.U32 R0, RZ, RZ, R9 ;  /* 0x000000ffff007224 */ /* 0x001fe400078e0009 */
[----:B------:R-:W-:Y:S02]  /*1410*/  VIADD R9, R28, 0xf3 ;  /* 0x000000f31c097836 */ /* 0x000fe40000000000 */
[----:B------:R-:W-:Y:S01]  /*1420*/  @!P2 IMAD.MOV R0, RZ, RZ, -R0 ;  /* 0x000000ffff00a224 */ /* 0x000fe200078e0a00 */
[C---:B------:R-:W-:Y:S01]  /*1430*/  ISETP.GT.U32.AND P2, PT, R6.reuse, R15, PT ;  /* 0x0000000f0600720c */ /* 0x040fe20003f44070 */
[----:B------:R-:W-:Y:S01]  /*1440*/  IMAD R4, R6, R14, R4 ;  /* 0x0000000e06047224 */ /* 0x000fe200078e0204 */
[----:B------:R-:W-:Y:S01]  /*1450*/  IABS R14, R9 ;  /* 0x00000009000e7213 */ /* 0x000fe20000000000 */
[----:B------:R-:W-:Y:S01]  /*1460*/  @!P6 IMAD.IADD R16, R16, 0x1, -R6 ;  /* 0x000000011010e824 */ /* 0x000fe200078e0a06 */
[----:B------:R0:W-:Y:S01]  /*1470*/  STL [R1+0x3d4], R0 ;  /* 0x0003d40001007387 */ /* 0x0001e20000100800 */
[----:B------:R-:W-:Y:S01]  /*1480*/  VIADD R3, R28, 0xf4 ;  /* 0x000000f41c037836 */ /* 0x000fe20000000000 */
[----:B------:R-:W-:Y:S01]  /*1490*/  ISETP.GT.U32.AND P6, PT, R6, R4, PT ;  /* 0x000000040600720c */ /* 0x000fe20003fc4070 */
[----:B------:R-:W-:-:S02]  /*14a0*/  IMAD.MOV.U32 R5, RZ, RZ, R14 ;  /* 0x000000ffff057224 */ /* 0x000fc400078e000e */
[----:B------:R-:W-:Y:S01]  /*14b0*/  VIADD R14, R28, 0xf2 ;  /* 0x000000f21c0e7836 */ /* 0x000fe20000000000 */
[----:B------:R-:W-:Y:S01]  /*14c0*/  IABS R10, R3 ;  /* 0x00000003000a7213 */ /* 0x000fe20000000000 */
[--C-:B------:R-:W-:Y:S02]  /*14d0*/  @!P5 IMAD.IADD R13, R13, 0x1, -R6.reuse ;  /* 0x000000010d0dd824 */ /* 0x100fe400078e0a06 */
[--C-:B------:R-:W-:Y:S01]  /*14e0*/  @!P2 IMAD.IADD R15, R15, 0x1, -R6.reuse ;  /* 0x000000010f0fa824 */ /* 0x100fe200078e0a06 */
[----:B------:R-:W-:Y:S01]  /*14f0*/  ISETP.GE.AND P2, PT, R17, RZ, PT ;  /* 0x000000ff1100720c */ /* 0x000fe20003f46270 */
[----:B------:R-:W-:Y:S01]  /*1500*/  IMAD.HI.U32 R18, R7, R10, RZ ;  /* 0x0000000a07127227 */ /* 0x000fe200078e00ff */
[----:B------:R-:W-:Y:S02]  /*1510*/  IABS R17, R14 ;  /* 0x0000000e00117213 */ /* 0x000fe40000000000 */
[----:B------:R-:W-:Y:S01]  /*1520*/  ISETP.GT.U32.AND P5, PT, R6, R13, PT ;  /* 0x0000000d0600720c */ /* 0x000fe20003fa4070 */
[----:B------:R-:W-:Y:S01]  /*1530*/  @!P6 IMAD.IADD R4, R4, 0x1, -R6 ;  /* 0x000000010404e824 */ /* 0x000fe200078e0a06 */
[----:B------:R-:W-:Y:S01]  /*1540*/  ISETP.GE.AND P6, PT, R2, RZ, PT ;  /* 0x000000ff0200720c */ /* 0x000fe20003fc6270 */
[----:B------:R-:W-:-:S02]  /*1550*/  IMAD.MOV.U32 R20, RZ, RZ, R12 ;  /* 0x000000ffff147224 */ /* 0x000fc400078e000c */
[----:B------:R-:W-:-:S04]  /*1560*/  IMAD.HI.U32 R12, R7, R17, RZ ;  /* 0x00000011070c7227 */ /* 0x000fc800078e00ff */
[----:B0-----:R-:W-:Y:S02]  /*1570*/  IMAD.MOV.U32 R0, RZ, RZ, R16 ;  /* 0x000000ffff007224 */ /* 0x001fe400078e0010 */
[----:B------:R-:W-:Y:S02]  /*1580*/  IMAD.MOV R18, RZ, RZ, -R18 ;  /* 0x000000ffff127224 */ /* 0x000fe400078e0a12 */
[----:B------:R-:W-:Y:S01]  /*1590*/  @!P4 IMAD.MOV R20, RZ, RZ, -R20 ;  /* 0x000000ffff14c224 */ /* 0x000fe200078e0a14 */
[----:B------:R-:W-:Y:S01]  /*15a0*/  ISETP.GT.U32.AND P4, PT, R6, R4, PT ;  /* 0x000000040600720c */ /* 0x000fe20003f84070 */
[----:B------:R-:W-:Y:S02]  /*15b0*/  IMAD.MOV R12, RZ, RZ, -R12 ;  /* 0x000000ffff0c7224 */ /* 0x000fe400078e0a0c */
[----:B------:R-:W-:Y:S01]  /*15c0*/  IMAD.HI.U32 R19, R7, R5, RZ ;  /* 0x0000000507137227 */ /* 0x000fe200078e00ff */
[----:B------:R-:W-:Y:S03]  /*15d0*/  STL [R1+0x3d0], R20 ;  /* 0x0003d01401007387 */ /* 0x000fe60000100800 */
[----:B------:R-:W-:-:S02]  /*15e0*/  @!P1 IMAD.MOV R0, RZ, RZ, -R0 ;  /* 0x000000ffff009224 */ /* 0x000fc400078e0a00 */
[C---:B------:R-:W-:Y:S02]  /*15f0*/  IMAD R10, R6.reuse, R18, R10 ;  /* 0x00000012060a7224 */ /* 0x040fe400078e020a */
[C---:B------:R-:W-:Y:S01]  /*1600*/  IMAD R12, R6.reuse, R12, R17 ;  /* 0x0000000c060c7224 */ /* 0x040fe200078e0211 */
[----:B------:R0:W-:Y:S01]  /*1610*/  STL [R1+0x3cc], R0 ;  /* 0x0003cc0001007387 */ /* 0x0001e20000100800 */
[----:B------:R-:W-:Y:S01]  /*1620*/  IMAD.MOV R19, RZ, RZ, -R19 ;  /* 0x000000ffff137224 */ /* 0x000fe200078e0a13 */
[----:B------:R-:W-:Y:S01]  /*1630*/  ISETP.GT.U32.AND P1, PT, R6, R10, PT ;  /* 0x0000000a0600720c */ /* 0x000fe20003f24070 */
[----:B------:R-:W-:Y:S02]  /*1640*/  VIADD R2, R28, 0xf1 ;  /* 0x000000f11c027836 */ /* 0x000fe40000000000 */
[----:B------:R-:W-:Y:S01]  /*1650*/  @!P5 IMAD.IADD R13, R13, 0x1, -R6 ;  /* 0x000000010d0dd824 */ /* 0x000fe200078e0a06 */
[C---:B------:R-:W-:Y:S01]  /*1660*/  ISETP.GT.U32.AND P5, PT, R6.reuse, R12, PT ;  /* 0x0000000c0600720c */ /* 0x040fe20003fa4070 */
[----:B------:R-:W-:Y:S01]  /*1670*/  IMAD R19, R6, R19, R5 ;  /* 0x0000001306137224 */ /* 0x000fe200078e0205 */
[----:B------:R-:W-:Y:S01]  /*1680*/  IABS R5, R2 ;  /* 0x0000000200057213 */ /* 0x000fe20000000000 */
[----:B------:R-:W-:Y:S01]  /*1690*/  @!P0 IMAD.MOV R15, RZ, RZ, -R15 ;  /* 0x000000ffff0f8224 */ /* 0x000fe200078e0a0f */
[----:B------:R-:W-:Y:S01]  /*16a0*/  ISETP.GE.AND P0, PT, R3, RZ, PT ;  /* 0x000000ff0300720c */ /* 0x000fe20003f06270 */
[----:B0-----:R-:W-:-:S02]  /*16b0*/  IMAD.MOV.U32 R0, RZ, RZ, R8 ;  /* 0x000000ffff007224 */ /* 0x001fc400078e0008 */
[----:B------:R-:W-:Y:S01]  /*16c0*/  @!P4 IMAD.IADD R4, R4, 0x1, -R6 ;  /* 0x000000010404c824 */ /* 0x000fe200078e0a06 */
[----:B------:R-:W-:Y:S01]  /*16d0*/  STL [R1+0x3c8], R15 ;  /* 0x0003c80f01007387 */ /* 0x000fe20000100800 */
[----:B------:R-:W-:Y:S01]  /*16e0*/  @!P3 IMAD.MOV R0, RZ, RZ, -R0 ;  /* 0x000000ffff00b224 */ /* 0x000fe200078e0a00 */
[----:B------:R-:W-:Y:S01]  /*16f0*/  ISETP.GT.U32.AND P3, PT, R6, R19, PT ;  /* 0x000000130600720c */ /* 0x000fe20003f64070 */
[----:B------:R-:W-:Y:S01]  /*1700*/  VIADD R8, R28, 0xf0 ;  /* 0x000000f01c087836 */ /* 0x000fe20000000000 */
[----:B------:R-:W-:Y:S01]  /*1710*/  ISETP.GE.AND P4, PT, R9, RZ, PT ;  /* 0x000000ff0900720c */ /* 0x000fe20003f86270 */
[----:B------:R-:W-:Y:S01]  /*1720*/  IMAD.MOV.U32 R3, RZ, RZ, R5 ;  /* 0x000000ffff037224 */ /* 0x000fe200078e0005 */
[----:B------:R0:W-:Y:S01]  /*1730*/  STL [R1+0x3c4], R0 ;  /* 0x0003c40001007387 */ /* 0x0001e20000100800 */
[----:B------:R-:W-:Y:S01]  /*1740*/  @!P1 IMAD.IADD R10, R10, 0x1, -R6 ;  /* 0x000000010a0a9824 */ /* 0x000fe200078e0a06 */
[----:B------:R-:W-:Y:S01]  /*1750*/  ISETP.GE.AND P1, PT, R14, RZ, PT ;  /* 0x000000ff0e00720c */ /* 0x000fe20003f26270 */
[----:B------:R-:W-:-:S04]  /*1760*/  IMAD.HI.U32 R9, R7, R3, RZ ;  /* 0x0000000307097227 */ /* 0x000fc800078e00ff */
[----:B------:R-:W-:Y:S02]  /*1770*/  @!P5 IMAD.IADD R12, R12, 0x1, -R6 ;  /* 0x000000010c0cd824 */ /* 0x000fe400078e0a06 */
[----:B------:R-:W-:Y:S02]  /*1780*/  IMAD.MOV R14, RZ, RZ, -R9 ;  /* 0x000000ffff0e7224 */ /* 0x000fe400078e0a09 */
[----:B0-----:R-:W-:Y:S01]  /*1790*/  IMAD.MOV.U32 R0, RZ, RZ, R4 ;  /* 0x000000ffff007224 */ /* 0x001fe200078e0004 */
[----:B------:R-:W-:Y:S01]  /*17a0*/  IABS R4, R8 ;  /* 0x0000000800047213 */ /* 0x000fe20000000000 */
[----:B------:R-:W-:Y:S01]  /*17b0*/  @!P3 IMAD.IADD R19, R19, 0x1, -R6 ;  /* 0x000000011313b824 */ /* 0x000fe200078e0a06 */
[C---:B------:R-:W-:Y:S01]  /*17c0*/  ISETP.GT.U32.AND P5, PT, R6.reuse, R12, PT ;  /* 0x0000000c0600720c */ /* 0x040fe20003fa4070 */
[----:B------:R-:W-:Y:S01]  /*17d0*/  @!P2 IMAD.MOV R0, RZ, RZ, -R0 ;  /* 0x000000ffff00a224 */ /* 0x000fe200078e0a00 */
[C---:B------:R-:W-:Y:S01]  /*17e0*/  ISETP.GT.U32.AND P2, PT, R6.reuse, R10, PT ;  /* 0x0000000a0600720c */ /* 0x040fe20003f44070 */
[----:B------:R-:W-:Y:S01]  /*17f0*/  IMAD.MOV.U32 R9, RZ, RZ, R4 ;  /* 0x000000ffff097224 */ /* 0x000fe200078e0004 */
[C---:B------:R-:W-:Y:S01]  /*1800*/  ISETP.GT.U32.AND P3, PT, R6.reuse, R19, PT ;  /* 0x000000130600720c */ /* 0x040fe20003f64070 */
[----:B------:R-:W-:Y:S01]  /*1810*/  IMAD R3, R6, R14, R3 ;  /* 0x0000000e06037224 */ /* 0x000fe200078e0203 */
[----:B------:R0:W-:Y:S01]  /*1820*/  STL [R1+0x3c0], R0 ;  /* 0x0003c00001007387 */ /* 0x0001e20000100800 */
[----:B------:R-:W-:-:S05]  /*1830*/  VIADD R5, R28, 0xef ;  /* 0x000000ef1c057836 */ /* 0x000fca0000000000 */
[----:B------:R-:W-:Y:S01]  /*1840*/  IABS R4, R5 ;  /* 0x0000000500047213 */ /* 0x000fe20000000000 */
[--C-:B------:R-:W-:Y:S02]  /*1850*/  @!P5 IMAD.IADD R12, R12, 0x1, -R6.reuse ;  /* 0x000000010c0cd824 */ /* 0x100fe400078e0a06 */
[----:B------:R-:W-:Y:S01]  /*1860*/  @!P2 IMAD.IADD R10, R10, 0x1, -R6 ;  /* 0x000000010a0aa824 */ /* 0x000fe200078e0a06 */
[----:B------:R-:W-:Y:S01]  /*1870*/  ISETP.GT.U32.AND P2, PT, R6, R3, PT ;  /* 0x000000030600720c */ /* 0x000fe20003f44070 */
[----:B0-----:R-:W-:Y:S02]  /*1880*/  IMAD.MOV.U32 R0, RZ, RZ, R13 ;  /* 0x000000ffff007224 */ /* 0x001fe400078e000d */
[----:B------:R-:W-:-:S04]  /*1890*/  IMAD.HI.U32 R13, R7, R9, RZ ;  /* 0x00000009070d7227 */ /* 0x000fc800078e00ff */
[----:B------:R-:W-:Y:S02]  /*18a0*/  IMAD.MOV R13, RZ, RZ, -R13 ;  /* 0x000000ffff0d7224 */ /* 0x000fe400078e0a0d */
[----:B------:R-:W-:Y:S01]  /*18b0*/  @!P6 IMAD.MOV R0, RZ, RZ, -R0 ;  /* 0x000000ffff00e224 */ /* 0x000fe200078e0a00 */
[----:B------:R-:W-:Y:S01]  /*18c0*/  ISETP.GE.AND P6, PT, R2, RZ, PT ;  /* 0x000000ff0200720c */ /* 0x000fe20003fc6270 */
[----:B------:R-:W-:Y:S02]  /*18d0*/  IMAD R2, R6, R13, R9 ;  /* 0x0000000d06027224 */ /* 0x000fe400078e0209 */
[----:B------:R-:W-:Y:S01]  /*18e0*/  @!P3 IMAD.IADD R19, R19, 0x1, -R6 ;  /* 0x000000011313b824 */ /* 0x000fe200078e0a06 */
[----:B------:R0:W-:Y:S01]  /*18f0*/  STL [R1+0x3bc], R0 ;  /* 0x0003bc0001007387 */ /* 0x0001e20000100800 */
[----:B------:R-:W-:Y:S01]  /*1900*/  ISETP.GE.AND P3, PT, R8, RZ, PT ;  /* 0x000000ff0800720c */ /* 0x000fe20003f66270 */
[----:B------:R-:W-:Y:S01]  /*1910*/  VIADD R8, R28, 0xee ;  /* 0x000000ee1c087836 */ /* 0x000fe20000000000 */
[----:B------:R-:W-:Y:S01]  /*1920*/  ISETP.GT.U32.AND P5, PT, R6, R2, PT ;  /* 0x000000020600720c */ /* 0x000fe20003fa4070 */
[----:B------:R-:W-:-:S03]  /*1930*/  IMAD.HI.U32 R13, R7, R4, RZ ;  /* 0x00000004070d7227 */ /* 0x000fc600078e00ff */
[----:B------:R-:W-:Y:S01]  /*1940*/  IABS R14, R8 ;  /* 0x00000008000e7213 */ /* 0x000fe20000000000 */
[----:B------:R-:W-:Y:S02]  /*1950*/  IMAD.MOV R13, RZ, RZ, -R13 ;  /* 0x000000ffff0d7224 */ /* 0x000fe400078e0a0d */
[----:B0-----:R-:W-:Y:S02]  /*1960*/  IMAD.MOV.U32 R0, RZ, RZ, R10 ;  /* 0x000000ffff007224 */ /* 0x001fe400078e000a */
[----:B------:R-:W-:Y:S01]  /*1970*/  @!P2 IMAD.IADD R3, R3, 0x1, -R6 ;  /* 0x000000010303a824 */ /* 0x000fe200078e0a06 */
[----:B------:R-:W-:Y:S01]  /*1980*/  ISETP.GE.AND P2, PT, R5, RZ, PT ;  /* 0x000000ff0500720c */ /* 0x000fe20003f46270 */
[----:B------:R-:W-:Y:S02]  /*1990*/  @!P0 IMAD.MOV R0, RZ, RZ, -R0 ;  /* 0x000000ffff008224 */ /* 0x000fe400078e0a00 */
[----:B------:R-:W-:Y:S01]  /*19a0*/  @!P5 IMAD.IADD R2, R2, 0x1, -R6 ;  /* 0x000000010202d824 */ /* 0x000fe200078e0a06 */
[C---:B------:R-:W-:Y:S01]  /*19b0*/  ISETP.GT.U32.AND P0, PT, R6.reuse, R3, PT ;  /* 0x000000030600720c */ /* 0x040fe20003f04070 */
[C---:B------:R-:W-:Y:S01]  /*19c0*/  IMAD R4, R6.reuse, R13, R4 ;  /* 0x0000000d06047224 */ /* 0x040fe200078e0204 */
[----:B------:R0:W-:Y:S01]  /*19d0*/  STL [R1+0x3b8], R0 ;  /* 0x0003b80001007387 */ /* 0x0001e20000100800 */
[----:B------:R-:W-:Y:S01]  /*19e0*/  IMAD.MOV.U32 R16, RZ, RZ, R19 ;  /* 0x000000ffff107224 */ /* 0x000fe200078e0013 */
[----:B------:R-:W-:Y:S01]  /*19f0*/  ISETP.GT.U32.AND P5, PT, R6, R2, PT ;  /* 0x000000020600720c */ /* 0x000fe20003fa4070 */
[----:B------:R-:W-:-:S02]  /*1a00*/  VIADD R9, R28, 0xed ;  /* 0x000000ed1c097836 */ /* 0x000fc40000000000 */
[----:B------:R-:W-:-:S03]  /*1a10*/  IMAD.HI.U32 R5, R7, R14, RZ ;  /* 0x0000000e07057227 */ /* 0x000fc600078e00ff */
[----:B------:R-:W-:Y:S01]  /*1a20*/  IABS R15, R9 ;  /* 0x00000009000f7213 */ /* 0x000fe20000000000 */
[----:B------:R-:W-:Y:S01]  /*1a30*/  @!P4 IMAD.MOV R16, RZ, RZ, -R16 ;  /* 0x000000ffff10c224 */ /* 0x000fe200078e0a10 */
[----:B------:R-:W-:Y:S01]  /*1a40*/  ISETP.GT.U32.AND P4, PT, R6, R4, PT ;  /* 0x000000040600720c */ /* 0x000fe20003f84070 */
[----:B0-----:R-:W-:Y:S02]  /*1a50*/  IMAD.MOV.U32 R0, RZ, RZ, R12 ;  /* 0x000000ffff007224 */ /* 0x001fe400078e000c */
[----:B------:R-:W-:Y:S01]  /*1a60*/  IMAD.HI.U32 R10, R7, R15, RZ ;  /* 0x0000000f070a7227 */ /* 0x000fe200078e00ff */
[----:B------:R-:W-:Y:S03]  /*1a70*/  STL [R1+0x3b4], R16 ;  /* 0x0003b41001007387 */ /* 0x000fe60000100800 */
[----:B------:R-:W-:Y:S01]  /*1a80*/  @!P1 IMAD.MOV R0, RZ, RZ, -R0 ;  /* 0x000000ffff009224 */ /* 0x000fe200078e0a00 */
[----:B------:R-:W-:Y:S01]  /*1a90*/  ISETP.GE.AND P1, PT, R8, RZ, PT ;  /* 0x000000ff0800720c */ /* 0x000fe20003f26270 */
[----:B------:R-:W-:-:S02]  /*1aa0*/  IMAD.MOV R8, RZ, RZ, -R5 ;  /* 0x000000ffff087224 */ /* 0x000fc400078e0a05 */
[----:B------:R-:W-:Y:S01]  /*1ab0*/  @!P5 IMAD.IADD R2, R2, 0x1, -R6 ;  /* 0x000000010202d824 */ /* 0x000fe200078e0a06 */
[----:B------:R0:W-:Y:S01]  /*1ac0*/  STL [R1+0x3b0], R0 ;  /* 0x0003b00001007387 */ /* 0x0001e20000100800 */
[C---:B------:R-:W-:Y:S02]  /*1ad0*/  IMAD R14, R6.reuse, R8, R14 ;  /* 0x00000008060e7224 */ /* 0x040fe400078e020e */
[----:B------:R-:W-:Y:S02]  /*1ae0*/  IMAD.MOV R10, RZ, RZ, -R10 ;  /* 0x000000ffff0a7224 */ /* 0x000fe400078e0a0a */
[--C-:B------:R-:W-:Y:S01]  /*1af0*/  @!P0 IMAD.IADD R3, R3, 0x1, -R6.reuse ;  /* 0x0000000103038824 */ /* 0x100fe200078e0a06 */
[----:B------:R-:W-:Y:S01]  /*1b00*/  ISETP.GT.U32.AND P5, PT, R6, R14, PT ;  /* 0x0000000e0600720c */ /* 0x000fe20003fa4070 */
[----:B------:R-:W-:Y:S01]  /*1b10*/  @!P4 IMAD.IADD R4, R4, 0x1, -R6 ;  /* 0x000000010404c824 */ /* 0x000fe200078e0a06 */
[----:B------:R-:W-:Y:S01]  /*1b20*/  ISETP.GE.AND P0, PT, R9, RZ, PT ;  /* 0x000000ff0900720c */ /* 0x000fe20003f06270 */
[----:B------:R-:W-:-:S02]  /*1b30*/  IMAD R15, R6, R10, R15 ;  /* 0x0000000a060f7224 */ /* 0x000fc400078e020f */
[----:B------:R-:W-:Y:S01]  /*1b40*/  IMAD.MOV.U32 R13, RZ, RZ, R3 ;  /* 0x000000ffff0d7224 */ /* 0x000fe200078e0003 */
[----:B------:R-:W-:Y:S01]  /*1b50*/  ISETP.GT.U32.AND P4, PT, R6, R4, PT ;  /* 0x000000040600720c */ /* 0x000fe20003f84070 */
[----:B------:R-:W-:Y:S02]  /*1b60*/  VIADD R5, R28, 0xec ;  /* 0x000000ec1c057836 */ /* 0x000fe40000000000 */
[----:B------:R-:W-:Y:S01]  /*1b70*/  @!P6 IMAD.MOV R13, RZ, RZ, -R13 ;  /* 0x000000ffff0de224 */ /* 0x000fe200078e0a0d */
[----:B------:R-:W-:Y:S01]  /*1b80*/  ISETP.GT.U32.AND P6, PT, R6, R15, PT ;  /* 0x0000000f0600720c */ /* 0x000fe20003fc4070 */
[----:B0-----:R-:W-:Y:S01]  /*1b90*/  IMAD.MOV.U32 R0, RZ, RZ, R2 ;  /* 0x000000ffff007224 */ /* 0x001fe200078e0002 */
[----:B------:R-:W-:Y:S01]  /*1ba0*/  IABS R10, R5 ;  /* 0x00000005000a7213 */ /* 0x000fe20000000000 */
[----:B------:R-:W-:Y:S01]  /*1bb0*/  @!P5 IMAD.IADD R14, R14, 0x1, -R6 ;  /* 0x000000010e0ed824 */ /* 0x000fe200078e0a06 */
[----:B------:R-:W-:Y:S01]  /*1bc0*/  STL [R1+0x3ac], R13 ;  /* 0x0003ac0d01007387 */ /* 0x000fe20000100800 */
[----:B------:R-:W-:-:S02]  /*1bd0*/  VIADD R8, R28, 0xea ;  /* 0x000000ea1c087836 */ /* 0x000fc40000000000 */
[----:B------:R-:W-:Y:S01]  /*1be0*/  VIADD R9, R28, 0xeb ;  /* 0x000000eb1c097836 */ /* 0x000fe20000000000 */
[----:B------:R-:W-:Y:S01]  /*1bf0*/  ISETP.GT.U32.AND P5, PT, R6, R14, PT ;  /* 0x0000000e0600720c */ /* 0x000fe20003fa4070 */
[----:B------:R-:W-:Y:S01]  /*1c00*/  @!P3 IMAD.MOV R0, RZ, RZ, -R0 ;  /* 0x000000ffff00b224 */ /* 0x000fe200078e0a00 */
[----:B------:R-:W-:Y:S01]  /*1c10*/  IABS R3, R8 ;  /* 0x0000000800037213 */ /* 0x000fe20000000000 */
[--C-:B------:R-:W-:Y:S01]  /*1c20*/  @!P4 IMAD.IADD R4, R4, 0x1, -R6.reuse ;  /* 0x000000010404c824 */ /* 0x100fe200078e0a06 */
[----:B------:R-:W-:Y:S01]  /*1c30*/  IABS R12, R9 ;  /* 0x00000009000c7213 */ /* 0x000fe20000000000 */
[----:B------:R-:W-:Y:S01]  /*1c40*/  @!P6 IMAD.IADD R15, R15, 0x1, -R6 ;  /* 0x000000010f0fe824 */ /* 0x000fe200078e0a06 */
[----:B------:R0:W-:Y:S01]  /*1c50*/  STL [R1+0x3a8], R0 ;  /* 0x0003a80001007387 */ /* 0x0001e20000100800 */
[----:B------:R-:W-:Y:S01]  /*1c60*/  IMAD.HI.U32 R2, R7, R10, RZ ;  /* 0x0000000a07027227 */ /* 0x000fe200078e00ff */
[----:B------:R-:W-:Y:S02]  /*1c70*/  ISETP.GE.AND P3, PT, R5, RZ, PT ;  /* 0x000000ff0500720c */ /* 0x000fe40003f66270 */
[----:B------:R-:W-:Y:S01]  /*1c80*/  ISETP.GT.U32.AND P6, PT, R6, R15, PT ;  /* 0x0000000f0600720c */ /* 0x000fe20003fc4070 */
[----:B------:R-:W-:Y:S01]  /*1c90*/  IMAD.MOV.U32 R5, RZ, RZ, R3 ;  /* 0x000000ffff057224 */ /* 0x000fe200078e0003 */
[----:B------:R-:W-:Y:S01]  /*1ca0*/  IADD3 R2, PT, PT, -R2, RZ, RZ ;  /* 0x000000ff02027210 */ /* 0x000fe20007ffe1ff */
[----:B------:R-:W-:Y:S01]  /*1cb0*/  IMAD.HI.U32 R3, R7, R12, RZ ;  /* 0x0000000c07037227 */ /* 0x000fe200078e00ff */
[----:B------:R-:W-:-:S03]  /*1cc0*/  ISETP.GE.AND P4, PT, R9, RZ, PT ;  /* 0x000000ff0900720c */ /* 0x000fc60003f86270 */
[----:B0-----:R-:W-:Y:S02]  /*1cd0*/  IMAD.MOV.U32 R0, RZ, RZ, R4 ;  /* 0x000000ffff007224 */ /* 0x001fe400078e0004 */
[----:B------:R-:W-:Y:S02]  /*1ce0*/  IMAD.MOV R3, RZ, RZ, -R3 ;  /* 0x000000ffff037224 */ /* 0x000fe400078e0a03 */
[----:B------:R-:W-:Y:S01]  /*1cf0*/  @!P2 IMAD.MOV R0, RZ, RZ, -R0 ;  /* 0x000000ffff00a224 */ /* 0x000fe200078e0a00 */
[----:B------:R-:W-:Y:S01]  /*1d00*/  ISETP.GE.AND P2, PT, R8, RZ, PT ;  /* 0x000000ff0800720c */ /* 0x000fe20003f46270 */
[----:B------:R-:W-:Y:S02]  /*1d10*/  @!P5 IMAD.IADD R14, R14, 0x1, -R6 ;  /* 0x000000010e0ed824 */ /* 0x000fe400078e0a06 */
[C---:B------:R-:W-:Y:S01]  /*1d20*/  IMAD R2, R6.reuse, R2, R10 ;  /* 0x0000000206027224 */ /* 0x040fe200078e020a */
[----:B------:R0:W-:Y:S01]  /*1d30*/  STL [R1+0x3a4], R0 ;  /* 0x0003a40001007387 */ /* 0x0001e20000100800 */
[----:B------:R-:W-:-:S02]  /*1d40*/  IMAD R3, R6, R3, R12 ;  /* 0x0000000306037224 */ /* 0x000fc400078e020c */
[----:B------:R-:W-:Y:S01]  /*1d50*/  IMAD.HI.U32 R9, R7, R5, RZ ;  /* 0x0000000507097227 */ /* 0x000fe200078e00ff */
[----:B------:R-:W-:-:S03]  /*1d60*/  ISETP.GT.U32.AND P5, PT, R6, R2, PT ;  /* 0x000000020600720c */ /* 0x000fc60003fa4070 */
[----:B------:R-:W-:Y:S02]  /*1d70*/  IMAD.MOV R9, RZ, RZ, -R9 ;  /* 0x000000ffff097224 */ /* 0x000fe400078e0a09 */
[----:B------:R-:W-:Y:S02]  /*1d80*/  @!P6 IMAD.IADD R15, R15, 0x1, -R6 ;  /* 0x000000010f0fe824 */ /* 0x000fe400078e0a06 */
[----:B0-----:R-:W-:Y:S02]  /*1d90*/  IMAD.MOV.U32 R0, RZ, RZ, R14 ;  /* 0x000000ffff007224 */ /* 0x001fe400078e000e */
[C---:B------:R-:W-:Y:S02]  /*1da0*/  IMAD R4, R6.reuse, R9, R5 ;  /* 0x0000000906047224 */ /* 0x040fe400078e0205 */
[----:B------:R-:W-:Y:S01]  /*1db0*/  @!P1 IMAD.MOV R0, RZ, RZ, -R0 ;  /* 0x000000ffff009224 */ /* 0x000fe200078e0a00 */
[----:B------:R-:W-:Y:S01]  /*1dc0*/  ISETP.GT.U32.AND P1, PT, R6, R3, PT ;  /* 0x000000030600720c */ /* 0x000fe20003f24070 */
[----:B------:R-:W-:-:S02]  /*1dd0*/  VIADD R10, R28, 0xe9 ;  /* 0x000000e91c0a7836 */ /* 0x000fc40000000000 */
[--C-:B------:R-:W-:Y:S01]  /*1de0*/  @!P5 IMAD.IADD R2, R2, 0x1, -R6.reuse ;  /* 0x000000010202d824 */ /* 0x100fe200078e0a06 */
[----:B------:R0:W-:Y:S01]  /*1df0*/  STL [R1+0x3a0], R0 ;  /* 0x0003a00001007387 */ /* 0x0001e20000100800 */
[----:B------:R-:W-:Y:S01]  /*1e00*/  VIADD R5, R28, 0xe8 ;  /* 0x000000e81c057836 */ /* 0x000fe20000000000 */
[----:B------:R-:W-:Y:S01]  /*1e10*/  ISETP.GE.AND P6, PT, R10, RZ, PT ;  /* 0x000000ff0a00720c */ /* 0x000fe20003fc6270 */
[----:B------:R-:W-:Y:S01]  /*1e20*/  VIADD R9, R28, 0xe6 ;  /* 0x000000e61c097836 */ /* 0x000fe20000000000 */
[----:B------:R-:W-:Y:S01]  /*1e30*/  ISETP.GT.U32.AND P5, PT, R6, R2, PT ;  /* 0x000000020600720c */ /* 0x000fe20003fa4070 */
[C---:B------:R-:W-:Y:S01]  /*1e40*/  VIADD R8, R28.reuse, 0xe7 ;  /* 0x000000e71c087836 */ /* 0x040fe20000000000 */
[----:B------:R-:W-:Y:S01]  /*1e50*/  IABS R10, R10 ;  /* 0x0000000a000a7213 */ /* 0x000fe20000000000 */
[----:B------:R-:W-:Y:S01]  /*1e60*/  VIADD R19, R28, 0xdc ;  /* 0x000000dc1c137836 */ /* 0x000fe20000000000 */
[----:B------:R-:W-:Y:S01]  /*1e70*/  IABS R12, R5 ;  /* 0x00000005000c7213 */ /* 0x000fe20000000000 */
[----:B------:R-:W-:Y:S01]  /*1e80*/  @!P1 IMAD.IADD R3, R3, 0x1, -R6 ;  /* 0x0000000103039824 */ /* 0x000fe200078e0a06 */
[----:B------:R-:W-:Y:S01]  /*1e90*/  IABS R14, R9 ;  /* 0x00000009000e7213 */ /* 0x000fe20000000000 */
[----:B0-----:R-:W-:Y:S01]  /*1ea0*/  IMAD.MOV.U32 R0, RZ, RZ, R15 ;  /* 0x000000ffff007224 */ /* 0x001fe200078e000f */
[----:B------:R-:W-:Y:S01]  /*1eb0*/  IABS R13, R8 ;  /* 0x00000008000d7213 */ /* 0x000fe20000000000 */
[----:B------:R-:W-:Y:S01]  /*1ec0*/  IMAD.HI.U32 R15, R7, R10, RZ ;  /* 0x0000000a070f7227 */ /* 0x000fe200078e00ff */
[----:B------:R-:W-:-:S02]  /*1ed0*/  ISETP.GT.U32.AND P1, PT, R6, R3, PT ;  /* 0x000000030600720c */ /* 0x000fc40003f24070 */
[----:B------:R-:W-:Y:S01]  /*1ee0*/  IABS R20, R19 ;  /* 0x0000001300147213 */ /* 0x000fe20000000000 */
[----:B------:R-:W-:Y:S01]  /*1ef0*/  @!P0 IMAD.MOV R0, RZ, RZ, -R0 ;  /* 0x000000ffff008224 */ /* 0x000fe200078e0a00 */
[----:B------:R-:W-:Y:S01]  /*1f00*/  ISETP.GT.U32.AND P0, PT, R6, R4, PT ;  /* 0x000000040600720c */ /* 0x000fe20003f04070 */
[----:B------:R-:W-:Y:S02]  /*1f10*/  IMAD.MOV R15, RZ, RZ, -R15 ;  /* 0x000000ffff0f7224 */ /* 0x000fe400078e0a0f */
[----:B------:R-:W-:Y:S01]  /*1f20*/  @!P5 IMAD.IADD R2, R2, 0x1, -R6 ;  /* 0x000000010202d824 */ /* 0x000fe200078e0a06 */
[----:B------:R0:W-:Y:S01]  /*1f30*/  STL [R1+0x39c], R0 ;  /* 0x00039c0001007387 */ /* 0x0001e20000100800 */
[----:B------:R-:W-:Y:S01]  /*1f40*/  IMAD R10, R6, R15, R10 ;  /* 0x0000000f060a7224 */ /* 0x000fe200078e020a */
[----:B------:R-:W-:Y:S01]  /*1f50*/  ISETP.GE.AND P5, PT, R5, RZ, PT ;  /* 0x000000ff0500720c */ /* 0x000fe20003fa6270 */
[----:B------:R-:W-:-:S04]  /*1f60*/  IMAD.HI.U32 R16, R7, R12, RZ ;  /* 0x0000000c07107227 */ /* 0x000fc800078e00ff */
[--C-:B------:R-:W-:Y:S01]  /*1f70*/  @!P1 IMAD.IADD R3, R3, 0x1, -R6.reuse ;  /* 0x0000000103039824 */ /* 0x100fe200078e0a06 */
[----:B------:R-:W-:Y:S01]  /*1f80*/  ISETP.GT.U32.AND P1, PT, R6, R10, PT ;  /* 0x0000000a0600720c */ /* 0x000fe20003f24070 */
[----:B------:R-:W-:Y:S02]  /*1f90*/  @!P0 IMAD.IADD R4, R4, 0x1, -R6 ;  /* 0x0000000104048824 */ /* 0x000fe400078e0a06 */
[----:B------:R-:W-:Y:S02]  /*1fa0*/  IMAD.MOV.U32 R18, RZ, RZ, R2 ;  /* 0x000000ffff127224 */ /* 0x000fe400078e0002 */
[----:B0-----:R-:W-:Y:S01]  /*1fb0*/  IMAD.MOV.U32 R0, RZ, RZ, R3 ;  /* 0x000000ffff007224 */ /* 0x001fe200078e0003 */
[----:B------:R-:W-:Y:S01]  /*1fc0*/  ISETP.GT.U32.AND P0, PT, R6, R4, PT ;  /* 0x000000040600720c */ /* 0x000fe20003f04070 */
[----:B------:R-:W-:Y:S02]  /*1fd0*/  IMAD.MOV R16, RZ, RZ, -R16 ;  /* 0x000000ffff107224 */ /* 0x000fe400078e0a10 */
[----:B------:R-:W-:-:S04]  /*1fe0*/  IMAD.HI.U32 R5, R7, R14, RZ ;  /* 0x0000000e07057227 */ /* 0x000fc800078e00ff */
[----:B------:R-:W-:Y:S02]  /*1ff0*/  @!P3 IMAD.MOV R18, RZ, RZ, -R18 ;  /* 0x000000ffff12b224 */ /* 0x000fe400078e0a12 */
[----:B------:R-:W-:Y:S01]  /*2000*/  @!P4 IMAD.MOV R0, RZ, RZ, -R0 ;  /* 0x000000ffff00c224 */ /* 0x000fe200078e0a00 */
[----:B------:R-:W-:Y:S01]  /*2010*/  ISETP.GE.AND P4, PT, R8, RZ, PT ;  /* 0x000000ff0800720c */ /* 0x000fe20003f86270 */
[----:B------:R-:W-:Y:S01]  /*2020*/  IMAD R12, R6, R16, R12 ;  /* 0x00000010060c7224 */ /* 0x000fe200078e020c */
[----:B------:R-:W-:Y:S01]  /*2030*/  STL [R1+0x398], R18 ;  /* 0x0003981201007387 */ /* 0x000fe20000100800 */
[----:B------:R-:W-:Y:S02]  /*2040*/  IMAD.MOV R5, RZ, RZ, -R5 ;  /* 0x000000ffff057224 */ /* 0x000fe400078e0a05 */
[----:B------:R-:W-:Y:S01]  /*2050*/  @!P0 IMAD.IADD R4, R4, 0x1, -R6 ;  /* 0x0000000104048824 */ /* 0x000fe200078e0a06 */
[----:B------:R0:W-:Y:S01]  /*2060*/  STL [R1+0x394], R0 ;  /* 0x0003940001007387 */ /* 0x0001e20000100800 */
[C---:B------:R-:W-:Y:S01]  /*2070*/  IMAD R14, R6.reuse, R5, R14 ;  /* 0x00000005060e7224 */ /* 0x040fe200078e020e */
[----:B------:R-:W-:Y:S01]  /*2080*/  ISETP.GT.U32.AND P3, PT, R6, R12, PT ;  /* 0x0000000c0600720c */ /* 0x000fe20003f64070 */
[----:B------:R-:W-:-:S04]  /*2090*/  IMAD.HI.U32 R17, R7, R13, RZ ;  /* 0x0000000d07117227 */ /* 0x000fc800078e00ff */
[----:B------:R-:W-:Y:S02]  /*20a0*/  @!P1 IMAD.IADD R10, R10, 0x1, -R6 ;  /* 0x000000010a0a9824 */ /* 0x000fe400078e0a06 */
[----:B------:R-:W-:Y:S02]  /*20b0*/  IMAD.MOV R17, RZ, RZ, -R17 ;  /* 0x000000ffff117224 */ /* 0x000fe400078e0a11 */
[----:B0-----:R-:W-:Y:S01]  /*20c0*/  IMAD.MOV.U32 R0, RZ, RZ, R4 ;  /* 0x000000ffff007224 */ /* 0x001fe200078e0004 */
[C---:B------:R-:W-:Y:S01]  /*20d0*/  ISETP.GT.U32.AND P1, PT, R6.reuse, R10, PT ;  /* 0x0000000a0600720c */ /* 0x040fe20003f24070 */
[C---:B------:R-:W-:Y:S02]  /*20e0*/  IMAD R2, R6.reuse, R17, R13 ;  /* 0x0000001106027224 */ /* 0x040fe400078e020d */
[----:B------:R-:W-:Y:S01]  /*20f0*/  @!P2 IMAD.MOV R0, RZ, RZ, -R0 ;  /* 0x000000ffff00a224 */ /* 0x000fe200078e0a00 */
[----:B------:R-:W-:Y:S01]  /*2100*/  ISETP.GT.U32.AND P2, PT, R6, R14, PT ;  /* 0x0000000e0600720c */ /* 0x000fe20003f44070 */
[----:B------:R-:W-:Y:S01]  /*2110*/  VIADD R3, R28, 0xe5 ;  /* 0x000000e51c037836 */ /* 0x000fe20000000000 */
[----:B------:R-:W-:Y:S01]  /*2120*/  ISETP.GT.U32.AND P0, PT, R6, R2, PT ;  /* 0x000000020600720c */ /* 0x000fe20003f04070 */
[----:B------:R-:W-:Y:S01]  /*2130*/  VIADD R8, R28, 0xe4 ;  /* 0x000000e41c087836 */ /* 0x000fe20000000000 */
[----:B------:R0:W-:Y:S01]  /*2140*/  STL [R1+0x390], R0 ;  /* 0x0003900001007387 */ /* 0x0001e20000100800 */
[--C-:B------:R-:W-:Y:S01]  /*2150*/  @!P3 IMAD.IADD R12, R12, 0x1, -R6.reuse ;  /* 0x000000010c0cb824 */ /* 0x100fe200078e0a06 */
[----:B------:R-:W-:Y:S01]  /*2160*/  IABS R5, R3 ;  /* 0x0000000300057213 */ /* 0x000fe20000000000 */
[----:B------:R-:W-:Y:S01]  /*2170*/  VIADD R13, R28, 0xe3 ;  /* 0x000000e31c0d7836 */ /* 0x000fe20000000000 */
[----:B------:R-:W-:Y:S01]  /*2180*/  IABS R15, R8 ;  /* 0x00000008000f7213 */ /* 0x000fe20000000000 */
[----:B------:R-:W-:Y:S01]  /*2190*/  @!P1 IMAD.IADD R10, R10, 0x1, -R6 ;  /* 0x000000010a0a9824 */ /* 0x000fe200078e0a06 */
[----:B------:R-:W-:Y:S01]  /*21a0*/  ISETP.GT.U32.AND P3, PT, R6, R12, PT ;  /* 0x0000000c0600720c */ /* 0x000fe20003f64070 */
[----:B------:R-:W-:Y:S01]  /*21b0*/  IMAD.HI.U32 R16, R7, R5, RZ ;  /* 0x0000000507107227 */ /* 0x000fe200078e00ff */
[----:B------:R-:W-:-:S02]  /*21c0*/  ISETP.GE.AND P1, PT, R9, RZ, PT ;  /* 0x000000ff0900720c */ /* 0x000fc40003f26270 */
[----:B------:R-:W-:Y:S01]  /*21d0*/  IABS R4, R13 ;  /* 0x0000000d00047213 */ /* 0x000fe20000000000 */
[----:B------:R-:W-:Y:S02]  /*21e0*/  @!P2 IMAD.IADD R14, R14, 0x1, -R6 ;  /* 0x000000010e0ea824 */ /* 0x000fe400078e0a06 */
[----:B------:R-:W-:Y:S02]  /*21f0*/  IMAD.MOV R16, RZ, RZ, -R16 ;  /* 0x000000ffff107224 */ /* 0x000fe400078e0a10 */
[----:B------:R-:W-:Y:S01]  /*2200*/  IMAD.HI.U32 R9, R7, R15, RZ ;  /* 0x0000000f07097227 */ /* 0x000fe200078e00ff */
[----:B------:R-:W-:-:S03]  /*2210*/  ISETP.GT.U32.AND P2, PT, R6, R14, PT ;  /* 0x0000000e0600720c */ /* 0x000fc60003f44070 */
[--C-:B------:R-:W-:Y:S02]  /*2220*/  @!P0 IMAD.IADD R2, R2, 0x1, -R6.reuse ;  /* 0x0000000102028824 */ /* 0x100fe400078e0a06 */
[C---:B------:R-:W-:Y:S02]  /*2230*/  IMAD R5, R6.reuse, R16, R5 ;  /* 0x0000001006057224 */ /* 0x040fe400078e0205 */
[----:B------:R-:W-:Y:S01]  /*2240*/  IMAD.MOV R9, RZ, RZ, -R9 ;  /* 0x000000ffff097224 */ /* 0x000fe200078e0a09 */
[----:B------:R-:W-:Y:S01]  /*2250*/  ISETP.GT.U32.AND P0, PT, R6, R2, PT ;  /* 0x000000020600720c */ /* 0x000fe20003f04070 */
[--C-:B------:R-:W-:Y:S01]  /*2260*/  @!P3 IMAD.IADD R12, R12, 0x1, -R6.reuse ;  /* 0x000000010c0cb824 */ /* 0x100fe200078e0a06 */
[C---:B------:R-:W-:Y:S01]  /*2270*/  ISETP.GT.U32.AND P3, PT, R6.reuse, R5, PT ;  /* 0x000000050600720c */ /* 0x040fe20003f64070 */
[----:B------:R-:W-:Y:S02]  /*2280*/  IMAD R15, R6, R9, R15 ;  /* 0x00000009060f7224 */ /* 0x000fe400078e020f */
[----:B------:R-:W-:-:S02]  /*2290*/  @!P2 IMAD.IADD R14, R14, 0x1, -R6 ;  /* 0x000000010e0ea824 */ /* 0x000fc400078e0a06 */
[----:B------:R-:W-:Y:S01]  /*22a0*/  IMAD.MOV.U32 R17, RZ, RZ, R10 ;  /* 0x000000ffff117224 */ /* 0x000fe200078e000a */
[----:B------:R-:W-:Y:S01]  /*22b0*/  ISETP.GT.U32.AND P2, PT, R6, R15, PT ;  /* 0x0000000f0600720c */ /* 0x000fe20003f44070 */
[----:B------:R-:W-:-:S04]  /*22c0*/  IMAD.HI.U32 R10, R7, R4, RZ ;  /* 0x00000004070a7227 */ /* 0x000fc800078e00ff */
[----:B------:R-:W-:Y:S01]  /*22d0*/  @!P6 IMAD.MOV R17, RZ, RZ, -R17 ;  /* 0x000000ffff11e224 */ /* 0x000fe200078e0a11 */
[----:B------:R-:W-:Y:S01]  /*22e0*/  ISETP.GE.AND P6, PT, R3, RZ, PT ;  /* 0x000000ff0300720c */ /* 0x000fe20003fc6270 */
[----:B0-----:R-:W-:Y:S02]  /*22f0*/  IMAD.MOV.U32 R0, RZ, RZ, R12 ;  /* 0x000000ffff007224 */ /* 0x001fe400078e000c */
[----:B------:R-:W-:Y:S01]  /*2300*/  @!P0 IMAD.IADD R2, R2, 0x1, -R6 ;  /* 0x0000000102028824 */ /* 0x000fe200078e0a06 */
[----:B------:R-:W-:Y:S01]  /*2310*/  ISETP.GE.AND P0, PT, R13, RZ, PT ;  /* 0x000000ff0d00720c */ /* 0x000fe20003f06270 */
[----:B------:R-:W-:Y:S01]  /*2320*/  IMAD.MOV R10, RZ, RZ, -R10 ;  /* 0x000000ffff0a7224 */ /* 0x000fe200078e0a0a */
[----:B------:R-:W-:Y:S01]  /*2330*/  STL [R1+0x38c], R17 ;  /* 0x00038c1101007387 */ /* 0x000fe20000100800 */
[----:B------:R-:W-:Y:S02]  /*2340*/  @!P3 IMAD.IADD R5, R5, 0x1, -R6 ;  /* 0x000000010505b824 */ /* 0x000fe400078e0a06 */
[----:B------:R-:W-:-:S02]  /*2350*/  VIADD R3, R28, 0xe2 ;  /* 0x000000e21c037836 */ /* 0x000fc40000000000 */
[----:B------:R-:W-:Y:S01]  /*2360*/  @!P5 IMAD.MOV R0, RZ, RZ, -R0 ;  /* 0x000000ffff00d224 */ /* 0x000fe200078e0a00 */
[----:B------:R-:W-:Y:S01]  /*2370*/  ISETP.GT.U32.AND P3, PT, R6, R5, PT ;  /* 0x000000050600720c */ /* 0x000fe20003f64070 */
[----:B------:R-:W-:Y:S01]  /*2380*/  IMAD.MOV.U32 R12, RZ, RZ, R2 ;  /* 0x000000ffff0c7224 */ /* 0x000fe200078e0002 */
[----:B------:R-:W-:Y:S01]  /*2390*/  ISETP.GE.AND P5, PT, R8, RZ, PT ;  /* 0x000000ff0800720c */ /* 0x000fe20003fa6270 */
[----:B------:R-:W-:Y:S01]  /*23a0*/  IMAD R13, R6, R10, R4 ;  /* 0x0000000a060d7224 */ /* 0x000fe200078e0204 */
[----:B------:R-:W-:Y:S01]  /*23b0*/  IABS R10, R3 ;  /* 0x00000003000a7213 */ /* 0x000fe20000000000 */
[----:B------:R-:W-:Y:S01]  /*23c0*/  VIADD R2, R28, 0xe1 ;  /* 0x000000e11c027836 */ /* 0x000fe20000000000 */
[----:B------:R0:W-:Y:S01]  /*23d0*/  STL [R1+0x388], R0 ;  /* 0x0003880001007387 */ /* 0x0001e20000100800 */
[----:B------:R-:W-:Y:S02]  /*23e0*/  @!P2 IMAD.IADD R15, R15, 0x1, -R6 ;  /* 0x000000010f0fa824 */ /* 0x000fe400078e0a06 */
[----:B------:R-:W-:Y:S01]  /*23f0*/  @!P4 IMAD.MOV R12, RZ, RZ, -R12 ;  /* 0x000000ffff0cc224 */ /* 0x000fe200078e0a0c */
[----:B------:R-:W-:Y:S01]  /*2400*/  IABS R4, R2 ;  /* 0x0000000200047213 */ /* 0x000fe20000000000 */
[----:B------:R-:W-:Y:S01]  /*2410*/  IMAD.HI.U32 R23, R7, R20, RZ ;  /* 0x0000001407177227 */ /* 0x000fe200078e00ff */
[----:B------:R-:W-:-:S02]  /*2420*/  ISETP.GT.U32.AND P2, PT, R6, R15, PT ;  /* 0x0000000f0600720c */ /* 0x000fc40003f44070 */
[----:B------:R-:W-:Y:S01]  /*2430*/  ISETP.GE.AND P4, PT, R3, RZ, PT ;  /* 0x000000ff0300720c */ /* 0x000fe20003f86270 */
[C---:B------:R-:W-:Y:S01]  /*2440*/  IMAD.HI.U32 R9, R7.reuse, R4, RZ ;  /* 0x0000000407097227 */ /* 0x040fe200078e00ff */
[----:B------:R3:W-:Y:S03]  /*2450*/  STL [R1+0x384], R12 ;  /* 0x0003840c01007387 */ /* 0x0007e60000100800 */
[----:B0-----:R-:W-:Y:S02]  /*2460*/  IMAD.MOV.U32 R0, RZ, RZ, R14 ;  /* 0x000000ffff007224 */ /* 0x001fe400078e000e */
[----:B------:R-:W-:-:S04]  /*2470*/  IMAD.HI.U32 R14, R7, R10, RZ ;  /* 0x0000000a070e7227 */ /* 0x000fc800078e00ff */
[----:B------:R-:W-:Y:S02]  /*2480*/  IMAD.MOV R14, RZ, RZ, -R14 ;  /* 0x000000ffff0e7224 */ /* 0x000fe400078e0a0e */
[----:B------:R-:W-:Y:S01]  /*2490*/  @!P3 IMAD.IADD R5, R5, 0x1, -R6 ;  /* 0x000000010505b824 */ /* 0x000fe200078e0a06 */
[C---:B------:R-:W-:Y:S01]  /*24a0*/  ISETP.GT.U32.AND P3, PT, R6.reuse, R13, PT ;  /* 0x0000000d0600720c */ /* 0x040fe20003f64070 */
[----:B------:R-:W-:Y:S02]  /*24b0*/  IMAD.MOV R9, RZ, RZ, -R9 ;  /* 0x000000ffff097224 */ /* 0x000fe400078e0a09 */
[C---:B------:R-:W-:Y:S02]  /*24c0*/  IMAD R10, R6.reuse, R14, R10 ;  /* 0x0000000e060a7224 */ /* 0x040fe400078e020a */
[C---:B------:R-:W-:Y:S02]  /*24d0*/  IMAD R4, R6.reuse, R9, R4 ;  /* 0x0000000906047224 */ /* 0x040fe400078e0204 */
[----:B------:R-:W-:Y:S01]  /*24e0*/  @!P2 IMAD.IADD R15, R15, 0x1, -R6 ;  /* 0x000000010f0fa824 */ /* 0x000fe200078e0a06 */
[----:B------:R-:W-:Y:S01]  /*24f0*/  ISETP.GT.U32.AND P2, PT, R6, R10, PT ;  /* 0x0000000a0600720c */ /* 0x000fe20003f44070 */
[----:B------:R-:W-:-:S02]  /*2500*/  IMAD.MOV.U32 R16, RZ, RZ, R5 ;  /* 0x000000ffff107224 */ /* 0x000fc400078e0005 */
[----:B------:R-:W-:Y:S01]  /*2510*/  @!P1 IMAD.MOV R0, RZ, RZ, -R0 ;  /* 0x000000ffff009224 */ /* 0x000fe200078e0a00 */
[----:B------:R-:W-:Y:S01]  /*2520*/  ISETP.GE.AND P1, PT, R2, RZ, PT ;  /* 0x000000ff0200720c */ /* 0x000fe20003f26270 */
[----:B------:R-:W-:Y:S01]  /*2530*/  @!P6 IMAD.MOV R16, RZ, RZ, -R16 ;  /* 0x000000ffff10e224 */ /* 0x000fe200078e0a10 */
[----:B------:R-:W-:Y:S01]  /*2540*/  ISETP.GT.U32.AND P6, PT, R6, R4, PT ;  /* 0x000000040600720c */ /* 0x000fe20003fc4070 */
[C---:B------:R-:W-:Y:S01]  /*2550*/  VIADD R3, R28.reuse, 0xdf ;  /* 0x000000df1c037836 */ /* 0x040fe20000000000 */
[----:B------:R0:W-:Y:S01]  /*2560*/  STL [R1+0x380], R0 ;  /* 0x0003800001007387 */ /* 0x0001e20000100800 */
[C---:B------:R-:W-:Y:S02]  /*2570*/  VIADD R2, R28.reuse, 0xe0 ;  /* 0x000000e01c027836 */ /* 0x040fe40000000000 */
[----:B------:R-:W-:Y:S01]  /*2580*/  VIADD R5, R28, 0xde ;  /* 0x000000de1c057836 */ /* 0x000fe20000000000 */
[----:B---3--:R-:W-:Y:S01]  /*2590*/  IABS R12, R3 ;  /* 0x00000003000c7213 */ /* 0x008fe20000000000 */
[--C-:B------:R-:W-:Y:S01]  /*25a0*/  @!P2 IMAD.IADD R10, R10, 0x1, -R6.reuse ;  /* 0x000000010a0aa824 */ /* 0x100fe200078e0a06 */
[----:B------:R-:W-:Y:S01]  /*25b0*/  IABS R8, R2 ;  /* 0x0000000200087213 */ /* 0x000fe20000000000 */
[----:B------:R-:W-:Y:S01]  /*25c0*/  @!P3 IMAD.IADD R13, R13, 0x1, -R6 ;  /* 0x000000010d0db824 */ /* 0x000fe200078e0a06 */
[----:B------:R-:W-:Y:S01]  /*25d0*/  STL [R1+0x37c], R16 ;  /* 0x00037c1001007387 */ /* 0x000fe20000100800 */
[----:B------:R-:W-:Y:S01]  /*25e0*/  IMAD.HI.U32 R14, R7, R12, RZ ;  /* 0x0000000c070e7227 */ /* 0x000fe200078e00ff */
[----:B------:R-:W-:-:S02]  /*25f0*/  ISETP.GT.U32.AND P2, PT, R6, R10, PT ;  /* 0x0000000a0600720c */ /* 0x000fc40003f44070 */
[----:B------:R-:W-:Y:S01]  /*2600*/  ISETP.GT.U32.AND P3, PT, R6, R13, PT ;  /* 0x0000000d0600720c */ /* 0x000fe20003f64070 */
[----:B------:R-:W-:Y:S02]  /*2610*/  @!P6 IMAD.IADD R4, R4, 0x1, -R6 ;  /* 0x000000010404e824 */ /* 0x000fe400078e0a06 */
[----:B------:R-:W-:-:S03]  /*2620*/  IMAD.HI.U32 R9, R7, R8, RZ ;  /* 0x0000000807097227 */ /* 0x000fc600078e00ff */
[----:B------:R-:W-:Y:S01]  /*2630*/  ISETP.GT.U32.AND P6, PT, R6, R4, PT ;  /* 0x000000040600720c */ /* 0x000fe20003fc4070 */
[----:B0-----:R-:W-:Y:S01]  /*2640*/  IMAD.MOV.U32 R0, RZ, RZ, R15 ;  /* 0x000000ffff007224 */ /* 0x001fe200078e000f */
[----:B------:R-:W-:Y:S01]  /*2650*/  IABS R15, R5 ;  /* 0x00000005000f7213 */ /* 0x000fe20000000000 */
[----:B------:R-:W-:Y:S02]  /*2660*/  IMAD.MOV R14, RZ, RZ, -R14 ;  /* 0x000000ffff0e7224 */ /* 0x000fe400078e0a0e */
[----:B------:R-:W-:Y:S02]  /*2670*/  IMAD.MOV R9, RZ, RZ, -R9 ;  /* 0x000000ffff097224 */ /* 0x000fe400078e0a09 */
[----:B------:R-:W-:Y:S01]  /*2680*/  @!P5 IMAD.MOV R0, RZ, RZ, -R0 ;  /* 0x000000ffff00d224 */ /* 0x000fe200078e0a00 */
[----:B------:R-:W-:Y:S01]  /*2690*/  ISETP.GE.AND P5, PT, R2, RZ, PT ;  /* 0x000000ff0200720c */ /* 0x000fe20003fa6270 */
[C---:B------:R-:W-:Y:S02]  /*26a0*/  IMAD R12, R6.reuse, R14, R12 ;  /* 0x0000000e060c7224 */ /* 0x040fe400078e020c */
[----:B------:R-:W-:Y:S01]  /*26b0*/  IMAD R2, R6, R9, R8 ;  /* 0x0000000906027224 */ /* 0x000fe200078e0208 */
[----:B------:R0:W-:Y:S01]  /*26c0*/  STL [R1+0x378], R0 ;  /* 0x0003780001007387 */ /* 0x0001e20000100800 */
[----:B------:R-:W-:-:S02]  /*26d0*/  VIADD R14, R28, 0xdd ;  /* 0x000000dd1c0e7836 */ /* 0x000fc40000000000 */
[----:B------:R-:W-:Y:S01]  /*26e0*/  @!P2 IMAD.IADD R10, R10, 0x1, -R6 ;  /* 0x000000010a0aa824 */ /* 0x000fe200078e0a06 */
[----:B------:R-:W-:Y:S01]  /*26f0*/  ISETP.GT.U32.AND P2, PT, R6, R2, PT ;  /* 0x000000020600720c */ /* 0x000fe20003f44070 */
[----:B------:R-:W-:Y:S01]  /*2700*/  IMAD.HI.U32 R8, R7, R15, RZ ;  /* 0x0000000f07087227 */ /* 0x000fe200078e00ff */
[----:B------:R-:W-:-:S03]  /*2710*/  IABS R22, R14 ;  /* 0x0000000e00167213 */ /* 0x000fc60000000000 */
[----:B------:R-:W-:Y:S01]  /*2720*/  @!P6 IMAD.IADD R4, R4, 0x1, -R6 ;  /* 0x000000010404e824 */ /* 0x000fe200078e0a06 */
[----:B------:R-:W-:Y:S01]  /*2730*/  ISETP.GT.U32.AND P6, PT, R6, R12, PT ;  /* 0x0000000c0600720c */ /* 0x000fe20003fc4070 */
[----:B------:R-:W-:Y:S02]  /*2740*/  IMAD.MOV R8, RZ, RZ, -R8 ;  /* 0x000000ffff087224 */ /* 0x000fe400078e0a08 */
[----:B------:R-:W-:-:S04]  /*2750*/  IMAD.HI.U32 R21, R7, R22, RZ ;  /* 0x0000001607157227 */ /* 0x000fc800078e00ff */
[----:B------:R-:W-:Y:S02]  /*2760*/  IMAD R15, R6, R8, R15 ;  /* 0x00000008060f7224 */ /* 0x000fe400078e020f */
[----:B------:R-:W-:Y:S02]  /*2770*/  IMAD.MOV R21, RZ, RZ, -R21 ;  /* 0x000000ffff157224 */ /* 0x000fe400078e0a15 */
[--C-:B------:R-:W-:Y:S01]  /*2780*/  @!P3 IMAD.IADD R13, R13, 0x1, -R6.reuse ;  /* 0x000000010d0db824 */ /* 0x100fe200078e0a06 */
[----:B------:R-:W-:Y:S01]  /*2790*/  ISETP.GE.AND P3, PT, R3, RZ, PT ;  /* 0x000000ff0300720c */ /* 0x000fe20003f66270 */
[----:B------:R-:W-:Y:S01]  /*27a0*/  @!P2 IMAD.IADD R2, R2, 0x1, -R6 ;  /* 0x000000010202a824 */ /* 0x000fe200078e0a06 */
[C---:B------:R-:W-:Y:S01]  /*27b0*/  ISETP.GT.U32.AND P2, PT, R6.reuse, R15, PT ;  /* 0x0000000f0600720c */ /* 0x040fe20003f44070 */
[----:B------:R-:W-:Y:S02]  /*27c0*/  IMAD R21, R6, R21, R22 ;  /* 0x0000001506157224 */ /* 0x000fe400078e0216 */
[----:B0-----:R-:W-:-:S02]  /*27d0*/  IMAD.MOV.U32 R0, RZ, RZ, R13 ;  /* 0x000000ffff007224 */ /* 0x001fc400078e000d */
[----:B------:R-:W-:Y:S01]  /*27e0*/  @!P6 IMAD.IADD R12, R12, 0x1, -R6 ;  /* 0x000000010c0ce824 */ /* 0x000fe200078e0a06 */
[----:B------:R-:W-:Y:S01]  /*27f0*/  ISETP.GT.U32.AND P6, PT, R6, R21, PT ;  /* 0x000000150600720c */ /* 0x000fe20003fc4070 */
[----:B------:R-:W-:Y:S02]  /*2800*/  VIADD R3, R28, 0xdb ;  /* 0x000000db1c037836 */ /* 0x000fe40000000000 */
[----:B------:R-:W-:Y:S01]  /*2810*/  @!P0 IMAD.MOV R0, RZ, RZ, -R0 ;  /* 0x000000ffff008224 */ /* 0x000fe200078e0a00 */
[----:B------:R-:W-:Y:S01]  /*2820*/  ISETP.GT.U32.AND P0, PT, R6, R12, PT ;  /* 0x0000000c0600720c */ /* 0x000fe20003f04070 */
[----:B------:R-:W-:Y:S01]  /*2830*/  VIADD R16, R28, 0xda ;  /* 0x000000da1c107836 */ /* 0x000fe20000000000 */
[----:B------:R-:W-:Y:S01]  /*2840*/  IABS R17, R3 ;  /* 0x0000000300117213 */ /* 0x000fe20000000000 */
[----:B------:R-:W-:Y:S01]  /*2850*/  @!P2 IMAD.IADD R15, R15, 0x1, -R6 ;  /* 0x000000010f0fa824 */ /* 0x000fe200078e0a06 */
[----:B------:R0:W-:Y:S01]  /*2860*/  STL [R1+0x374], R0 ;  /* 0x0003740001007387 */ /* 0x0001e20000100800 */
[----:B------:R-:W-:Y:S01]  /*2870*/  ISETP.GT.U32.AND P2, PT, R6, R2, PT ;  /* 0x000000020600720c */ /* 0x000fe20003f44070 */
[----:B------:R-:W-:Y:S01]  /*2880*/  IMAD.MOV R23, RZ, RZ, -R23 ;  /* 0x000000ffff177224 */ /* 0x000fe200078e0a17 */
[----:B------:R-:W-:Y:S01]  /*2890*/  IABS R9, R16 ;  /* 0x0000001000097213 */ /* 0x000fe20000000000 */
[----:B------:R-:W-:-:S04]  /*28a0*/  IMAD.HI.U32 R18, R7, R17, RZ ;  /* 0x0000001107127227 */ /* 0x000fc800078e00ff */
[----:B------:R-:W-:Y:S01]  /*28b0*/  @!P6 IMAD.IADD R21, R21, 0x1, -R6 ;  /* 0x000000011515e824 */ /* 0x000fe200078e0a06 */
[----:B------:R-:W-:Y:S01]  /*28c0*/  ISETP.GT.U32.AND P6, PT, R6, R15, PT ;  /* 0x0000000f0600720c */ /* 0x000fe20003fc4070 */
[----:B0-----:R-:W-:Y:S02]  /*28d0*/  IMAD.MOV.U32 R0, RZ, RZ, R10 ;  /* 0x000000ffff007224 */ /* 0x001fe400078e000a */
[----:B------:R-:W-:-:S04]  /*28e0*/  IMAD.HI.U32 R8, R7, R9, RZ ;  /* 0x0000000907087227 */ /* 0x000fc800078e00ff */
[----:B------:R-:W-:Y:S01]  /*28f0*/  @!P4 IMAD.MOV R0, RZ, RZ, -R0 ;  /* 0x000000ffff00c224 */ /* 0x000fe200078e0a00 */
[C---:B------:R-:W-:Y:S01]  /*2900*/  ISETP.GT.U32.AND P4, PT, R6.reuse, R21, PT ;  /* 0x000000150600720c */ /* 0x040fe20003f84070 */
[----:B------:R-:W-:Y:S02]  /*2910*/  IMAD.MOV R18, RZ, RZ, -R18 ;  /* 0x000000ffff127224 */ /* 0x000fe400078e0a12 */
[C---:B------:R-:W-:Y:S01]  /*2920*/  IMAD R20, R6.reuse, R23, R20 ;  /* 0x0000001706147224 */ /* 0x040fe200078e0214 */
[----:B------:R0:W-:Y:S01]  /*2930*/  STL [R1+0x370], R0 ;  /* 0x0003700001007387 */ /* 0x0001e20000100800 */
[----:B------:R-:W-:Y:S02]  /*2940*/  IMAD.MOV R8, RZ, RZ, -R8 ;  /* 0x000000ffff087224 */ /* 0x000fe400078e0a08 */
[C---:B------:R-:W-:Y:S02]  /*2950*/  IMAD R17, R6.reuse, R18, R17 ;  /* 0x0000001206117224 */ /* 0x040fe400078e0211 */
[----:B------:R-:W-:-:S02]  /*2960*/  IMAD R9, R6, R8, R9 ;  /* 0x0000000806097224 */ /* 0x000fc400078e0209 */
[--C-:B------:R-:W-:Y:S01]  /*2970*/  @!P2 IMAD.IADD R2, R2, 0x1, -R6.reuse ;  /* 0x000000010202a824 */ /* 0x100fe200078e0a06 */
[C---:B------:R-:W-:Y:S01]  /*2980*/  ISETP.GT.U32.AND P2, PT, R6.reuse, R17, PT ;  /* 0x000000110600720c */ /* 0x040fe20003f44070 */
[----:B------:R-:W-:Y:S01]  /*2990*/  @!P6 IMAD.IADD R15, R15, 0x1, -R6 ;  /* 0x000000010f0fe824 */ /* 0x000fe200078e0a06 */
[----:B------:R-:W-:Y:S01]  /*29a0*/  ISETP.GT.U32.AND P6, PT, R6, R9, PT ;  /* 0x000000090600720c */ /* 0x000fe20003fc4070 */
[----:B0-----:R-:W-:Y:S02]  /*29b0*/  IMAD.MOV.U32 R0, RZ, RZ, R4 ;  /* 0x000000ffff007224 */ /* 0x001fe400078e0004 */
[----:B------:R-:W-:Y:S02]  /*29c0*/  VIADD R8, R28, 0xd8 ;  /* 0x000000d81c087836 */ /* 0x000fe40000000000 */
[----:B------:R-:W-:Y:S01]  /*29d0*/  @!P1 IMAD.MOV R0, RZ, RZ, -R0 ;  /* 0x000000ffff009224 */ /* 0x000fe200078e0a00 */
[----:B------:R-:W-:Y:S01]  /*29e0*/  ISETP.GT.U32.AND P1, PT, R6, R20, PT ;  /* 0x000000140600720c */ /* 0x000fe20003f24070 */
[----:B------:R-:W-:Y:S01]  /*29f0*/  VIADD R18, R28, 0xd9 ;  /* 0x000000d91c127836 */ /* 0x000fe20000000000 */
[----:B------:R-:W-:Y:S01]  /*2a00*/  IABS R10, R8 ;  /* 0x00000008000a7213 */ /* 0x000fe20000000000 */
[----:B------:R-:W-:Y:S01]  /*2a10*/  @!P0 IMAD.IADD R12, R12, 0x1, -R6 ;  /* 0x000000010c0c8824 */ /* 0x000fe200078e0a06 */
[----:B------:R0:W-:Y:S01]  /*2a20*/  STL [R1+0x36c], R0 ;  /* 0x00036c0001007387 */ /* 0x0001e20000100800 */
[----:B------:R-:W-:Y:S01]  /*2a30*/  IMAD.MOV.U32 R22, RZ, RZ, R2 ;  /* 0x000000ffff167224 */ /* 0x000fe200078e0002 */
[----:B------:R-:W-:Y:S01]  /*2a40*/  IABS R13, R18 ;  /* 0x00000012000d7213 */ /* 0x000fe20000000000 */
[----:B------:R-:W-:Y:S01]  /*2a50*/  @!P2 IMAD.IADD R17, R17, 0x1, -R6 ;  /* 0x000000011111a824 */ /* 0x000fe200078e0a06 */
[----:B------:R-:W-:Y:S01]  /*2a60*/  ISETP.GE.AND P0, PT, R5, RZ, PT ;  /* 0x000000ff0500720c */ /* 0x000fe20003f06270 */
[----:B------:R-:W-:Y:S01]  /*2a70*/  IMAD.HI.U32 R4, R7, R10, RZ ;  /* 0x0000000a07047227 */ /* 0x000fe200078e00ff */
[----:B------:R-:W-:-:S03]  /*2a80*/  ISETP.GE.AND P2, PT, R3, RZ, PT ;  /* 0x000000ff0300720c */ /* 0x000fc60003f46270 */
[----:B------:R-:W-:Y:S01]  /*2a90*/  @!P1 IMAD.IADD R20, R20, 0x1, -R6 ;  /* 0x0000000114149824 */ /* 0x000fe200078e0a06 */
[----:B------:R-:W-:Y:S01]  /*2aa0*/  ISETP.GE.AND P1, PT, R19, RZ, PT ;  /* 0x000000ff1300720c */ /* 0x000fe20003f26270 */
[----:B0-----:R-:W-:Y:S02]  /*2ab0*/  IMAD.MOV.U32 R0, RZ, RZ, R12 ;  /* 0x000000ffff007224 */ /* 0x001fe400078e000c */
[----:B------:R-:W-:-:S04]  /*2ac0*/  IMAD.HI.U32 R5, R7, R13, RZ ;  /* 0x0000000d07057227 */ /* 0x000fc800078e00ff */
[----:B------:R-:W-:Y:S01]  /*2ad0*/  @!P4 IMAD.IADD R21, R21, 0x1, -R6 ;  /* 0x000000011515c824 */ /* 0x000fe200078e0a06 */
[----:B------:R-:W-:Y:S01]  /*2ae0*/  ISETP.GE.AND P4, PT, R14, RZ, PT ;  /* 0x000000ff0e00720c */ /* 0x000fe20003f86270 */
[----:B------:R-:W-:Y:S01]  /*2af0*/  @!P5 IMAD.MOV R22, RZ, RZ, -R22 ;  /* 0x000000ffff16d224 */ /* 0x000fe200078e0a16 */
[C---:B------:R-:W-:Y:S01]  /*2b00*/  ISETP.GT.U32.AND P5, PT, R6.reuse, R20, PT ;  /* 0x000000140600720c */ /* 0x040fe20003fa4070 */
[----:B------:R-:W-:Y:S02]  /*2b10*/  @!P6 IMAD.IADD R9, R9, 0x1, -R6 ;  /* 0x000000010909e824 */ /* 0x000fe400078e0a06 */
[----:B------:R-:W-:Y:S01]  /*2b20*/  @!P3 IMAD.MOV R0, RZ, RZ, -R0 ;  /* 0x000000ffff00b224 */ /* 0x000fe200078e0a00 */
[C---:B------:R-:W-:Y:S01]  /*2b30*/  ISETP.GT.U32.AND P3, PT, R6.reuse, R17, PT ;  /* 0x000000110600720c */ /* 0x040fe20003f64070 */
[----:B------:R-:W-:Y:S01]  /*2b40*/  IMAD.MOV R14, RZ, RZ, -R4 ;  /* 0x000000ffff0e7224 */ /* 0x000fe200078e0a04 */
[C---:B------:R-:W-:Y:S01]  /*2b50*/  ISETP.GT.U32.AND P6, PT, R6.reuse, R9, PT ;  /* 0x000000090600720c */ /* 0x040fe20003fc4070 */
[----:B------:R-:W-:Y:S01]  /*2b60*/  IMAD.MOV R5, RZ, RZ, -R5 ;  /* 0x000000ffff057224 */ /* 0x000fe200078e0a05 */
[----:B------:R-:W-:Y:S01]  /*2b70*/  STL [R1+0x368], R22 ;  /* 0x0003681601007387 */ /* 0x000fe20000100800 */
[----:B------:R-:W-:-:S02]  /*2b80*/  IMAD R3, R6, R14, R10 ;  /* 0x0000000e06037224 */ /* 0x000fc400078e020a */
[----:B------:R-:W-:Y:S01]  /*2b90*/  IMAD R4, R6, R5, R13 ;  /* 0x0000000506047224 */ /* 0x000fe200078e020d */
[----:B------:R0:W-:Y:S01]  /*2ba0*/  STL [R1+0x364], R0 ;  /* 0x0003640001007387 */ /* 0x0001e20000100800 */
[----:B------:R-:W-:Y:S02]  /*2bb0*/  IMAD.MOV.U32 R10, RZ, RZ, R15 ;  /* 0x000000ffff0a7224 */ /* 0x000fe400078e000f */
[----:B------:R-:W-:Y:S02]  /*2bc0*/  VIADD R2, R28, 0xd7 ;  /* 0x000000d71c027836 */ /* 0x000fe40000000000 */
[----:B------:R-:W-:Y:S01]  /*2bd0*/  @!P0 IMAD.MOV R10, RZ, RZ, -R10 ;  /* 0x000000ffff0a8224 */ /* 0x000fe200078e0a0a */
[----:B------:R-:W-:Y:S01]  /*2be0*/  ISETP.GT.U32.AND P0, PT, R6, R4, PT ;  /* 0x000000040600720c */ /* 0x000fe20003f04070 */
[--C-:B------:R-:W-:Y:S01]  /*2bf0*/  @!P5 IMAD.IADD R20, R20, 0x1, -R6.reuse ;  /* 0x000000011414d824 */ /* 0x100fe200078e0a06 */
[----:B------:R-:W-:Y:S01]  /*2c00*/  IABS R13, R2 ;  /* 0x00000002000d7213 */ /* 0x000fe20000000000 */
[--C-:B------:R-:W-:Y:S01]  /*2c10*/  @!P3 IMAD.IADD R17, R17, 0x1, -R6.reuse ;  /* 0x000000011111b824 */ /* 0x100fe200078e0a06 */
[----:B------:R-:W-:Y:S01]  /*2c20*/  ISETP.GT.U32.AND P5, PT, R6, R3, PT ;  /* 0x000000030600720c */ /* 0x000fe20003fa4070 */
[----:B0-----:R-:W-:Y:S01]  /*2c30*/  IMAD.MOV.U32 R0, RZ, RZ, R21 ;  /* 0x000000ffff007224 */ /* 0x001fe200078e0015 */
[----:B------:R0:W-:Y:S01]  /*2c40*/  STL [R1+0x360], R10 ;  /* 0x0003600a01007387 */ /* 0x0001e20000100800 */
[----:B------:R-:W-:Y:S01]  /*2c50*/  @!P6 IMAD.IADD R9, R9, 0x1, -R6 ;  /* 0x000000010909e824 */ /* 0x000fe200078e0a06 */
[----:B------:R-:W-:Y:S01]  /*2c60*/  ISETP.GE.AND P6, PT, R8, RZ, PT ;  /* 0x000000ff0800720c */ /* 0x000fe20003fc6270 */
[----:B------:R-:W-:Y:S01]  /*2c70*/  @!P4 IMAD.MOV R0, RZ, RZ, -R0 ;  /* 0x000000ffff00c224 */ /* 0x000fe200078e0a00 */
[----:B------:R-:W-:Y:S01]  /*2c80*/  ISETP.GE.AND P4, PT, R16, RZ, PT ;  /* 0x000000ff1000720c */ /* 0x000fe20003f86270 */
[----:B------:R-:W-:Y:S01]  /*2c90*/  IMAD.HI.U32 R8, R7, R13, RZ ;  /* 0x0000000d07087227 */ /* 0x000fe200078e00ff */
[----:B------:R-:W-:-:S02]  /*2ca0*/  ISETP.GE.AND P3, PT, R18, RZ, PT ;  /* 0x000000ff1200720c */ /* 0x000fc40003f66270 */
[----:B------:R3:W-:Y:S01]  /*2cb0*/  STL [R1+0x35c], R0 ;  /* 0x00035c0001007387 */ /* 0x0007e20000100800 */
[----:B------:R-:W-:Y:S02]  /*2cc0*/  VIADD R5, R28, 0xd6 ;  /* 0x000000d61c057836 */ /* 0x000fe40000000000 */
[----:B0-----:R-:W-:Y:S02]  /*2cd0*/  IMAD.MOV.U32 R10, RZ, RZ, R20 ;  /* 0x000000ffff0a7224 */ /* 0x001fe400078e0014 */
[----:B------:R-:W-:Y:S01]  /*2ce0*/  @!P0 IMAD.IADD R4, R4, 0x1, -R6 ;  /* 0x0000000104048824 */ /* 0x000fe200078e0a06 */
[----:B------:R-:W-:Y:S01]  /*2cf0*/  IABS R16, R5 ;  /* 0x0000000500107213 */ /* 0x000fe20000000000 */
[----:B------:R-:W-:Y:S01]  /*2d00*/  @!P1 IMAD.MOV R10, RZ, RZ, -R10 ;  /* 0x000000ffff0a9224 */ /* 0x000fe200078e0a0a */
[----:B------:R-:W-:Y:S01]  /*2d10*/  ISETP.GE.AND P0, PT, R2, RZ, PT ;  /* 0x000000ff0200720c */ /* 0x000fe20003f06270 */
[----:B------:R-:W-:Y:S01]  /*2d20*/  IMAD.MOV R8, RZ, RZ, -R8 ;  /* 0x000000ffff087224 */ /* 0x000fe200078e0a08 */
[----:B------:R-:W-:Y:S01]  /*2d30*/  ISETP.GT.U32.AND P1, PT, R6, R4, PT ;  /* 0x000000040600720c */ /* 0x000fe20003f24070 */
[----:B---3--:R-:W-:Y:S01]  /*2d40*/  IMAD.MOV.U32 R0, RZ, RZ, R17 ;  /* 0x000000ffff007224 */ /* 0x008fe200078e0011 */
[----:B------:R-:W-:Y:S01]  /*2d50*/  STL [R1+0x26c], R10 ;  /* 0x00026c0a01007387 */ /* 0x000fe20000100800 */
[----:B------:R-:W-:-:S02]  /*2d60*/  @!P5 IMAD.IADD R3, R3, 0x1, -R6 ;  /* 0x000000010303d824 */ /* 0x000fc400078e0a06 */
[----:B------:R-:W-:Y:S01]  /*2d70*/  @!P2 IMAD.MOV R0, RZ, RZ, -R0 ;  /* 0x000000ffff00a224 */ /* 0x000fe200078e0a00 */
[----:B------:R-:W-:Y:S01]  /*2d80*/  ISETP.GE.AND P2, PT, R5, RZ, PT ;  /* 0x000000ff0500720c */ /* 0x000fe20003f46270 */
[C---:B------:R-:W-:Y:S01]  /*2d90*/  IMAD R13, R6.reuse, R8, R13 ;  /* 0x00000008060d7224 */ /* 0x040fe200078e020d */
[----:B------:R-:W-:Y:S01]  /*2da0*/  ISETP.GT.U32.AND P5, PT, R6, R3, PT ;  /* 0x000000030600720c */ /* 0x000fe20003fa4070 */
[----:B------:R-:W-:Y:S01]  /*2db0*/  IMAD.HI.U32 R2, R7, R16, RZ ;  /* 0x0000001007027227 */ /* 0x000fe200078e00ff */
[----:B------:R0:W-:Y:S03]  /*2dc0*/  STL [R1+0x25c], R0 ;  /* 0x00025c0001007387 */ /* 0x0001e60000100800 */
[----:B------:R-:W-:Y:S02]  /*2dd0*/  IMAD.MOV R2, RZ, RZ, -R2 ;  /* 0x000000ffff027224 */ /* 0x000fe400078e0a02 */
[----:B------:R-:W-:-:S02]  /*2de0*/  VIADD R14, R28, 0xd5 ;  /* 0x000000d51c0e7836 */ /* 0x000fc40000000000 */
[----:B------:R-:W-:Y:S02]  /*2df0*/  IMAD R16, R6, R2, R16 ;  /* 0x0000000206107224 */ /* 0x000fe400078e0210 */
[--C-:B------:R-:W-:Y:S01]  /*2e00*/  @!P1 IMAD.IADD R4, R4, 0x1, -R6.reuse ;  /* 0x0000000104049824 */ /* 0x100fe200078e0a06 */
[----:B------:R-:W-:Y:S01]  /*2e10*/  ISETP.GE.AND P1, PT, R14, RZ, PT ;  /* 0x000000ff0e00720c */ /* 0x000fe20003f26270 */
[----:B0-----:R-:W-:Y:S01]  /*2e20*/  IMAD.MOV.U32 R0, RZ, RZ, R9 ;  /* 0x000000ffff007224 */ /* 0x001fe200078e0009 */
[----:B------:R-:W-:Y:S01]  /*2e30*/  IABS R14, R14 ;  /* 0x0000000e000e7213 */ /* 0x000fe20000000000 */
[----:B------:R-:W-:Y:S01]  /*2e40*/  @!P5 IMAD.IADD R3, R3, 0x1, -R6 ;  /* 0x000000010303d824 */ /* 0x000fe200078e0a06 */
[C---:B------:R-:W-:Y:S01]  /*2e50*/  ISETP.GT.U32.AND P5, PT, R6.reuse, R16, PT ;  /* 0x000000100600720c */ /* 0x040fe20003fa4070 */
[----:B------:R-:W-:Y:S01]  /*2e60*/  @!P4 IMAD.MOV R0, RZ, RZ, -R0 ;  /* 0x000000ffff00c224 */ /* 0x000fe200078e0a00 */
[----:B------:R-:W-:Y:S01]  /*2e70*/  ISETP.GT.U32.AND P4, PT, R6, R13, PT ;  /* 0x0000000d0600720c */ /* 0x000fe20003f84070 */
[----:B------:R-:W-:-:S02]  /*2e80*/  VIADD R5, R28, 0xd4 ;  /* 0x000000d41c057836 */ /* 0x000fc40000000000 */
[----:B------:R-:W-:Y:S01]  /*2e90*/  VIADD R2, R28, 0xd3 ;  /* 0x000000d31c027836 */ /* 0x000fe20000000000 */
[----:B------:R0:W-:Y:S01]  /*2ea0*/  STL [R1+0x258], R0 ;  /* 0x0002580001007387 */ /* 0x0001e20000100800 */
[----:B------:R-:W-:Y:S01]  /*2eb0*/  IMAD.HI.U32 R9, R7, R14, RZ ;  /* 0x0000000e07097227 */ /* 0x000fe200078e00ff */
[----:B------:R-:W-:Y:S02]  /*2ec0*/  IABS R8, R5 ;  /* 0x0000000500087213 */ /* 0x000fe40000000000 */
[----:B------:R-:W-:Y:S01]  /*2ed0*/  IABS R12, R2 ;  /* 0x00000002000c7213 */ /* 0x000fe20000000000 */
[----:B------:R-:W-:Y:S02]  /*2ee0*/  IMAD.MOV R9, RZ, RZ, -R9 ;  /* 0x000000ffff097224 */ /* 0x000fe400078e0a09 */
[--C-:B------:R-:W-:Y:S02]  /*2ef0*/  @!P5 IMAD.IADD R16, R16, 0x1, -R6.reuse ;  /* 0x000000011010d824 */ /* 0x100fe400078e0a06 */
[----:B------:R-:W-:Y:S01]  /*2f00*/  @!P4 IMAD.IADD R13, R13, 0x1, -R6 ;  /* 0x000000010d0dc824 */ /* 0x000fe200078e0a06 */
[----:B------:R-:W-:Y:S01]  /*2f10*/  ISETP.GE.AND P4, PT, R5, RZ, PT ;  /* 0x000000ff0500720c */ /* 0x000fe20003f86270 */
[----:B0-----:R-:W-:Y:S01]  /*2f20*/  IMAD.MOV.U32 R0, RZ, RZ, R4 ;  /* 0x000000ffff007224 */ /* 0x001fe200078e0004 */
[C---:B------:R-:W-:Y:S01]  /*2f30*/  ISETP.GT.U32.AND P5, PT, R6.reuse, R16, PT ;  /* 0x000000100600720c */ /* 0x040fe20003fa4070 */
[----:B------:R-:W-:Y:S01]  /*2f40*/  IMAD R14, R6, R9, R14 ;  /* 0x00000009060e7224 */ /* 0x000fe200078e020e */
[----:B------:R-:W-:Y:S01]  /*2f50*/  IADD3 R9, PT, PT, R28, 0xd0, RZ ;  /* 0x000000d01c097810 */ /* 0x000fe20007ffe0ff */
[----:B------:R-:W-:Y:S01]  /*2f60*/  @!P3 IMAD.MOV R0, RZ, RZ, -R0 ;  /* 0x000000ffff00b224 */ /* 0x000fe200078e0a00 */
[----:B------:R-:W-:Y:S01]  /*2f70*/  ISETP.GT.U32.AND P3, PT, R6, R13, PT ;  /* 0x0000000d0600720c */ /* 0x000fe20003f64070 */
[----:B------:R-:W-:Y:S01]  /*2f80*/  IMAD.MOV.U32 R4, RZ, RZ, R8 ;  /* 0x000000ffff047224 */ /* 0x000fe200078e0008 */
[----:B------:R-:W-:Y:S01]  /*2f90*/  IABS R10, R9 ;  /* 0x00000009000a7213 */ /* 0x000fe20000000000 */
[C---:B------:R-:W-:Y:S01]  /*2fa0*/  IMAD.HI.U32 R5, R7.reuse, R12, RZ ;  /* 0x0000000c07057227 */ /* 0x040fe200078e00ff */
[----:B------:R0:W-:Y:S03]  /*2fb0*/  STL [R1+0x22c], R0 ;  /* 0x00022c0001007387 */ /* 0x0001e60000100800 */
[----:B------:R-:W-:-:S04]  /*2fc0*/  IMAD.HI.U32 R8, R7, R4, RZ ;  /* 0x0000000407087227 */ /* 0x000fc800078e00ff */
[----:B------:R-:W-:Y:S02]  /*2fd0*/  IMAD.MOV R5, RZ, RZ, -R5 ;  /* 0x000000ffff057224 */ /* 0x000fe400078e0a05 */
[----:B------:R-:W-:Y:S01]  /*2fe0*/  @!P3 IMAD.IADD R13, R13, 0x1, -R6 ;  /* 0x000000010d0db824 */ /* 0x000fe200078e0a06 */
[----:B------:R-:W-:Y:S01]  /*2ff0*/  ISETP.GT.U32.AND P3, PT, R6, R14, PT ;  /* 0x0000000e0600720c */ /* 0x000fe20003f64070 */
[----:B0-----:R-:W-:Y:S02]  /*3000*/  IMAD.MOV.U32 R0, RZ, RZ, R3 ;  /* 0x000000ffff007224 */ /* 0x001fe400078e0003 */
[----:B------:R-:W-:Y:S02]  /*3010*/  IMAD.MOV R8, RZ, RZ, -R8 ;  /* 0x000000ffff087224 */ /* 0x000fe400078e0a08 */
[----:B------:R-:W-:Y:S01]  /*3020*/  @!P6 IMAD.MOV R0, RZ, RZ, -R0 ;  /* 0x000000ffff00e224 */ /* 0x000fe200078e0a00 */
[----:B------:R-:W-:Y:S01]  /*3030*/  ISETP.GE.AND P6, PT, R2, RZ, PT ;  /* 0x000000ff0200720c */ /* 0x000fe20003fc6270 */
[----:B------:R-:W-:-:S02]  /*3040*/  IMAD R12, R6, R5, R12 ;  /* 0x00000005060c7224 */ /* 0x000fc400078e020c */
[----:B------:R-:W-:Y:S01]  /*3050*/  IMAD R4, R6, R8, R4 ;  /* 0x0000000806047224 */ /* 0x000fe200078e0204 */
[----:B------:R0:W-:Y:S01]  /*3060*/  STL [R1+0x228], R0 ;  /* 0x0002280001007387 */ /* 0x0001e20000100800 */
[--C-:B------:R-:W-:Y:S02]  /*3070*/  @!P5 IMAD.IADD R16, R16, 0x1, -R6.reuse ;  /* 0x000000011010d824 */ /* 0x100fe400078e0a06 */
[----:B------:R-:W-:Y:S01]  /*3080*/  @!P3 IMAD.IADD R14, R14, 0x1, -R6 ;  /* 0x000000010e0eb824 */ /* 0x000fe200078e0a06 */
[----:B------:R-:W-:Y:S01]  /*3090*/  ISETP.GT.U32.AND P5, PT, R6, R4, PT ;  /* 0x000000040600720c */ /* 0x000fe20003fa4070 */
[C---:B------:R-:W-:Y:S02]  /*30a0*/  VIADD R2, R28.reuse, 0xd2 ;  /* 0x000000d21c027836 */ /* 0x040fe40000000000 */
[----:B------:R-:W-:Y:S01]  /*30b0*/  VIADD R15, R28, 0xd1 ;  /* 0x000000d11c0f7836 */ /* 0x000fe20000000000 */
[----:B------:R-:W-:Y:S01]  /*30c0*/  ISETP.GT.U32.AND P3, PT, R6, R14, PT ;  /* 0x0000000e0600720c */ /* 0x000fe20003f64070 */
[----:B------:R-:W-:Y:S01]  /*30d0*/  VIADD R3, R28, 0xcf ;  /* 0x000000cf1c037836 */ /* 0x000fe20000000000 */
[----:B------:R-:W-:Y:S01]  /*30e0*/  IABS R5, R2 ;  /* 0x0000000200057213 */ /* 0x000fe20000000000 */
[----:B0-----:R-:W-:Y:S01]  /*30f0*/  IMAD.MOV.U32 R0, RZ, RZ, R13 ;  /* 0x000000ffff007224 */ /* 0x001fe200078e000d */
[----:B------:R-:W-:-:S02]  /*3100*/  IABS R17, R15 ;  /* 0x0000000f00117213 */ /* 0x000fc40000000000 */
[----:B------:R-:W-:Y:S01]  /*3110*/  IABS R8, R3 ;  /* 0x0000000300087213 */ /* 0x000fe20000000000 */
[----:B------:R-:W-:Y:S01]  /*3120*/  @!P0 IMAD.MOV R0, RZ, RZ, -R0 ;  /* 0x000000ffff008224 */ /* 0x000fe200078e0a00 */
[----:B------:R-:W-:Y:S01]  /*3130*/  ISETP.GT.U32.AND P0, PT, R6, R12, PT ;  /* 0x0000000c0600720c */ /* 0x000fe20003f04070 */
[----:B------:R-:W-:-:S03]  /*3140*/  IMAD.HI.U32 R13, R7, R5, RZ ;  /* 0x00000005070d7227 */ /* 0x000fc600078e00ff */
[----:B------:R0:W-:Y:S01]  /*3150*/  STL [R1+0x224], R0 ;  /* 0x0002240001007387 */ /* 0x0001e20000100800 */
[--C-:B------:R-:W-:Y:S02]  /*3160*/  @!P5 IMAD.IADD R4, R4, 0x1, -R6.reuse ;  /* 0x000000010404d824 */ /* 0x100fe400078e0a06 */
[----:B------:R-:W-:Y:S02]  /*3170*/  IMAD.MOV R13, RZ, RZ, -R13 ;  /* 0x000000ffff0d7224 */ /* 0x000fe400078e0a0d */
[----:B------:R-:W-:Y:S01]  /*3180*/  @!P3 IMAD.IADD R14, R14, 0x1, -R6 ;  /* 0x000000010e0eb824 */ /* 0x000fe200078e0a06 */
[----:B------:R-:W-:-:S03]  /*3190*/  ISETP.GT.U32.AND P5, PT, R6, R4, PT ;  /* 0x000000040600720c */ /* 0x000fc60003fa4070 */
[----:B------:R-:W-:Y:S02]  /*31a0*/  @!P0 IMAD.IADD R12, R12, 0x1, -R6 ;  /* 0x000000010c0c8824 */ /* 0x000fe400078e0a06 */
[----:B0-----:R-:W-:Y:S02]  /*31b0*/  IMAD.MOV.U32 R0, RZ, RZ, R16 ;  /* 0x000000ffff007224 */ /* 0x001fe400078e0010 */
[----:B------:R-:W-:Y:S01]  /*31c0*/  IMAD.HI.U32 R16, R7, R17, RZ ;  /* 0x0000001107107227 */ /* 0x000fe200078e00ff */
[----:B------:R-:W-:-:S03]  /*31d0*/  ISETP.GT.U32.AND P0, PT, R6, R12, PT ;  /* 0x0000000c0600720c */ /* 0x000fc60003f04070 */
[----:B------:R-:W-:Y:S01]  /*31e0*/  @!P2 IMAD.MOV R0, RZ, RZ, -R0 ;  /* 0x000000ffff00a224 */ /* 0x000fe200078e0a00 */
[----:B------:R-:W-:Y:S01]  /*31f0*/  ISETP.GE.AND P2, PT, R2, RZ, PT ;  /* 0x000000ff0200720c */ /* 0x000fe20003f46270 */
[C---:B------:R-:W-:Y:S02]  /*3200*/  IMAD R2, R6.reuse, R13, R5 ;  /* 0x0000000d06027224 */ /* 0x040fe400078e0205 */
[C---:B------:R-:W-:Y:S01]  /*3210*/  IMAD.HI.U32 R5, R7.reuse, R10, RZ ;  /* 0x0000000a07057227 */ /* 0x040fe200078e00ff */
[----:B------:R0:W-:Y:S02]  /*3220*/  STL [R1+0x220], R0 ;  /* 0x0002200001007387 */ /* 0x0001e40000100800 */
[----:B------:R-:W-:Y:S01]  /*3230*/  ISETP.GT.U32.AND P3, PT, R6, R2, PT ;  /* 0x000000020600720c */ /* 0x000fe20003f64070 */
[----:B------:R-:W-:-:S04]  /*3240*/  IMAD.HI.U32 R13, R7, R8, RZ ;  /* 0x00000008070d7227 */ /* 0x000fc800078e00ff */
[----:B------:R-:W-:Y:S02]  /*3250*/  IMAD.MOV R5, RZ, RZ, -R5 ;  /* 0x000000ffff057224 */ /* 0x000fe400078e0a05 */
[----:B------:R-:W-:Y:S02]  /*3260*/  IMAD.MOV R16, RZ, RZ, -R16 ;  /* 0x000000ffff107224 */ /* 0x000fe400078e0a10 */
[----:B0-----:R-:W-:Y:S02]  /*3270*/  IMAD.MOV.U32 R0, RZ, RZ, R14 ;  /* 0x000000ffff007224 */ /* 0x001fe400078e000e */
[----:B------:R-:W-:Y:S02]  /*3280*/  IMAD.MOV R13, RZ, RZ, -R13 ;  /* 0x000000ffff0d7224 */ /* 0x000fe400078e0a0d */
[----:B------:R-:W-:Y:S02]  /*3290*/  @!P1 IMAD.MOV R0, RZ, RZ, -R0 ;  /* 0x000000ffff009224 */ /* 0x000fe400078e0a00 */
[----:B------:R-:W-:-:S02]  /*32a0*/  IMAD R10, R6, R5, R10 ;  /* 0x00000005060a7224 */ /* 0x000fc400078e020a */
[--C-:B------:R-:W-:Y:S01]  /*32b0*/  @!P0 IMAD.IADD R12, R12, 0x1, -R6.reuse ;  /* 0x000000010c0c8824 */ /* 0x100fe200078e0a06 */
[----:B------:R0:W-:Y:S01]  /*32c0*/  STL [R1+0x21c], R0 ;  /* 0x00021c0001007387 */ /* 0x0001e20000100800 */
[----:B------:R-:W-:Y:S01]  /*32d0*/  VIADD R5, R28, 0xce ;  /* 0x000000ce1c057836 */ /* 0x000fe20000000000 */
[----:B------:R-:W-:Y:S01]  /*32e0*/  ISETP.GT.U32.AND P0, PT, R6, R10, PT ;  /* 0x0000000a0600720c */ /* 0x000fe20003f04070 */
[----:B------:R-:W-:Y:S01]  /*32f0*/  @!P5 IMAD.IADD R4, R4, 0x1, -R6 ;  /* 0x000000010404d824 */ /* 0x000fe200078e0a06 */
[----:B------:R-:W-:Y:S01]  /*3300*/  ISETP.GE.AND P5, PT, R15, RZ, PT ;  /* 0x000000ff0f00720c */ /* 0x000fe20003fa6270 */
[C---:B------:R-:W-:Y:S02]  /*3310*/  IMAD R17, R6.reuse, R16, R17 ;  /* 0x0000001006117224 */ /* 0x040fe400078e0211 */
[C---:B------:R-:W-:Y:S01]  /*3320*/  IMAD R8, R6.reuse, R13, R8 ;  /* 0x0000000d06087224 */ /* 0x040fe200078e0208 */
[----:B------:R-:W-:Y:S01]  /*3330*/  IABS R13, R5 ;  /* 0x00000005000d7213 */ /* 0x000fe20000000000 */
[----:B------:R-:W-:Y:S01]  /*3340*/  IMAD.MOV.U32 R14, RZ, RZ, R4 ;  /* 0x000000ffff0e7224 */ /* 0x000fe200078e0004 */
[----:B------:R-:W-:Y:S01]  /*3350*/  ISETP.GT.U32.AND P1, PT, R6, R17, PT ;  /* 0x000000110600720c */ /* 0x000fe20003f24070 */
[----:B0-----:R-:W-:-:S02]  /*3360*/  IMAD.MOV.U32 R0, RZ, RZ, R12 ;  /* 0x000000ffff007224 */ /* 0x001fc400078e000c */
[----:B------:R-:W-:Y:S02]  /*3370*/  @!P3 IMAD.IADD R2, R2, 0x1, -R6 ;  /* 0x000000010202b824 */ /* 0x000fe400078e0a06 */
[----:B------:R-:W-:Y:S01]  /*3380*/  @!P6 IMAD.MOV R0, RZ, RZ, -R0 ;  /* 0x000000ffff00e224 */ /* 0x000fe200078e0a00 */
[C---:B------:R-:W-:Y:S01]  /*3390*/  ISETP.GT.U32.AND P6, PT, R6.reuse, R8, PT ;  /* 0x000000080600720c */ /* 0x040fe20003fc4070 */
[----:B------:R-:W-:Y:S01]  /*33a0*/  IMAD.MOV.U32 R4, RZ, RZ, R13 ;  /* 0x000000ffff047224 */ /* 0x000fe200078e000d */
[----:B------:R-:W-:Y:S01]  /*33b0*/  ISETP.GT.U32.AND P3, PT, R6, R2, PT ;  /* 0x000000020600720c */ /* 0x000fe20003f64070 */
[----:B------:R-:W-:Y:S01]  /*33c0*/  @!P4 IMAD.MOV R14, RZ, RZ, -R14 ;  /* 0x000000ffff0ec224 */ /* 0x000fe200078e0a0e */
[----:B------:R-:W-:Y:S01]  /*33d0*/  ISETP.GE.AND P4, PT, R9, RZ, PT ;  /* 0x000000ff0900720c */ /* 0x000fe20003f86270 */
[----:B------:R-:W-:Y:S02]  /*33e0*/  VIADD R9, R28, 0xcd ;  /* 0x000000cd1c097836 */ /* 0x000fe40000000000 */
[----:B------:R-:W-:Y:S01]  /*33f0*/  IMAD.HI.U32 R12, R7, R4, RZ ;  /* 0x00000004070c7227 */ /* 0x000fe200078e00ff */
[----:B------:R0:W-:Y:S03]  /*3400*/  STL [R1+0x218], R14 ;  /* 0x0002180e01007387 */ /* 0x0001e60000100800 */
[----:B------:R-:W-:Y:S01]  /*3410*/  @!P0 IMAD.IADD R10, R10, 0x1, -R6 ;  /* 0x000000010a0a8824 */ /* 0x000fe200078e0a06 */
[----:B------:R3:W-:Y:S01]  /*3420*/  STL [R1+0x344], R0 ;  /* 0x0003440001007387 */ /* 0x0007e20000100800 */
[----:B------:R-:W-:-:S02]  /*3430*/  IMAD.MOV R12, RZ, RZ, -R12 ;  /* 0x000000ffff0c7224 */ /* 0x000fc400078e0a0c */
[--C-:B------:R-:W-:Y:S01]  /*3440*/  @!P1 IMAD.IADD R17, R17, 0x1, -R6.reuse ;  /* 0x0000000111119824 */ /* 0x100fe200078e0a06 */
[----:B------:R-:W-:Y:S01]  /*3450*/  ISETP.GE.AND P1, PT, R5, RZ, PT ;  /* 0x000000ff0500720c */ /* 0x000fe20003f26270 */
[----:B------:R-:W-:Y:S01]  /*3460*/  @!P6 IMAD.IADD R8, R8, 0x1, -R6 ;  /* 0x000000010808e824 */ /* 0x000fe200078e0a06 */
[----:B0-----:R-:W-:Y:S01]  /*3470*/  IABS R14, R9 ;  /* 0x00000009000e7213 */ /* 0x001fe20000000000 */
[C---:B------:R-:W-:Y:S01]  /*3480*/  IMAD R4, R6.reuse, R12, R4 ;  /* 0x0000000c06047224 */ /* 0x040fe200078e0204 */
[----:B------:R-:W-:Y:S01]  /*3490*/  ISETP.GT.U32.AND P6, PT, R6, R10, PT ;  /* 0x0000000a0600720c */ /* 0x000fe20003fc4070 */
[----:B------:R-:W-:Y:S01]  /*34a0*/  @!P3 IMAD.IADD R2, R2, 0x1, -R6 ;  /* 0x000000010202b824 */ /* 0x000fe200078e0a06 */
[----:B------:R-:W-:Y:S01]  /*34b0*/  ISETP.GT.U32.AND P0, PT, R6, R17, PT ;  /* 0x000000110600720c */ /* 0x000fe20003f04070 */
[----:B------:R-:W-:Y:S01]  /*34c0*/  IMAD.HI.U32 R12, R7, R14, RZ ;  /* 0x0000000e070c7227 */ /* 0x000fe200078e00ff */
[----:B------:R-:W-:-:S03]  /*34d0*/  ISETP.GE.AND P3, PT, R3, RZ, PT ;  /* 0x000000ff0300720c */ /* 0x000fc60003f66270 */
[----:B------:R-:W-:Y:S02]  /*34e0*/  IMAD.MOV R12, RZ, RZ, -R12 ;  /* 0x000000ffff0c7224 */ /* 0x000fe400078e0a0c */
[----:B---3--:R-:W-:Y:S02]  /*34f0*/  IMAD.MOV.U32 R0, RZ, RZ, R2 ;  /* 0x000000ffff007224 */ /* 0x008fe400078e0002 */
[C---:B------:R-:W-:Y:S02]  /*3500*/  IMAD R14, R6.reuse, R12, R14 ;  /* 0x0000000c060e7224 */ /* 0x040fe400078e020e */
[----:B------:R-:W-:Y:S01]  /*3510*/  @!P2 IMAD.MOV R0, RZ, RZ, -R0 ;  /* 0x000000ffff00a224 */ /* 0x000fe200078e0a00 */
[----:B------:R-:W-:Y:S01]  /*3520*/  ISETP.GT.U32.AND P2, PT, R6, R8, PT ;  /* 0x000000080600720c */ /* 0x000fe20003f44070 */
[--C-:B------:R-:W-:Y:S01]  /*3530*/  @!P6 IMAD.IADD R10, R10, 0x1, -R6.reuse ;  /* 0x000000010a0ae824 */ /* 0x100fe200078e0a06 */
[----:B------:R-:W-:Y:S01]  /*3540*/  ISETP.GT.U32.AND P6, PT, R6, R14, PT ;  /* 0x0000000e0600720c */ /* 0x000fe20003fc4070 */
[----:B------:R-:W-:Y:S01]  /*3550*/  VIADD R5, R28, 0xcc ;  /* 0x000000cc1c057836 */ /* 0x000fe20000000000 */
[----:B------:R0:W-:Y:S01]  /*3560*/  STL [R1+0x358], R0 ;  /* 0x0003580001007387 */ /* 0x0001e20000100800 */
[----:B------:R-:W-:Y:S01]  /*3570*/  @!P0 IMAD.IADD R17, R17, 0x1, -R6 ;  /* 0x0000000111118824 */ /* 0x000fe200078e0a06 */
[----:B------:R-:W-:Y:S01]  /*3580*/  ISETP.GT.U32.AND P0, PT, R6, R4, PT ;  /* 0x000000040600720c */ /* 0x000fe20003f04070 */
[C---:B------:R-:W-:Y:S01]  /*3590*/  VIADD R3, R28.reuse, 0xcb ;  /* 0x000000cb1c037836 */ /* 0x040fe20000000000 */
[----:B------:R-:W-:Y:S01]  /*35a0*/  IABS R15, R5 ;  /* 0x00000005000f7213 */ /* 0x000fe20000000000 */
[----:B------:R-:W-:-:S02]  /*35b0*/  VIADD R2, R28, 0xca ;  /* 0x000000ca1c027836 */ /* 0x000fc40000000000 */
[----:B------:R-:W-:Y:S01]  /*35c0*/  @!P4 IMAD.MOV R10, RZ, RZ, -R10 ;  /* 0x000000ffff0ac224 */ /* 0x000fe200078e0a0a */
[----:B------:R-:W-:Y:S01]  /*35d0*/  IABS R12, R3 ;  /* 0x00000003000c7213 */ /* 0x000fe20000000000 */
[----:B------:R-:W-:Y:S01]  /*35e0*/  IMAD.HI.U32 R16, R7, R15, RZ ;  /* 0x0000000f07107227 */ /* 0x000fe200078e00ff */
[----:B------:R-:W-:-:S03]  /*35f0*/  IABS R13, R2 ;  /* 0x00000002000d7213 */ /* 0x000fc60000000000 */
[--C-:B------:R-:W-:Y:S01]  /*3600*/  @!P2 IMAD.IADD R8, R8, 0x1, -R6.reuse ;  /* 0x000000010808a824 */ /* 0x100fe200078e0a06 */
[----:B------:R-:W-:Y:S01]  /*3610*/  ISETP.GE.AND P2, PT, R9, RZ, PT ;  /* 0x000000ff0900720c */ /* 0x000fe20003f46270 */
[----:B0-----:R-:W-:Y:S02]  /*3620*/  IMAD.MOV.U32 R0, RZ, RZ, R17 ;  /* 0x000000ffff007224 */ /* 0x001fe400078e0011 */
[----:B------:R-:W-:Y:S02]  /*3630*/  @!P6 IMAD.IADD R14, R14, 0x1, -R6 ;  /* 0x000000010e0ee824 */ /* 0x000fe400078e0a06 */
[----:B------:R-:W-:-:S03]  /*3640*/  IMAD.HI.U32 R9, R7, R12, RZ ;  /* 0x0000000c07097227 */ /* 0x000fc600078e00ff */
[----:B------:R-:W-:Y:S01]  /*3650*/  ISETP.GT.U32.AND P6, PT, R6, R14, PT ;  /* 0x0000000e0600720c */ /* 0x000fe20003fc4070 */
[----:B------:R-:W-:Y:S02]  /*3660*/  IMAD.MOV R16, RZ, RZ, -R16 ;  /* 0x000000ffff107224 */ /* 0x000fe400078e0a10 */
[----:B------:R-:W-:Y:S01]  /*3670*/  @!P0 IMAD.IADD R4, R4, 0x1, -R6 ;  /* 0x0000000104048824 */ /* 0x000fe200078e0a06 */
[----:B------:R-:W-:Y:S01]  /*3680*/  ISETP.GE.AND P0, PT, R5, RZ, PT ;  /* 0x000000ff0500720c */ /* 0x000fe20003f06270 */
[----:B------:R-:W-:Y:S02]  /*3690*/  @!P5 IMAD.MOV R0, RZ, RZ, -R0 ;  /* 0x000000ffff00d224 */ /* 0x000fe400078e0a00 */
[----:B------:R-:W-:Y:S01]  /*36a0*/  IMAD.HI.U32 R5, R7, R13, RZ ;  /* 0x0000000d07057227 */ /* 0x000fe200078e00ff */
[----:B------:R-:W-:Y:S02]  /*36b0*/  ISETP.GT.U32.AND P5, PT, R6, R4, PT ;  /* 0x000000040600720c */ /* 0x000fe40003fa4070 */
[----:B------:R0:W-:Y:S01]  /*36c0*/  STL [R1+0x348], R0 ;  /* 0x0003480001007387 */ /* 0x0001e20000100800 */
[----:B------:R-:W-:-:S02]  /*36d0*/  IMAD.MOV R9, RZ, RZ, -R9 ;  /* 0x000000ffff097224 */ /* 0x000fc400078e0a09 */
[C---:B------:R-:W-:Y:S01]  /*36e0*/  IMAD R15, R6.reuse, R16, R15 ;  /* 0x00000010060f7224 */ /* 0x040fe200078e020f */
[----:B------:R3:W-:Y:S01]  /*36f0*/  STL [R1+0x34c], R10 ;  /* 0x00034c0a01007387 */ /* 0x0007e20000100800 */
[----:B------:R-:W-:Y:S02]  /*3700*/  IMAD.MOV R5, RZ, RZ, -R5 ;  /* 0x000000ffff057224 */ /* 0x000fe400078e0a05 */
[C---:B------:R-:W-:Y:S01]  /*3710*/  IMAD R12, R6.reuse, R9, R12 ;  /* 0x00000009060c7224 */ /* 0x040fe200078e020c */
[C---:B------:R-:W-:Y:S01]  /*3720*/  ISETP.GT.U32.AND P4, PT, R6.reuse, R15, PT ;  /* 0x0000000f0600720c */ /* 0x040fe20003f84070 */
[----:B------:R-:W-:Y:S02]  /*3730*/  IMAD R13, R6, R5, R13 ;  /* 0x00000005060d7224 */ /* 0x000fe400078e020d */
[----:B0-----:R-:W-:Y:S02]  /*3740*/  IMAD.MOV.U32 R0, RZ, RZ, R8 ;  /* 0x000000ffff007224 */ /* 0x001fe400078e0008 */
[----:B------:R-:W-:Y:S01]  /*3750*/  @!P6 IMAD.IADD R14, R14, 0x1, -R6 ;  /* 0x000000010e0ee824 */ /* 0x000fe200078e0a06 */
[C---:B------:R-:W-:Y:S01]  /*3760*/  ISETP.GT.U32.AND P6, PT, R6.reuse, R13, PT ;  /* 0x0000000d0600720c */ /* 0x040fe20003fc4070 */
[----:B------:R-:W-:Y:S01]  /*3770*/  @!P3 IMAD.MOV R0, RZ, RZ, -R0 ;  /* 0x000000ffff00b224 */ /* 0x000fe200078e0a00 */
[----:B------:R-:W-:Y:S01]  /*3780*/  ISETP.GT.U32.AND P3, PT, R6, R12, PT ;  /* 0x0000000c0600720c */ /* 0x000fe20003f64070 */
[----:B------:R-:W-:-:S02]  /*3790*/  VIADD R16, R28, 0xc9 ;  /* 0x000000c91c107836 */ /* 0x000fc40000000000 */
[----:B------:R-:W-:Y:S01]  /*37a0*/  VIADD R8, R28, 0xc8 ;  /* 0x000000c81c087836 */ /* 0x000fe20000000000 */
[----:B------:R0:W-:Y:S01]  /*37b0*/  STL [R1+0x354], R0 ;  /* 0x0003540001007387 */ /* 0x0001e20000100800 */
[--C-:B------:R-:W-:Y:S01]  /*37c0*/  @!P4 IMAD.IADD R15, R15, 0x1, -R6.reuse ;  /* 0x000000010f0fc824 */ /* 0x100fe200078e0a06 */
[----:B---3--:R-:W-:Y:S01]  /*37d0*/  IABS R10, R16 ;  /* 0x00000010000a7213 */ /* 0x008fe20000000000 */
[----:B------:R-:W-:Y:S01]  /*37e0*/  @!P5 IMAD.IADD R4, R4, 0x1, -R6 ;  /* 0x000000010404d824 */ /* 0x000fe200078e0a06 */
[----:B------:R-:W-:Y:S01]  /*37f0*/  ISETP.GE.AND P5, PT, R3, RZ, PT ;  /* 0x000000ff0300720c */ /* 0x000fe20003fa6270 */
[----:B------:R-:W-:Y:S01]  /*3800*/  @!P2 IMAD.MOV R14, RZ, RZ, -R14 ;  /* 0x000000ffff0ea224 */ /* 0x000fe200078e0a0e */
[----:B------:R-:W-:Y:S01]  /*3810*/  IABS R5, R8 ;  /* 0x0000000800057213 */ /* 0x000fe20000000000 */
[----:B------:R-:W-:Y:S01]  /*3820*/  IMAD.HI.U32 R3, R7, R10, RZ ;  /* 0x0000000a07037227 */ /* 0x000fe200078e00ff */
[----:B------:R-:W-:-:S03]  /*3830*/  ISETP.GE.AND P4, PT, R2, RZ, PT ;  /* 0x000000ff0200720c */ /* 0x000fc60003f86270 */
[--C-:B------:R-:W-:Y:S01]  /*3840*/  @!P3 IMAD.IADD R12, R12, 0x1, -R6.reuse ;  /* 0x000000010c0cb824 */ /* 0x100fe200078e0a06 */
[C---:B------:R-:W-:Y:S01]  /*3850*/  ISETP.GT.U32.AND P3, PT, R6.reuse, R15, PT ;  /* 0x0000000f0600720c */ /* 0x040fe20003f64070 */
[----:B------:R-:W-:Y:S02]  /*3860*/  @!P6 IMAD.IADD R13, R13, 0x1, -R6 ;  /* 0x000000010d0de824 */ /* 0x000fe400078e0a06 */
[----:B0-----:R-:W-:Y:S01]  /*3870*/  IMAD.MOV.U32 R0, RZ, RZ, R4 ;  /* 0x000000ffff007224 */ /* 0x001fe200078e0004 */
[----:B------:R-:W-:Y:S01]  /*3880*/  ISETP.GT.U32.AND P6, PT, R6, R12, PT ;  /* 0x0000000c0600720c */ /* 0x000fe20003fc4070 */
[----:B------:R-:W-:Y:S02]  /*3890*/  IMAD.MOV R3, RZ, RZ, -R3 ;  /* 0x000000ffff037224 */ /* 0x000fe400078e0a03 */
[----:B------:R-:W-:-:S04]  /*38a0*/  IMAD.HI.U32 R4, R7, R5, RZ ;  /* 0x0000000507047227 */ /* 0x000fc800078e00ff */
[C---:B------:R-:W-:Y:S02]  /*38b0*/  IMAD R10, R6.reuse, R3, R10 ;  /* 0x00000003060a7224 */ /* 0x040fe400078e020a */
[----:B------:R-:W-:Y:S02]  /*38c0*/  IMAD.MOV R4, RZ, RZ, -R4 ;  /* 0x000000ffff047224 */ /* 0x000fe400078e0a04 */
[--C-:B------:R-:W-:Y:S01]  /*38d0*/  @!P3 IMAD.IADD R15, R15, 0x1, -R6.reuse ;  /* 0x000000010f0fb824 */ /* 0x100fe200078e0a06 */
[C---:B------:R-:W-:Y:S01]  /*38e0*/  ISETP.GT.U32.AND P3, PT, R6.reuse, R10, PT ;  /* 0x0000000a0600720c */ /* 0x040fe20003f64070 */
[----:B------:R-:W-:Y:S02]  /*38f0*/  IMAD R5, R6, R4, R5 ;  /* 0x0000000406057224 */ /* 0x000fe400078e0205 */
[----:B------:R-:W-:Y:S02]  /*3900*/  @!P6 IMAD.IADD R12, R12, 0x1, -R6 ;  /* 0x000000010c0ce824 */ /* 0x000fe400078e0a06 */
[----:B------:R-:W-:Y:S01]  /*3910*/  VIADD R2, R28, 0xc7 ;  /* 0x000000c71c027836 */ /* 0x000fe20000000000 */
[C---:B------:R-:W-:Y:S01]  /*3920*/  ISETP.GT.U32.AND P6, PT, R6.reuse, R5, PT ;  /* 0x000000050600720c */ /* 0x040fe20003fc4070 */
[----:B------:R-:W-:Y:S01]  /*3930*/  @!P1 IMAD.MOV R0, RZ, RZ, -R0 ;  /* 0x000000ffff009224 */ /* 0x000fe200078e0a00 */
[----:B------:R-:W-:Y:S01]  /*3940*/  ISETP.GT.U32.AND P1, PT, R6, R13, PT ;  /* 0x0000000d0600720c */ /* 0x000fe20003f24070 */
[----:B------:R-:W-:Y:S01]  /*3950*/  VIADD R3, R28, 0xc6 ;  /* 0x000000c61c037836 */ /* 0x000fe20000000000 */
[----:B------:R-:W-:Y:S01]  /*3960*/  IABS R18, R2 ;  /* 0x0000000200127213 */ /* 0x000fe20000000000 */
[----:B------:R-:W-:Y:S01]  /*3970*/  @!P5 IMAD.MOV R12, RZ, RZ, -R12 ;  /* 0x000000ffff0cd224 */ /* 0x000fe200078e0a0c */
[----:B------:R0:W-:Y:S01]  /*3980*/  STL [R1+0x350], R0 ;  /* 0x0003500001007387 */ /* 0x0001e20000100800 */
[--C-:B------:R-:W-:Y:S01]  /*3990*/  @!P3 IMAD.IADD R10, R10, 0x1, -R6.reuse ;  /* 0x000000010a0ab824 */ /* 0x100fe200078e0a06 */
[----:B------:R-:W-:Y:S01]  /*39a0*/  IABS R9, R3 ;  /* 0x0000000300097213 */ /* 0x000fe20000000000 */
[----:B------:R-:W-:Y:S01]  /*39b0*/  IMAD.HI.U32 R19, R7, R18, RZ ;  /* 0x0000001207137227 */ /* 0x000fe200078e00ff */
[----:B------:R-:W-:Y:S01]  /*39c0*/  ISETP.GE.AND P3, PT, R8, RZ, PT ;  /* 0x000000ff0800720c */ /* 0x000fe20003f66270 */
[----:B------:R-:W-:Y:S01]  /*39d0*/  STL [R1+0x340], R14 ;  /* 0x0003400e01007387 */ /* 0x000fe20000100800 */
[----:B------:R-:W-:Y:S01]  /*39e0*/  ISETP.GE.AND P5, PT, R2, RZ, PT ;  /* 0x000000ff0200720c */ /* 0x000fe20003fa6270 */
[----:B------:R-:W-:Y:S01]  /*39f0*/  @!P6 IMAD.IADD R5, R5, 0x1, -R6 ;  /* 0x000000010505e824 */ /* 0x000fe200078e0a06 */
[----:B------:R-:W-:Y:S01]  /*3a00*/  ISETP.GT.U32.AND P6, PT, R6, R10, PT ;  /* 0x0000000a0600720c */ /* 0x000fe20003fc4070 */
[----:B------:R-:W-:-:S02]  /*3a10*/  IMAD.MOV R19, RZ, RZ, -R19 ;  /* 0x000000ffff137224 */ /* 0x000fc400078e0a13 */
[----:B0-----:R-:W-:Y:S02]  /*3a20*/  IMAD.MOV.U32 R0, RZ, RZ, R15 ;  /* 0x000000ffff007224 */ /* 0x001fe400078e000f */
[----:B------:R-:W-:-:S04]  /*3a30*/  IMAD.HI.U32 R17, R7, R9, RZ ;  /* 0x0000000907117227 */ /* 0x000fc800078e00ff */
[----:B------:R-:W-:Y:S01]  /*3a40*/  @!P0 IMAD.MOV R0, RZ, RZ, -R0 ;  /* 0x000000ffff008224 */ /* 0x000fe200078e0a00 */
[----:B------:R-:W-:Y:S01]  /*3a50*/  ISETP.GT.U32.AND P0, PT, R6, R5, PT ;  /* 0x000000050600720c */ /* 0x000fe20003f04070 */
[----:B------:R-:W-:Y:S01]  /*3a60*/  @!P1 IMAD.IADD R13, R13, 0x1, -R6 ;  /* 0x000000010d0d9824 */ /* 0x000fe200078e0a06 */
[----:B------:R-:W-:Y:S01]  /*3a70*/  ISETP.GE.AND P1, PT, R16, RZ, PT ;  /* 0x000000ff1000720c */ /* 0x000fe20003f26270 */
[----:B------:R-:W-:Y:S01]  /*3a80*/  IMAD R8, R6, R19, R18 ;  /* 0x0000001306087224 */ /* 0x000fe200078e0212 */
[----:B------:R0:W-:Y:S01]  /*3a90*/  STL [R1+0x33c], R0 ;  /* 0x00033c0001007387 */ /* 0x0001e20000100800 */
[----:B------:R-:W-:Y:S02]  /*3aa0*/  IMAD.MOV R17, RZ, RZ, -R17 ;  /* 0x000000ffff117224 */ /* 0x000fe400078e0a11 */
[----:B------:R-:W-:Y:S01]  /*3ab0*/  VIADD R4, R28, 0xc5 ;  /* 0x000000c51c047836 */ /* 0x000fe20000000000 */
[C---:B------:R-:W-:Y:S01]  /*3ac0*/  ISETP.GT.U32.AND P2, PT, R6.reuse, R8, PT ;  /* 0x000000080600720c */ /* 0x040fe20003f44070 */
[----:B------:R-:W-:Y:S01]  /*3ad0*/  IMAD R2, R6, R17, R9 ;  /* 0x0000001106027224 */ /* 0x000fe200078e0209 */
[----:B------:R3:W-:Y:S01]  /*3ae0*/  STL [R1+0x338], R12 ;  /* 0x0003380c01007387 */ /* 0x0007e20000100800 */
[--C-:B------:R-:W-:Y:S01]  /*3af0*/  @!P6 IMAD.IADD R10, R10, 0x1, -R6.reuse ;  /* 0x000000010a0ae824 */ /* 0x100fe200078e0a06 */
[----:B------:R-:W-:Y:S01]  /*3b00*/  IABS R16, R4 ;  /* 0x0000000400107213 */ /* 0x000fe20000000000 */
[----:B------:R-:W-:Y:S01]  /*3b10*/  @!P0 IMAD.IADD R5, R5, 0x1, -R6 ;  /* 0x0000000105058824 */ /* 0x000fe200078e0a06 */
[----:B------:R-:W-:Y:S01]  /*3b20*/  ISETP.GT.U32.AND P6, PT, R6, R2, PT ;  /* 0x000000020600720c */ /* 0x000fe20003fc4070 */
[----:B0-----:R-:W-:Y:S01]  /*3b30*/  IMAD.MOV.U32 R0, RZ, RZ, R13 ;  /* 0x000000ffff007224 */ /* 0x001fe200078e000d */
[----:B------:R-:W-:Y:S01]  /*3b40*/  ISETP.GE.AND P0, PT, R4, RZ, PT ;  /* 0x000000ff0400720c */ /* 0x000fe20003f06270 */
[----:B------:R-:W-:-:S02]  /*3b50*/  VIADD R9, R28, 0xc2 ;  /* 0x000000c21c097836 */ /* 0x000fc40000000000 */
[----:B------:R-:W-:Y:S01]  /*3b60*/  @!P4 IMAD.MOV R0, RZ, RZ, -R0 ;  /* 0x000000ffff00c224 */ /* 0x000fe200078e0a00 */
[----:B------:R-:W-:Y:S01]  /*3b70*/  ISETP.GE.AND P4, PT, R3, RZ, PT ;  /* 0x000000ff0300720c */ /* 0x000fe20003f86270 */
[----:B---3--:R-:W-:Y:S01]  /*3b80*/  IMAD.HI.U32 R12, R7, R16, RZ ;  /* 0x00000010070c7227 */ /* 0x008fe200078e00ff */
[----:B------:R-:W-:Y:S02]  /*3b90*/  IABS R17, R9 ;  /* 0x0000000900117213 */ /* 0x000fe40000000000 */
[----:B------:R0:W-:Y:S01]  /*3ba0*/  STL [R1+0x324], R0 ;  /* 0x0003240001007387 */ /* 0x0001e20000100800 */
[----:B------:R-:W-:Y:S02]  /*3bb0*/  VIADD R3, R28, 0xc4 ;  /* 0x000000c41c037836 */ /* 0x000fe40000000000 */
[----:B------:R-:W-:Y:S02]  /*3bc0*/  IMAD.MOV R12, RZ, RZ, -R12 ;  /* 0x000000ffff0c7224 */ /* 0x000fe400078e0a0c */
[----:B------:R-:W-:Y:S01]  /*3bd0*/  @!P2 IMAD.IADD R8, R8, 0x1, -R6 ;  /* 0x000000010808a824 */ /* 0x000fe200078e0a06 */
[----:B------:R-:W-:Y:S01]  /*3be0*/  IABS R18, R3 ;  /* 0x0000000300127213 */ /* 0x000fe20000000000 */
[----:B------:R-:W-:Y:S01]  /*3bf0*/  IMAD R19, R6, R12, R16 ;  /* 0x0000000c06137224 */ /* 0x000fe200078e0210 */
[----:B------:R-:W-:Y:S01]  /*3c00*/  ISETP.GE.AND P2, PT, R3, RZ, PT ;  /* 0x000000ff0300720c */ /* 0x000fe20003f46270 */
[----:B------:R-:W-:Y:S01]  /*3c10*/  @!P6 IMAD.IADD R2, R2, 0x1, -R6 ;  /* 0x000000010202e824 */ /* 0x000fe200078e0a06 */
[----:B------:R-:W-:Y:S01]  /*3c20*/  ISETP.GT.U32.AND P6, PT, R6, R8, PT ;  /* 0x000000080600720c */ /* 0x000fe20003fc4070 */
[----:B0-----:R-:W-:-:S02]  /*3c30*/  IMAD.MOV.U32 R0, RZ, RZ, R10 ;  /* 0x000000ffff007224 */ /* 0x001fc400078e000a */
[----:B------:R-:W-:-:S04]  /*3c40*/  IMAD.HI.U32 R10, R7, R18, RZ ;  /* 0x00000012070a7227 */ /* 0x000fc800078e00ff */
[----:B------:R-:W-:Y:S01]  /*3c50*/  @!P1 IMAD.MOV R0, RZ, RZ, -R0 ;  /* 0x000000ffff009224 */ /* 0x000fe200078e0a00 */
[----:B------:R-:W-:Y:S01]  /*3c60*/  ISETP.GT.U32.AND P1, PT, R6, R2, PT ;  /* 0x000000020600720c */ /* 0x000fe20003f24070 */
[C---:B------:R-:W-:Y:S02]  /*3c70*/  VIADD R3, R28.reuse, 0xc3 ;  /* 0x000000c31c037836 */ /* 0x040fe40000000000 */
[----:B------:R-:W-:Y:S01]  /*3c80*/  VIADD R4, R28, 0xc1 ;  /* 0x000000c11c047836 */ /* 0x000fe20000000000 */
[----:B------:R0:W-:Y:S01]  /*3c90*/  STL [R1+0x328], R0 ;  /* 0x0003280001007387 */ /* 0x0001e20000100800 */
[----:B------:R-:W-:Y:S01]  /*3ca0*/  @!P6 IMAD.IADD R8, R8, 0x1, -R6 ;  /* 0x000000010808e824 */ /* 0x000fe200078e0a06 */
[----:B------:R-:W-:Y:S01]  /*3cb0*/  IABS R14, R3 ;  /* 0x00000003000e7213 */ /* 0x000fe20000000000 */
[----:B------:R-:W-:Y:S01]  /*3cc0*/  VIADD R13, R28, 0xbd ;  /* 0x000000bd1c0d7836 */ /* 0x000fe20000000000 */
[----:B------:R-:W-:-:S05]  /*3cd0*/  IABS R16, R4 ;  /* 0x0000000400107213 */ /* 0x000fca0000000000 */
[----:B------:R-:W-:Y:S01]  /*3ce0*/  @!P1 IMAD.IADD R2, R2, 0x1, -R6 ;  /* 0x0000000102029824 */ /* 0x000fe200078e0a06 */
[----:B------:R-:W-:Y:S01]  /*3cf0*/  ISETP.GE.AND P1, PT, R3, RZ, PT ;  /* 0x000000ff0300720c */ /* 0x000fe20003f26270 */
[----:B0-----:R-:W-:Y:S02]  /*3d00*/  IMAD.MOV.U32 R0, RZ, RZ, R5 ;  /* 0x000000ffff007224 */ /* 0x001fe400078e0005 */
[----:B------:R-:W-:Y:S02]  /*3d10*/  IMAD.MOV R5, RZ, RZ, -R10 ;  /* 0x000000ffff057224 */ /* 0x000fe400078e0a0a */
[----:B------:R-:W-:Y:S01]  /*3d20*/  @!P3 IMAD.MOV R0, RZ, RZ, -R0 ;  /* 0x000000ffff00b224 */ /* 0x000fe200078e0a00 */
[C---:B------:R-:W-:Y:S01]  /*3d30*/  ISETP.GT.U32.AND P3, PT, R6.reuse, R19, PT ;  /* 0x000000130600720c */ /* 0x040fe20003f64070 */
[C---:B------:R-:W-:Y:S02]  /*3d40*/  IMAD R18, R6.reuse, R5, R18 ;  /* 0x0000000506127224 */ /* 0x040fe400078e0212 */
[C---:B------:R-:W-:Y:S01]  /*3d50*/  IMAD.HI.U32 R10, R7.reuse, R14, RZ ;  /* 0x0000000e070a7227 */ /* 0x040fe200078e00ff */
[----:B------:R0:W-:Y:S02]  /*3d60*/  STL [R1+0x32c], R0 ;  /* 0x00032c0001007387 */ /* 0x0001e40000100800 */
[----:B------:R-:W-:Y:S01]  /*3d70*/  ISETP.GT.U32.AND P6, PT, R6, R18, PT ;  /* 0x000000120600720c */ /* 0x000fe20003fc4070 */
[----:B------:R-:W-:-:S04]  /*3d80*/  IMAD.HI.U32 R5, R7, R17, RZ ;  /* 0x0000001107057227 */ /* 0x000fc800078e00ff */
[----:B------:R-:W-:Y:S02]  /*3d90*/  IMAD.MOV R10, RZ, RZ, -R10 ;  /* 0x000000ffff0a7224 */ /* 0x000fe400078e0a0a */
[----:B------:R-:W-:Y:S01]  /*3da0*/  @!P3 IMAD.IADD R19, R19, 0x1, -R6 ;  /* 0x000000011313b824 */ /* 0x000fe200078e0a06 */
[----:B------:R-:W-:Y:S01]  /*3db0*/  ISETP.GE.AND P3, PT, R9, RZ, PT ;  /* 0x000000ff0900720c */ /* 0x000fe20003f66270 */
[----:B0-----:R-:W-:Y:S02]  /*3dc0*/  IMAD.MOV.U32 R0, RZ, RZ, R8 ;  /* 0x000000ffff007224 */ /* 0x001fe400078e0008 */
[----:B------:R-:W-:Y:S02]  /*3dd0*/  IMAD.MOV R5, RZ, RZ, -R5 ;  /* 0x000000ffff057224 */ /* 0x000fe400078e0a05 */
[----:B------:R-:W-:Y:S01]  /*3de0*/  @!P5 IMAD.MOV R0, RZ, RZ, -R0 ;  /* 0x000000ffff00d224 */ /* 0x000fe200078e0a00 */
[C---:B------:R-:W-:Y:S01]  /*3df0*/  ISETP.GT.U32.AND P5, PT, R6.reuse, R19, PT ;  /* 0x000000130600720c */ /* 0x040fe20003fa4070 */
[----:B------:R-:W-:-:S02]  /*3e00*/  IMAD R14, R6, R10, R14 ;  /* 0x0000000a060e7224 */ /* 0x000fc400078e020e */
[----:B------:R-:W-:Y:S01]  /*3e10*/  @!P6 IMAD.IADD R18, R18, 0x1, -R6 ;  /* 0x000000011212e824 */ /* 0x000fe200078e0a06 */
[----:B------:R0:W-:Y:S01]  /*3e20*/  STL [R1+0x330], R0 ;  /* 0x0003300001007387 */ /* 0x0001e20000100800 */
[C---:B------:R-:W-:Y:S01]  /*3e30*/  IMAD R17, R6.reuse, R5, R17 ;  /* 0x0000000506117224 */ /* 0x040fe200078e0211 */
[----:B------:R-:W-:Y:S01]  /*3e40*/  IABS R5, R13 ;  /* 0x0000000d00057213 */ /* 0x000fe20000000000 */
[----:B------:R-:W-:Y:S01]  /*3e50*/  IMAD.HI.U32 R3, R7, R16, RZ ;  /* 0x0000001007037227 */ /* 0x000fe200078e00ff */
[----:B------:R-:W-:-:S03]  /*3e60*/  ISETP.GT.U32.AND P6, PT, R6, R18, PT ;  /* 0x000000120600720c */ /* 0x000fc60003fc4070 */
        /* <DEDUP_REMOVED lines=9> */
[--C-:B------:R-:W-:Y:S01]  /*3f00*/  @!P6 IMAD.IADD R18, R18, 0x1, -R6.reuse ;  /* 0x000000011212e824 */ /* 0x100fe200078e0a06 */
[----:B------:R0:W-:Y:S01]  /*3f10*/  STL [R1+0x334], R0 ;  /* 0x0003340001007387 */ /* 0x0001e20000100800 */
[----:B------:R-:W-:Y:S01]  /*3f20*/  VIADD R3, R28, 0xbf ;  /* 0x000000bf1c037836 */ /* 0x000fe20000000000 */
[----:B------:R-:W-:Y:S01]  /*3f30*/  ISETP.GT.U32.AND P6, PT, R6, R16, PT ;  /* 0x000000100600720c */ /* 0x000fe20003fc4070 */
[----:B------:R-:W-:-:S02]  /*3f40*/  @!P5 IMAD.IADD R17, R17, 0x1, -R6 ;  /* 0x000000011111d824 */ /* 0x000fc400078e0a06 */
[----:B------:R-:W-:Y:S01]  /*3f50*/  IMAD.HI.U32 R15, R7, R12, RZ ;  /* 0x0000000c070f7227 */ /* 0x000fe200078e00ff */
[----:B------:R-:W-:-:S03]  /*3f60*/  IABS R2, R3 ;  /* 0x0000000300027213 */ /* 0x000fc60000000000 */
[----:B------:R-:W-:Y:S01]  /*3f70*/  @!P4 IMAD.IADD R14, R14, 0x1, -R6 ;  /* 0x000000010e0ec824 */ /* 0x000fe200078e0a06 */
[----:B------:R-:W-:Y:S01]  /*3f80*/  ISETP.GE.AND P4, PT, R4, RZ, PT ;  /* 0x000000ff0400720c */ /* 0x000fe20003f86270 */
[----:B------:R-:W-:Y:S02]  /*3f90*/  IMAD.MOV R15, RZ, RZ, -R15 ;  /* 0x000000ffff0f7224 */ /* 0x000fe400078e0a0f */
[----:B------:R-:W-:Y:S01]  /*3fa0*/  IMAD.HI.U32 R4, R7, R2, RZ ;  /* 0x0000000207047227 */ /* 0x000fe200078e00ff */
[----:B------:R-:W-:-:S03]  /*3fb0*/  ISETP.GT.U32.AND P5, PT, R6, R14, PT ;  /* 0x0000000e0600720c */ /* 0x000fc60003fa4070 */
[----:B------:R-:W-:Y:S02]  /*3fc0*/  IMAD R12, R6, R15, R12 ;  /* 0x0000000f060c7224 */ /* 0x000fe400078e020c */
[----:B------:R-:W-:Y:S01]  /*3fd0*/  @!P6 IMAD.IADD R16, R16, 0x1, -R6 ;  /* 0x000000011010e824 */ /* 0x000fe200078e0a06 */
[----:B------:R-:W-:Y:S01]  /*3fe0*/  ISETP.GT.U32.AND P6, PT, R6, R17, PT ;  /* 0x000000110600720c */ /* 0x000fe20003fc4070 */
[----:B------:R-:W-:Y:S02]  /*3ff0*/  IMAD.MOV.U32 R20, RZ, RZ, R19 ;  /* 0x000000ffff147224 */ /* 0x000fe400078e0013 */
[----:B------:R-:W-:Y:S02]  /*4000*/  IMAD.MOV R4, RZ, RZ, -R4 ;  /* 0x000000ffff047224 */ /* 0x000fe400078e0a04 */
[----:B0-----:R-:W-:Y:S02]  /*4010*/  IMAD.MOV.U32 R0, RZ, RZ, R18 ;  /* 0x000000ffff007224 */ /* 0x001fe400078e0012 */
[----:B------:R-:W-:Y:S01]  /*4020*/  @!P5 IMAD.IADD R14, R14, 0x1, -R6 ;  /* 0x000000010e0ed824 */ /* 0x000fe200078e0a06 */
[C---:B------:R-:W-:Y:S01]  /*4030*/  ISETP.GT.U32.AND P5, PT, R6.reuse, R12, PT ;  /* 0x0000000c0600720c */ /* 0x040fe20003fa4070 */
[----:B------:R-:W-:Y:S01]  /*4040*/  @!P0 IMAD.MOV R20, RZ, RZ, -R20 ;  /* 0x000000ffff148224 */ /* 0x000fe200078e0a14 */
[C---:B------:R-:W-:Y:S01]  /*4050*/  ISETP.GT.U32.AND P0, PT, R6.reuse, R16, PT ;  /* 0x000000100600720c */ /* 0x040fe20003f04070 */
[----:B------:R-:W-:Y:S01]  /*4060*/  @!P2 IMAD.MOV R0, RZ, RZ, -R0 ;  /* 0x000000ffff00a224 */ /* 0x000fe200078e0a00 */
[----:B------:R-:W-:Y:S01]  /*4070*/  ISETP.GE.AND P2, PT, R9, RZ, PT ;  /* 0x000000ff0900720c */ /* 0x000fe20003f46270 */
[----:B------:R-:W-:Y:S01]  /*4080*/  IMAD R2, R6, R4, R2 ;  /* 0x0000000406027224 */ /* 0x000fe200078e0202 */
[----:B------:R-:W-:Y:S01]  /*4090*/  STL [R1+0x2f0], R20 ;  /* 0x0002f01401007387 */ /* 0x000fe20000100800 */
[----:B------:R-:W-:-:S03]  /*40a0*/  IMAD.HI.U32 R9, R7, R5, RZ ;  /* 0x0000000507097227 */ /* 0x000fc600078e00ff */
[----:B------:R0:W-:Y:S01]  /*40b0*/  STL [R1+0x300], R0 ;  /* 0x0003000001007387 */ /* 0x0001e20000100800 */
[--C-:B------:R-:W-:Y:S01]  /*40c0*/  @!P6 IMAD.IADD R17, R17, 0x1, -R6.reuse ;  /* 0x000000011111e824 */ /* 0x100fe200078e0a06 */
[----:B------:R-:W-:Y:S01]  /*40d0*/  ISETP.GT.U32.AND P6, PT, R6, R2, PT ;  /* 0x000000020600720c */ /* 0x000fe20003fc4070 */
[----:B------:R-:W-:Y:S02]  /*40e0*/  VIADD R10, R28, 0xbe ;  /* 0x000000be1c0a7836 */ /* 0x000fe40000000000 */
[----:B------:R-:W-:Y:S02]  /*40f0*/  IMAD.MOV R9, RZ, RZ, -R9 ;  /* 0x000000ffff097224 */ /* 0x000fe400078e0a09 */
[----:B------:R-:W-:Y:S01]  /*4100*/  @!P5 IMAD.IADD R12, R12, 0x1, -R6 ;  /* 0x000000010c0cd824 */ /* 0x000fe200078e0a06 */
[----:B------:R-:W-:Y:S01]  /*4110*/  IABS R8, R10 ;  /* 0x0000000a00087213 */ /* 0x000fe20000000000 */
[----:B------:R-:W-:Y:S02]  /*4120*/  IMAD R5, R6, R9, R5 ;  /* 0x0000000906057224 */ /* 0x000fe400078e0205 */
[----:B0-----:R-:W-:-:S02]  /*4130*/  IMAD.MOV.U32 R0, RZ, RZ, R14 ;  /* 0x000000ffff007224 */ /* 0x001fc400078e000e */
[----:B------:R-:W-:Y:S02]  /*4140*/  VIADD R4, R28, 0xbc ;  /* 0x000000bc1c047836 */ /* 0x000fe40000000000 */
[----:B------:R-:W-:Y:S01]  /*4150*/  @!P1 IMAD.MOV R0, RZ, RZ, -R0 ;  /* 0x000000ffff009224 */ /* 0x000fe200078e0a00 */
[----:B------:R-:W-:Y:S01]  /*4160*/  ISETP.GT.U32.AND P1, PT, R6, R12, PT ;  /* 0x0000000c0600720c */ /* 0x000fe20003f24070 */
[----:B------:R-:W-:Y:S01]  /*4170*/  @!P0 IMAD.IADD R16, R16, 0x1, -R6 ;  /* 0x0000000110108824 */ /* 0x000fe200078e0a06 */
[----:B------:R-:W-:Y:S01]  /*4180*/  ISETP.GE.AND P0, PT, R3, RZ, PT ;  /* 0x000000ff0300720c */ /* 0x000fe20003f06270 */
[----:B------:R-:W-:Y:S01]  /*4190*/  @!P3 IMAD.MOV R17, RZ, RZ, -R17 ;  /* 0x000000ffff11b224 */ /* 0x000fe200078e0a11 */
[----:B------:R-:W-:Y:S01]  /*41a0*/  ISETP.GT.U32.AND P3, PT, R6, R5, PT ;  /* 0x000000050600720c */ /* 0x000fe20003f64070 */
[----:B------:R-:W-:Y:S01]  /*41b0*/  IMAD.HI.U32 R15, R7, R8, RZ ;  /* 0x00000008070f7227 */ /* 0x000fe200078e00ff */
[----:B------:R0:W-:Y:S01]  /*41c0*/  STL [R1+0x320], R0 ;  /* 0x0003200001007387 */ /* 0x0001e20000100800 */
[----:B------:R-:W-:-:S02]  /*41d0*/  IABS R3, R4 ;  /* 0x0000000400037213 */ /* 0x000fc40000000000 */
[----:B------:R-:W-:Y:S01]  /*41e0*/  @!P6 IMAD.IADD R2, R2, 0x1, -R6 ;  /* 0x000000010202e824 */ /* 0x000fe200078e0a06 */
[----:B------:R-:W-:Y:S01]  /*41f0*/  STL [R1+0x308], R17 ;  /* 0x0003081101007387 */ /* 0x000fe20000100800 */
[----:B------:R-:W-:Y:S02]  /*4200*/  IMAD.MOV R15, RZ, RZ, -R15 ;  /* 0x000000ffff0f7224 */ /* 0x000fe400078e0a0f */
[----:B------:R-:W-:Y:S01]  /*4210*/  VIADD R9, R28, 0xbb ;  /* 0x000000bb1c097836 */ /* 0x000fe20000000000 */
[C---:B------:R-:W-:Y:S01]  /*4220*/  ISETP.GT.U32.AND P6, PT, R6.reuse, R2, PT ;  /* 0x000000020600720c */ /* 0x040fe20003fc4070 */
[C---:B------:R-:W-:Y:S02]  /*4230*/  IMAD R8, R6.reuse, R15, R8 ;  /* 0x0000000f06087224 */ /* 0x040fe400078e0208 */
[----:B0-----:R-:W-:Y:S01]  /*4240*/  IMAD.MOV.U32 R0, RZ, RZ, R16 ;  /* 0x000000ffff007224 */ /* 0x001fe200078e0010 */
[----:B------:R-:W-:Y:S01]  /*4250*/  IABS R15, R9 ;  /* 0x00000009000f7213 */ /* 0x000fe20000000000 */
[----:B------:R-:W-:Y:S01]  /*4260*/  IMAD.HI.U32 R14, R7, R3, RZ ;  /* 0x00000003070e7227 */ /* 0x000fe200078e00ff */
[----:B------:R-:W-:-:S03]  /*4270*/  ISETP.GT.U32.AND P5, PT, R6, R8, PT ;  /* 0x000000080600720c */ /* 0x000fc60003fa4070 */
[----:B------:R-:W-:Y:S01]  /*4280*/  @!P4 IMAD.MOV R0, RZ, RZ, -R0 ;  /* 0x000000ffff00c224 */ /* 0x000fe200078e0a00 */
[----:B------:R-:W-:Y:S01]  /*4290*/  ISETP.GE.AND P4, PT, R10, RZ, PT ;  /* 0x000000ff0a00720c */ /* 0x000fe20003f86270 */
[----:B------:R-:W-:Y:S01]  /*42a0*/  @!P1 IMAD.IADD R12, R12, 0x1, -R6 ;  /* 0x000000010c0c9824 */ /* 0x000fe200078e0a06 */
[----:B------:R-:W-:Y:S01]  /*42b0*/  ISETP.GE.AND P1, PT, R13, RZ, PT ;  /* 0x000000ff0d00720c */ /* 0x000fe20003f26270 */
[----:B------:R-:W-:Y:S01]  /*42c0*/  IMAD.MOV R14, RZ, RZ, -R14 ;  /* 0x000000ffff0e7224 */ /* 0x000fe200078e0a0e */
[----:B------:R0:W-:Y:S01]  /*42d0*/  STL [R1+0x30c], R0 ;  /* 0x00030c0001007387 */ /* 0x0001e20000100800 */
[----:B------:R-:W-:Y:S01]  /*42e0*/  @!P3 IMAD.IADD R5, R5, 0x1, -R6 ;  /* 0x000000010505b824 */ /* 0x000fe200078e0a06 */
[----:B------:R-:W-:Y:S01]  /*42f0*/  ISETP.GE.AND P3, PT, R4, RZ, PT ;  /* 0x000000ff0400720c */ /* 0x000fe20003f66270 */
[----:B------:R-:W-:Y:S02]  /*4300*/  IMAD.MOV.U32 R10, RZ, RZ, R15 ;  /* 0x000000ffff0a7224 */ /* 0x000fe400078e000f */
[----:B------:R-:W-:-:S02]  /*4310*/  IMAD R3, R6, R14, R3 ;  /* 0x0000000e06037224 */ /* 0x000fc400078e0203 */
[----:B------:R-:W-:-:S04]  /*4320*/  IMAD.HI.U32 R13, R7, R10, RZ ;  /* 0x0000000a070d7227 */ /* 0x000fc800078e00ff */
[----:B0-----:R-:W-:Y:S02]  /*4330*/  IMAD.MOV.U32 R0, RZ, RZ, R12 ;  /* 0x000000ffff007224 */ /* 0x001fe400078e000c */
[----:B------:R-:W-:Y:S01]  /*4340*/  @!P6 IMAD.IADD R2, R2, 0x1, -R6 ;  /* 0x000000010202e824 */ /* 0x000fe200078e0a06 */
[C---:B------:R-:W-:Y:S01]  /*4350*/  ISETP.GT.U32.AND P6, PT, R6.reuse, R3, PT ;  /* 0x000000030600720c */ /* 0x040fe20003fc4070 */
[----:B------:R-:W-:Y:S01]  /*4360*/  @!P2 IMAD.MOV R0, RZ, RZ, -R0 ;  /* 0x000000ffff00a224 */ /* 0x000fe200078e0a00 */
[----:B------:R-:W-:Y:S01]  /*4370*/  ISETP.GT.U32.AND P2, PT, R6, R5, PT ;  /* 0x000000050600720c */ /* 0x000fe20003f44070 */
[----:B------:R-:W-:Y:S02]  /*4380*/  IMAD.MOV R13, RZ, RZ, -R13 ;  /* 0x000000ffff0d7224 */ /* 0x000fe400078e0a0d */
[----:B------:R-:W-:Y:S01]  /*4390*/  @!P5 IMAD.IADD R8, R8, 0x1, -R6 ;  /* 0x000000010808d824 */ /* 0x000fe200078e0a06 */
[----:B------:R0:W-:Y:S01]  /*43a0*/  STL [R1+0x310], R0 ;  /* 0x0003100001007387 */ /* 0x0001e20000100800 */
[----:B------:R-:W-:-:S02]  /*43b0*/  IMAD R4, R6, R13, R10 ;  /* 0x0000000d06047224 */ /* 0x000fc400078e020a */
[----:B------:R-:W-:Y:S01]  /*43c0*/  VIADD R15, R28, 0xba ;  /* 0x000000ba1c0f7836 */ /* 0x000fe20000000000 */
[----:B------:R-:W-:Y:S01]  /*43d0*/  ISETP.GT.U32.AND P5, PT, R6, R8, PT ;  /* 0x000000080600720c */ /* 0x000fe20003fa4070 */
[----:B------:R-:W-:Y:S02]  /*43e0*/  VIADD R12, R28, 0xb9 ;  /* 0x000000b91c0c7836 */ /* 0x000fe40000000000 */
[----:B------:R-:W-:Y:S02]  /*43f0*/  @!P6 IMAD.IADD R3, R3, 0x1, -R6 ;  /* 0x000000010303e824 */ /* 0x000fe400078e0a06 */
[----:B------:R-:W-:Y:S01]  /*4400*/  @!P2 IADD3 R5, PT, PT, R5, -R6, RZ ;  /* 0x800000060505a210 */ /* 0x000fe20007ffe0ff */
[----:B0-----:R-:W-:Y:S01]  /*4410*/  IMAD.MOV.U32 R0, RZ, RZ, R2 ;  /* 0x000000ffff007224 */ /* 0x001fe200078e0002 */
[----:B------:R-:W-:Y:S01]  /*4420*/  ISETP.GT.U32.AND P2, PT, R6, R4, PT ;  /* 0x000000040600720c */ /* 0x000fe20003f44070 */
[----:B------:R-:W-:Y:S01]  /*4430*/  VIADD R2, R28, 0xb8 ;  /* 0x000000b81c027836 */ /* 0x000fe20000000000 */
[----:B------:R-:W-:Y:S01]  /*4440*/  ISETP.GT.U32.AND P6, PT, R6, R3, PT ;  /* 0x000000030600720c */ /* 0x000fe20003fc4070 */
[----:B------:R-:W-:Y:S01]  /*4450*/  @!P0 IMAD.MOV R0, RZ, RZ, -R0 ;  /* 0x000000ffff008224 */ /* 0x000fe200078e0a00 */
[----:B------:R-:W-:Y:S01]  /*4460*/  ISETP.GE.AND P0, PT, R15, RZ, PT ;  /* 0x000000ff0f00720c */ /* 0x000fe20003f06270 */
[----:B------:R-:W-:Y:S01]  /*4470*/  VIADD R10, R28, 0xb7 ;  /* 0x000000b71c0a7836 */ /* 0x000fe20000000000 */
[----:B------:R-:W-:Y:S01]  /*4480*/  IABS R15, R15 ;  /* 0x0000000f000f7213 */ /* 0x000fe20000000000 */
[----:B------:R-:W-:Y:S01]  /*4490*/  @!P5 IMAD.IADD R8, R8, 0x1, -R6 ;  /* 0x000000010808d824 */ /* 0x000fe200078e0a06 */
[----:B------:R0:W-:Y:S01]  /*44a0*/  STL [R1+0x314], R0 ;  /* 0x0003140001007387 */ /* 0x0001e20000100800 */
[----:B------:R-:W-:Y:S01]  /*44b0*/  ISETP.GE.AND P5, PT, R9, RZ, PT ;  /* 0x000000ff0900720c */ /* 0x000fe20003fa6270 */
[----:B------:R-:W-:-:S02]  /*44c0*/  VIADD R14, R28, 0xb5 ;  /* 0x000000b51c0e7836 */ /* 0x000fc40000000000 */
[----:B------:R-:W-:Y:S01]  /*44d0*/  @!P4 IMAD.MOV R8, RZ, RZ, -R8 ;  /* 0x000000ffff08c224 */ /* 0x000fe200078e0a08 */
[----:B------:R-:W-:Y:S01]  /*44e0*/  ISETP.GE.AND P4, PT, R12, RZ, PT ;  /* 0x000000ff0c00720c */ /* 0x000fe20003f86270 */
[--C-:B------:R-:W-:Y:S01]  /*44f0*/  @!P2 IMAD.IADD R4, R4, 0x1, -R6.reuse ;  /* 0x000000010404a824 */ /* 0x100fe200078e0a06 */
[----:B------:R-:W-:Y:S01]  /*4500*/  IABS R12, R12 ;  /* 0x0000000c000c7213 */ /* 0x000fe20000000000 */
[----:B------:R-:W-:Y:S01]  /*4510*/  IMAD.HI.U32 R9, R7, R15, RZ ;  /* 0x0000000f07097227 */ /* 0x000fe200078e00ff */
[----:B------:R3:W-:Y:S01]  /*4520*/  STL [R1+0x31c], R8 ;  /* 0x00031c0801007387 */ /* 0x0007e20000100800 */
[----:B------:R-:W-:Y:S02]  /*4530*/  IABS R17, R14 ;  /* 0x0000000e00117213 */ /* 0x000fe40000000000 */
[----:B0-----:R-:W-:Y:S01]  /*4540*/  IMAD.MOV.U32 R0, RZ, RZ, R5 ;  /* 0x000000ffff007224 */ /* 0x001fe200078e0005 */
[----:B------:R-:W-:Y:S01]  /*4550*/  ISETP.GT.U32.AND P2, PT, R6, R4, PT ;  /* 0x000000040600720c */ /* 0x000fe20003f44070 */
[----:B------:R-:W-:Y:S01]  /*4560*/  @!P6 IMAD.IADD R3, R3, 0x1, -R6 ;  /* 0x000000010303e824 */ /* 0x000fe200078e0a06 */
[----:B------:R-:W-:Y:S01]  /*4570*/  ISETP.GE.AND P6, PT, R10, RZ, PT ;  /* 0x000000ff0a00720c */ /* 0x000fe20003fc6270 */
[----:B------:R-:W-:Y:S01]  /*4580*/  @!P1 IMAD.MOV R0, RZ, RZ, -R0 ;  /* 0x000000ffff009224 */ /* 0x000fe200078e0a00 */
[----:B------:R-:W-:Y:S01]  /*4590*/  ISETP.GE.AND P1, PT, R2, RZ, PT ;  /* 0x000000ff0200720c */ /* 0x000fe20003f26270 */
[----:B------:R-:W-:Y:S01]  /*45a0*/  IMAD.MOV R9, RZ, RZ, -R9 ;  /* 0x000000ffff097224 */ /* 0x000fe200078e0a09 */
[----:B------:R-:W-:Y:S01]  /*45b0*/  IABS R2, R2 ;  /* 0x0000000200027213 */ /* 0x000fe20000000000 */
[----:B---3--:R-:W-:Y:S01]  /*45c0*/  IMAD.HI.U32 R8, R7, R12, RZ ;  /* 0x0000000c07087227 */ /* 0x008fe200078e00ff */
[----:B------:R0:W-:Y:S01]  /*45d0*/  STL [R1+0x42c], R0 ;  /* 0x00042c0001007387 */ /* 0x0001e20000100800 */
[----:B------:R-:W-:-:S02]  /*45e0*/  IABS R10, R10 ;  /* 0x0000000a000a7213 */ /* 0x000fc40000000000 */
[----:B------:R-:W-:-:S04]  /*45f0*/  IMAD.HI.U32 R5, R7, R2, RZ ;  /* 0x0000000207057227 */ /* 0x000fc800078e00ff */
[----:B------:R-:W-:Y:S02]  /*4600*/  IMAD R15, R6, R9, R15 ;  /* 0x00000009060f7224 */ /* 0x000fe400078e020f */
[----:B------:R-:W-:Y:S02]  /*4610*/  IMAD.MOV R5, RZ, RZ, -R5 ;  /* 0x000000ffff057224 */ /* 0x000fe400078e0a05 */
[----:B0-----:R-:W-:Y:S02]  /*4620*/  IMAD.MOV.U32 R0, RZ, RZ, R3 ;  /* 0x000000ffff007224 */ /* 0x001fe400078e0003 */
[----:B------:R-:W-:Y:S02]  /*4630*/  @!P2 IMAD.IADD R4, R4, 0x1, -R6 ;  /* 0x000000010404a824 */ /* 0x000fe400078e0a06 */
[----:B------:R-:W-:Y:S01]  /*4640*/  @!P3 IMAD.MOV R0, RZ, RZ, -R0 ;  /* 0x000000ffff00b224 */ /* 0x000fe200078e0a00 */
[----:B------:R-:W-:Y:S01]  /*4650*/  ISETP.GT.U32.AND P3, PT, R6, R15, PT ;  /* 0x0000000f0600720c */ /* 0x000fe20003f64070 */
[----:B------:R-:W-:-:S02]  /*4660*/  IMAD.MOV R8, RZ, RZ, -R8 ;  /* 0x000000ffff087224 */ /* 0x000fc400078e0a08 */
[C---:B------:R-:W-:Y:S01]  /*4670*/  IMAD R2, R6.reuse, R5, R2 ;  /* 0x0000000506027224 */ /* 0x040fe200078e0202 */
[----:B------:R0:W-:Y:S01]  /*4680*/  STL [R1+0x318], R0 ;  /* 0x0003180001007387 */ /* 0x0001e20000100800 */
[----:B------:R-:W-:Y:S02]  /*4690*/  IMAD R12, R6, R8, R12 ;  /* 0x00000008060c7224 */ /* 0x000fe400078e020c */
[----:B------:R-:W-:-:S03]  /*46a0*/  IMAD.HI.U32 R3, R7, R10, RZ ;  /* 0x0000000a07037227 */ /* 0x000fc600078e00ff */
[----:B------:R-:W-:Y:S01]  /*46b0*/  ISETP.GT.U32.AND P2, PT, R6, R12, PT ;  /* 0x0000000c0600720c */ /* 0x000fe20003f44070 */
[----:B------:R-:W-:Y:S02]  /*46c0*/  IMAD.MOV R3, RZ, RZ, -R3 ;  /* 0x000000ffff037224 */ /* 0x000fe400078e0a03 */
[----:B------:R-:W-:Y:S02]  /*46d0*/  @!P3 IMAD.IADD R15, R15, 0x1, -R6 ;  /* 0x000000010f0fb824 */ /* 0x000fe400078e0a06 */
[----:B0-----:R-:W-:Y:S02]  /*46e0*/  IMAD.MOV.U32 R0, RZ, RZ, R4 ;  /* 0x000000ffff007224 */ /* 0x001fe400078e0004 */
[----:B------:R-:W-:Y:S01]  /*46f0*/  VIADD R19, R28, 0xb6 ;  /* 0x000000b61c137836 */ /* 0x000fe20000000000 */
[C---:B------:R-:W-:Y:S01]  /*4700*/  ISETP.GT.U32.AND P3, PT, R6.reuse, R15, PT ;  /* 0x0000000f0600720c */ /* 0x040fe20003f64070 */
[----:B------:R-:W-:Y:S01]  /*4710*/  @!P5 IMAD.MOV R0, RZ, RZ, -R0 ;  /* 0x000000ffff00d224 */ /* 0x000fe200078e0a00 */
[C---:B------:R-:W-:Y:S01]  /*4720*/  ISETP.GT.U32.AND P5, PT, R6.reuse, R2, PT ;  /* 0x000000020600720c */ /* 0x040fe20003fa4070 */
[----:B------:R-:W-:Y:S01]  /*4730*/  IMAD R10, R6, R3, R10 ;  /* 0x00000003060a7224 */ /* 0x000fe200078e020a */
[----:B------:R-:W-:Y:S01]  /*4740*/  IABS R3, R19 ;  /* 0x0000001300037213 */ /* 0x000fe20000000000 */
[----:B------:R-:W-:Y:S01]  /*4750*/  @!P2 IMAD.IADD R12, R12, 0x1, -R6 ;  /* 0x000000010c0ca824 */ /* 0x000fe200078e0a06 */
[----:B------:R0:W-:Y:S01]  /*4760*/  STL [R1+0x428], R0 ;  /* 0x0004280001007387 */ /* 0x0001e20000100800 */
[----:B------:R-:W-:-:S03]  /*4770*/  IMAD.HI.U32 R4, R7, R17, RZ ;  /* 0x0000001107047227 */ /* 0x000fc600078e00ff */
[----:B------:R-:W-:Y:S01]  /*4780*/  ISETP.GT.U32.AND P2, PT, R6, R12, PT ;  /* 0x0000000c0600720c */ /* 0x000fe20003f44070 */
[----:B------:R-:W-:-:S04]  /*4790*/  IMAD.HI.U32 R13, R7, R3, RZ ;  /* 0x00000003070d7227 */ /* 0x000fc800078e00ff */
[----:B------:R-:W-:Y:S02]  /*47a0*/  @!P5 IMAD.IADD R2, R2, 0x1, -R6 ;  /* 0x000000010202d824 */ /* 0x000fe400078e0a06 */
[----:B------:R-:W-:Y:S02]  /*47b0*/  IMAD.MOV R4, RZ, RZ, -R4 ;  /* 0x000000ffff047224 */ /* 0x000fe400078e0a04 */
[----:B------:R-:W-:Y:S01]  /*47c0*/  @!P3 IMAD.IADD R15, R15, 0x1, -R6 ;  /* 0x000000010f0fb824 */ /* 0x000fe200078e0a06 */
[C---:B------:R-:W-:Y:S01]  /*47d0*/  ISETP.GT.U32.AND P5, PT, R6.reuse, R2, PT ;  /* 0x000000020600720c */ /* 0x040fe20003fa4070 */
[----:B------:R-:W-:Y:S01]  /*47e0*/  IMAD.MOV R13, RZ, RZ, -R13 ;  /* 0x000000ffff0d7224 */ /* 0x000fe200078e0a0d */
[C---:B------:R-:W-:Y:S01]  /*47f0*/  ISETP.GT.U32.AND P3, PT, R6.reuse, R10, PT ;  /* 0x0000000a0600720c */ /* 0x040fe20003f64070 */
[C---:B------:R-:W-:Y:S02]  /*4800*/  IMAD R17, R6.reuse, R4, R17 ;  /* 0x0000000406117224 */ /* 0x040fe400078e0211 */
[----:B------:R-:W-:-:S02]  /*4810*/  IMAD R3, R6, R13, R3 ;  /* 0x0000000d06037224 */ /* 0x000fc400078e0203 */
[--C-:B------:R-:W-:Y:S02]  /*4820*/  @!P2 IMAD.IADD R12, R12, 0x1, -R6.reuse ;  /* 0x000000010c0ca824 */ /* 0x100fe400078e0a06 */
[----:B------:R-:W-:Y:S01]  /*4830*/  VIADD R8, R28, 0xb4 ;  /* 0x000000b41c087836 */ /* 0x000fe20000000000 */
[----:B------:R-:W-:Y:S01]  /*4840*/  ISETP.GT.U32.AND P2, PT, R6, R3, PT ;  /* 0x000000030600720c */ /* 0x000fe20003f44070 */
[----:B0-----:R-:W-:Y:S02]  /*4850*/  IMAD.MOV.U32 R0, RZ, RZ, R15 ;  /* 0x000000ffff007224 */ /* 0x001fe400078e000f */
[--C-:B------:R-:W-:Y:S01]  /*4860*/  @!P5 IMAD.IADD R2, R2, 0x1, -R6.reuse ;  /* 0x000000010202d824 */ /* 0x100fe200078e0a06 */
[----:B------:R-:W-:Y:S01]  /*4870*/  ISETP.GT.U32.AND P5, PT, R6, R17, PT ;  /* 0x000000110600720c */ /* 0x000fe20003fa4070 */
[----:B------:R-:W-:Y:S01]  /*4880*/  @!P3 IMAD.IADD R10, R10, 0x1, -R6 ;  /* 0x000000010a0ab824 */ /* 0x000fe200078e0a06 */
[----:B------:R-:W-:Y:S01]  /*4890*/  IABS R9, R8 ;  /* 0x0000000800097213 */ /* 0x000fe20000000000 */
[C---:B------:R-:W-:Y:S01]  /*48a0*/  VIADD R5, R28.reuse, 0xb3 ;  /* 0x000000b31c057836 */ /* 0x040fe20000000000 */
[----:B------:R-:W-:Y:S01]  /*48b0*/  ISETP.GE.AND P3, PT, R19, RZ, PT ;  /* 0x000000ff1300720c */ /* 0x000fe20003f66270 */
[----:B------:R-:W-:-:S02]  /*48c0*/  VIADD R4, R28, 0xb2 ;  /* 0x000000b21c047836 */ /* 0x000fc40000000000 */
[----:B------:R-:W-:Y:S01]  /*48d0*/  @!P0 IMAD.MOV R0, RZ, RZ, -R0 ;  /* 0x000000ffff008224 */ /* 0x000fe200078e0a00 */
[----:B------:R-:W-:Y:S01]  /*48e0*/  ISETP.GT.U32.AND P0, PT, R6, R10, PT ;  /* 0x0000000a0600720c */ /* 0x000fe20003f04070 */
[----:B------:R-:W-:Y:S01]  /*48f0*/  IMAD.HI.U32 R18, R7, R9, RZ ;  /* 0x0000000907127227 */ /* 0x000fe200078e00ff */
[----:B------:R-:W-:Y:S02]  /*4900*/  IABS R16, R5 ;  /* 0x0000000500107213 */ /* 0x000fe40000000000 */
[----:B------:R-:W-:Y:S01]  /*4910*/  IABS R15, R4 ;  /* 0x00000004000f7213 */ /* 0x000fe20000000000 */
[--C-:B------:R-:W-:Y:S01]  /*4920*/  @!P5 IMAD.IADD R17, R17, 0x1, -R6.reuse ;  /* 0x000000011111d824 */ /* 0x100fe200078e0a06 */
[----:B------:R0:W-:Y:S01]  /*4930*/  STL [R1+0x304], R0 ;  /* 0x0003040001007387 */ /* 0x0001e20000100800 */
[----:B------:R-:W-:Y:S01]  /*4940*/  @!P2 IMAD.IADD R3, R3, 0x1, -R6 ;  /* 0x000000010303a824 */ /* 0x000fe200078e0a06 */
[----:B------:R-:W-:Y:S01]  /*4950*/  ISETP.GE.AND P2, PT, R14, RZ, PT ;  /* 0x000000ff0e00720c */ /* 0x000fe20003f46270 */
[----:B------:R-:W-:Y:S01]  /*4960*/  IMAD.MOV R18, RZ, RZ, -R18 ;  /* 0x000000ffff127224 */ /* 0x000fe200078e0a12 */
[----:B------:R-:W-:Y:S01]  /*4970*/  ISETP.GT.U32.AND P5, PT, R6, R17, PT ;  /* 0x000000110600720c */ /* 0x000fe20003fa4070 */
[----:B------:R-:W-:-:S04]  /*4980*/  IMAD.HI.U32 R13, R7, R16, RZ ;  /* 0x00000010070d7227 */ /* 0x000fc800078e00ff */
[----:B------:R-:W-:Y:S02]  /*4990*/  IMAD R9, R6, R18, R9 ;  /* 0x0000001206097224 */ /* 0x000fe400078e0209 */
[----:B0-----:R-:W-:Y:S02]  /*49a0*/  IMAD.MOV.U32 R0, RZ, RZ, R12 ;  /* 0x000000ffff007224 */ /* 0x001fe400078e000c */
[----:B------:R-:W-:-:S04]  /*49b0*/  IMAD.HI.U32 R12, R7, R15, RZ ;  /* 0x0000000f070c7227 */ /* 0x000fc800078e00ff */
[----:B------:R-:W-:Y:S01]  /*49c0*/  @!P4 IMAD.MOV R0, RZ, RZ, -R0 ;  /* 0x000000ffff00c224 */ /* 0x000fe200078e0a00 */
[----:B------:R-:W-:Y:S01]  /*49d0*/  ISETP.GT.U32.AND P4, PT, R6, R3, PT ;  /* 0x000000030600720c */ /* 0x000fe20003f84070 */
[----:B------:R-:W-:Y:S02]  /*49e0*/  IMAD.MOV R13, RZ, RZ, -R13 ;  /* 0x000000ffff0d7224 */ /* 0x000fe400078e0a0d */
[----:B------:R-:W-:Y:S01]  /*49f0*/  @!P0 IMAD.IADD R10, R10, 0x1, -R6 ;  /* 0x000000010a0a8824 */ /* 0x000fe200078e0a06 */
[----:B------:R0:W-:Y:S01]  /*4a00*/  STL [R1+0x2fc], R0 ;  /* 0x0002fc0001007387 */ /* 0x0001e20000100800 */
[----:B------:R-:W-:Y:S01]  /*4a10*/  IMAD.MOV R12, RZ, RZ, -R12 ;  /* 0x000000ffff0c7224 */ /* 0x000fe200078e0a0c */
[C---:B------:R-:W-:Y:S01]  /*4a20*/  ISETP.GT.U32.AND P0, PT, R6.reuse, R9, PT ;  /* 0x000000090600720c */ /* 0x040fe20003f04070 */
[C---:B------:R-:W-:Y:S02]  /*4a30*/  IMAD R16, R6.reuse, R13, R16 ;  /* 0x0000000d06107224 */ /* 0x040fe400078e0210 */
[----:B------:R-:W-:-:S02]  /*4a40*/  IMAD R15, R6, R12, R15 ;  /* 0x0000000c060f7224 */ /* 0x000fc400078e020f */
[----:B------:R-:W-:Y:S01]  /*4a50*/  @!P1 IMAD.MOV R2, RZ, RZ, -R2 ;  /* 0x000000ffff029224 */ /* 0x000fe200078e0a02 */
[----:B------:R-:W-:Y:S01]  /*4a60*/  ISETP.GE.AND P1, PT, R8, RZ, PT ;  /* 0x000000ff0800720c */ /* 0x000fe20003f26270 */
[----:B------:R-:W-:Y:S01]  /*4a70*/  @!P5 IMAD.IADD R17, R17, 0x1, -R6 ;  /* 0x000000011111d824 */ /* 0x000fe200078e0a06 */
[C---:B------:R-:W-:Y:S01]  /*4a80*/  ISETP.GT.U32.AND P5, PT, R6.reuse, R15, PT ;  /* 0x0000000f0600720c */ /* 0x040fe20003fa4070 */
[----:B0-----:R-:W-:Y:S01]  /*4a90*/  IMAD.MOV.U32 R0, RZ, RZ, R10 ;  /* 0x000000ffff007224 */ /* 0x001fe200078e000a */
[----:B------:R0:W-:Y:S01]  /*4aa0*/  STL [R1+0x2f8], R2 ;  /* 0x0002f80201007387 */ /* 0x0001e20000100800 */
[----:B------:R-:W-:Y:S01]  /*4ab0*/  @!P4 IMAD.IADD R3, R3, 0x1, -R6 ;  /* 0x000000010303c824 */ /* 0x000fe200078e0a06 */
[----:B------:R-:W-:Y:S01]  /*4ac0*/  ISETP.GE.AND P4, PT, R5, RZ, PT ;  /* 0x000000ff0500720c */ /* 0x000fe20003f86270 */
[----:B------:R-:W-:Y:S01]  /*4ad0*/  @!P6 IMAD.MOV R0, RZ, RZ, -R0 ;  /* 0x000000ffff00e224 */ /* 0x000fe200078e0a00 */
[----:B------:R-:W-:Y:S01]  /*4ae0*/  ISETP.GT.U32.AND P6, PT, R6, R16, PT ;  /* 0x000000100600720c */ /* 0x000fe20003fc4070 */
[----:B------:R-:W-:-:S02]  /*4af0*/  VIADD R5, R28, 0xb0 ;  /* 0x000000b01c057836 */ /* 0x000fc40000000000 */
[--C-:B------:R-:W-:Y:S01]  /*4b00*/  @!P0 IMAD.IADD R9, R9, 0x1, -R6.reuse ;  /* 0x0000000109098824 */ /* 0x100fe200078e0a06 */
[----:B------:R-:W-:Y:S01]  /*4b10*/  ISETP.GE.AND P0, PT, R4, RZ, PT ;  /* 0x000000ff0400720c */ /* 0x000fe20003f06270 */
[----:B------:R3:W-:Y:S01]  /*4b20*/  STL [R1+0x2f4], R0 ;  /* 0x0002f40001007387 */ /* 0x0007e20000100800 */
[C---:B0-----:R-:W-:Y:S01]  /*4b30*/  VIADD R2, R28.reuse, 0xb1 ;  /* 0x000000b11c027836 */ /* 0x041fe20000000000 */
[----:B------:R-:W-:Y:S01]  /*4b40*/  IABS R4, R5 ;  /* 0x0000000500047213 */ /* 0x000fe20000000000 */
[--C-:B------:R-:W-:Y:S02]  /*4b50*/  @!P5 IMAD.IADD R15, R15, 0x1, -R6.reuse ;  /* 0x000000010f0fd824 */ /* 0x100fe400078e0a06 */
[C---:B------:R-:W-:Y:S01]  /*4b60*/  VIADD R13, R28.reuse, 0xaf ;  /* 0x000000af1c0d7836 */ /* 0x040fe20000000000 */
[----:B------:R-:W-:Y:S01]  /*4b70*/  IABS R10, R2 ;  /* 0x00000002000a7213 */ /* 0x000fe20000000000 */
[----:B------:R-:W-:Y:S02]  /*4b80*/  VIADD R12, R28, 0xae ;  /* 0x000000ae1c0c7836 */ /* 0x000fe40000000000 */
[----:B------:R-:W-:Y:S01]  /*4b90*/  @!P6 IMAD.IADD R16, R16, 0x1, -R6 ;  /* 0x000000011010e824 */ /* 0x000fe200078e0a06 */
[C---:B------:R-:W-:Y:S01]  /*4ba0*/  ISETP.GT.U32.AND P6, PT, R6.reuse, R9, PT ;  /* 0x000000090600720c */ /* 0x040fe20003fc4070 */
[----:B---3--:R-:W-:Y:S01]  /*4bb0*/  IMAD.MOV.U32 R0, RZ, RZ, R3 ;  /* 0x000000ffff007224 */ /* 0x008fe200078e0003 */
[----:B------:R-:W-:Y:S01]  /*4bc0*/  IABS R14, R13 ;  /* 0x0000000d000e7213 */ /* 0x000fe20000000000 */
[----:B------:R-:W-:Y:S01]  /*4bd0*/  IMAD.HI.U32 R8, R7, R10, RZ ;  /* 0x0000000a07087227 */ /* 0x000fe200078e00ff */
[----:B------:R-:W-:-:S02]  /*4be0*/  ISETP.GT.U32.AND P5, PT, R6, R16, PT ;  /* 0x000000100600720c */ /* 0x000fc40003fa4070 */
[----:B------:R-:W-:Y:S01]  /*4bf0*/  IABS R19, R12 ;  /* 0x0000000c00137213 */ /* 0x000fe20000000000 */
[----:B------:R-:W-:Y:S02]  /*4c00*/  IMAD.MOV.U32 R3, RZ, RZ, R4 ;  /* 0x000000ffff037224 */ /* 0x000fe400078e0004 */
[----:B------:R-:W-:Y:S01]  /*4c10*/  @!P3 IMAD.MOV R0, RZ, RZ, -R0 ;  /* 0x000000ffff00b224 */ /* 0x000fe200078e0a00 */
[C---:B------:R-:W-:Y:S01]  /*4c20*/  ISETP.GT.U32.AND P3, PT, R6.reuse, R15, PT ;  /* 0x0000000f0600720c */ /* 0x040fe20003f64070 */
[----:B------:R-:W-:Y:S02]  /*4c30*/  IMAD.MOV R8, RZ, RZ, -R8 ;  /* 0x000000ffff087224 */ /* 0x000fe400078e0a08 */
[----:B------:R-:W-:Y:S01]  /*4c40*/  IMAD.HI.U32 R4, R7, R3, RZ ;  /* 0x0000000307047227 */ /* 0x000fe200078e00ff */
[----:B------:R0:W-:Y:S03]  /*4c50*/  STL [R1+0x2cc], R0 ;  /* 0x0002cc0001007387 */ /* 0x0001e60000100800 */
[----:B------:R-:W-:-:S02]  /*4c60*/  IMAD R10, R6, R8, R10 ;  /* 0x00000008060a7224 */ /* 0x000fc400078e020a */
[----:B------:R-:W-:Y:S02]  /*4c70*/  IMAD.MOV R4, RZ, RZ, -R4 ;  /* 0x000000ffff047224 */ /* 0x000fe400078e0a04 */
[--C-:B------:R-:W-:Y:S01]  /*4c80*/  @!P6 IMAD.IADD R9, R9, 0x1, -R6.reuse ;  /* 0x000000010909e824 */ /* 0x100fe200078e0a06 */
[C---:B------:R-:W-:Y:S01]  /*4c90*/  ISETP.GT.U32.AND P6, PT, R6.reuse, R10, PT ;  /* 0x0000000a0600720c */ /* 0x040fe20003fc4070 */
[C---:B------:R-:W-:Y:S02]  /*4ca0*/  IMAD R3, R6.reuse, R4, R3 ;  /* 0x0000000406037224 */ /* 0x040fe400078e0203 */
[----:B------:R-:W-:Y:S02]  /*4cb0*/  @!P3 IMAD.IADD R15, R15, 0x1, -R6 ;  /* 0x000000010f0fb824 */ /* 0x000fe400078e0a06 */
[----:B------:R-:W-:Y:S01]  /*4cc0*/  IMAD.HI.U32 R4, R7, R14, RZ ;  /* 0x0000000e07047227 */ /* 0x000fe200078e00ff */
[----:B------:R-:W-:-:S03]  /*4cd0*/  ISETP.GT.U32.AND P3, PT, R6, R3, PT ;  /* 0x000000030600720c */ /* 0x000fc60003f64070 */
[----:B------:R-:W-:Y:S01]  /*4ce0*/  @!P5 IMAD.IADD R16, R16, 0x1, -R6 ;  /* 0x000000011010d824 */ /* 0x000fe200078e0a06 */
[----:B------:R-:W-:Y:S01]  /*4cf0*/  ISETP.GE.AND P5, PT, R2, RZ, PT ;  /* 0x000000ff0200720c */ /* 0x000fe20003fa6270 */
[----:B------:R-:W-:-:S04]  /*4d00*/  IMAD.HI.U32 R8, R7, R19, RZ ;  /* 0x0000001307087227 */ /* 0x000fc800078e00ff */
[----:B------:R-:W-:Y:S01]  /*4d10*/  @!P6 IMAD.IADD R10, R10, 0x1, -R6 ;  /* 0x000000010a0ae824 */ /* 0x000fe200078e0a06 */
[----:B------:R-:W-:Y:S01]  /*4d20*/  ISETP.GE.AND P6, PT, R5, RZ, PT ;  /* 0x000000ff0500720c */ /* 0x000fe20003fc6270 */
[----:B------:R-:W-:Y:S02]  /*4d30*/  VIADD R2, R28, 0xad ;  /* 0x000000ad1c027836 */ /* 0x000fe40000000000 */
[----:B------:R-:W-:Y:S02]  /*4d40*/  IMAD.MOV R4, RZ, RZ, -R4 ;  /* 0x000000ffff047224 */ /* 0x000fe400078e0a04 */
[----:B------:R-:W-:Y:S01]  /*4d50*/  @!P3 IMAD.IADD R3, R3, 0x1, -R6 ;  /* 0x000000010303b824 */ /* 0x000fe200078e0a06 */
[----:B------:R-:W-:Y:S01]  /*4d60*/  ISETP.GT.U32.AND P3, PT, R6, R10, PT ;  /* 0x0000000a0600720c */ /* 0x000fe20003f64070 */
[----:B0-----:R-:W-:Y:S02]  /*4d70*/  IMAD.MOV.U32 R0, RZ, RZ, R9 ;  /* 0x000000ffff007224 */ /* 0x001fe400078e0009 */
[----:B------:R-:W-:-:S02]  /*4d80*/  IMAD.MOV R8, RZ, RZ, -R8 ;  /* 0x000000ffff087224 */ /* 0x000fc400078e0a08 */
[----:B------:R-:W-:Y:S02]  /*4d90*/  VIADD R5, R28, 0xac ;  /* 0x000000ac1c057836 */ /* 0x000fe40000000000 */
[C---:B------:R-:W-:Y:S01]  /*4da0*/  IMAD R14, R6.reuse, R4, R14 ;  /* 0x00000004060e7224 */ /* 0x040fe200078e020e */
[----:B------:R-:W-:Y:S01]  /*4db0*/  IABS R4, R2 ;  /* 0x0000000200047213 */ /* 0x000fe20000000000 */
[----:B------:R-:W-:Y:S01]  /*4dc0*/  @!P2 IMAD.MOV R17, RZ, RZ, -R17 ;  /* 0x000000ffff11a224 */ /* 0x000fe200078e0a11 */
[C---:B------:R-:W-:Y:S01]  /*4dd0*/  ISETP.GT.U32.AND P2, PT, R6.reuse, R3, PT ;  /* 0x000000030600720c */ /* 0x040fe20003f44070 */
[----:B------:R-:W-:Y:S01]  /*4de0*/  @!P1 IMAD.MOV R0, RZ, RZ, -R0 ;  /* 0x000000ffff009224 */ /* 0x000fe200078e0a00 */
[C---:B------:R-:W-:Y:S01]  /*4df0*/  ISETP.GT.U32.AND P1, PT, R6.reuse, R14, PT ;  /* 0x0000000e0600720c */ /* 0x040fe20003f24070 */
[C---:B------:R-:W-:Y:S01]  /*4e00*/  IMAD R19, R6.reuse, R8, R19 ;  /* 0x0000000806137224 */ /* 0x040fe200078e0213 */
[----:B------:R-:W-:Y:S01]  /*4e10*/  IABS R8, R5 ;  /* 0x0000000500087213 */ /* 0x000fe20000000000 */
[----:B------:R-:W-:Y:S01]  /*4e20*/  IMAD.HI.U32 R9, R7, R4, RZ ;  /* 0x0000000407097227 */ /* 0x000fe200078e00ff */
[----:B------:R-:W-:Y:S03]  /*4e30*/  STL [R1+0x2d0], R17 ;  /* 0x0002d01101007387 */ /* 0x000fe60000100800 */
[----:B------:R-:W-:Y:S01]  /*4e40*/  @!P4 IMAD.MOV R16, RZ, RZ, -R16 ;  /* 0x000000ffff10c224 */ /* 0x000fe200078e0a10 */
[----:B------:R0:W-:Y:S01]  /*4e50*/  STL [R1+0x2ec], R0 ;  /* 0x0002ec0001007387 */ /* 0x0001e20000100800 */
[----:B------:R-:W-:Y:S01]  /*4e60*/  ISETP.GT.U32.AND P4, PT, R6, R19, PT ;  /* 0x000000130600720c */ /* 0x000fe20003f84070 */
[--C-:B------:R-:W-:Y:S01]  /*4e70*/  @!P3 IMAD.IADD R10, R10, 0x1, -R6.reuse ;  /* 0x000000010a0ab824 */ /* 0x100fe200078e0a06 */
[----:B------:R-:W-:Y:S01]  /*4e80*/  ISETP.GE.AND P3, PT, R12, RZ, PT ;  /* 0x000000ff0c00720c */ /* 0x000fe20003f66270 */
[----:B------:R-:W-:Y:S01]  /*4e90*/  IMAD.MOV R9, RZ, RZ, -R9 ;  /* 0x000000ffff097224 */ /* 0x000fe200078e0a09 */
[----:B------:R3:W-:Y:S01]  /*4ea0*/  STL [R1+0x2d8], R16 ;  /* 0x0002d81001007387 */ /* 0x0007e20000100800 */
[----:B------:R-:W-:Y:S01]  /*4eb0*/  @!P2 IMAD.IADD R3, R3, 0x1, -R6 ;  /* 0x000000010303a824 */ /* 0x000fe200078e0a06 */
[----:B------:R-:W-:Y:S01]  /*4ec0*/  ISETP.GE.AND P2, PT, R2, RZ, PT ;  /* 0x000000ff0200720c */ /* 0x000fe20003f46270 */
[----:B------:R-:W-:-:S02]  /*4ed0*/  IMAD R4, R6, R9, R4 ;  /* 0x0000000906047224 */ /* 0x000fc400078e0204 */
[----:B0-----:R-:W-:Y:S02]  /*4ee0*/  IMAD.MOV.U32 R0, RZ, RZ, R15 ;  /* 0x000000ffff007224 */ /* 0x001fe400078e000f */
[----:B------:R-:W-:-:S04]  /*4ef0*/  IMAD.HI.U32 R15, R7, R8, RZ ;  /* 0x00000008070f7227 */ /* 0x000fc800078e00ff */
[----:B------:R-:W-:Y:S01]  /*4f00*/  @!P0 IMAD.MOV R0, RZ, RZ, -R0 ;  /* 0x000000ffff008224 */ /* 0x000fe200078e0a00 */
[----:B------:R-:W-:Y:S01]  /*4f10*/  ISETP.GE.AND P0, PT, R13, RZ, PT ;  /* 0x000000ff0d00720c */ /* 0x000fe20003f06270 */
[----:B------:R-:W-:Y:S02]  /*4f20*/  IMAD.MOV R15, RZ, RZ, -R15 ;  /* 0x000000ffff0f7224 */ /* 0x000fe400078e0a0f */
[----:B---3--:R-:W-:Y:S01]  /*4f30*/  IMAD.MOV.U32 R16, RZ, RZ, R10 ;  /* 0x000000ffff107224 */ /* 0x008fe200078e000a */
[----:B------:R0:W-:Y:S01]  /*4f40*/  STL [R1+0x2e8], R0 ;  /* 0x0002e80001007387 */ /* 0x0001e20000100800 */
[----:B------:R-:W-:Y:S02]  /*4f50*/  @!P1 IMAD.IADD R14, R14, 0x1, -R6 ;  /* 0x000000010e0e9824 */ /* 0x000fe400078e0a06 */
[C---:B------:R-:W-:Y:S02]  /*4f60*/  IMAD R8, R6.reuse, R15, R8 ;  /* 0x0000000f06087224 */ /* 0x040fe400078e0208 */
[----:B------:R-:W-:Y:S01]  /*4f70*/  @!P5 IMAD.MOV R16, RZ, RZ, -R16 ;  /* 0x000000ffff10d224 */ /* 0x000fe200078e0a10 */
[C---:B------:R-:W-:Y:S01]  /*4f80*/  ISETP.GT.U32.AND P5, PT, R6.reuse, R4, PT ;  /* 0x000000040600720c */ /* 0x040fe20003fa4070 */
[----:B------:R-:W-:Y:S01]  /*4f90*/  @!P4 IMAD.IADD R19, R19, 0x1, -R6 ;  /* 0x000000011313c824 */ /* 0x000fe200078e0a06 */
[----:B------:R-:W-:Y:S01]  /*4fa0*/  ISETP.GT.U32.AND P1, PT, R6, R14, PT ;  /* 0x0000000e0600720c */ /* 0x000fe20003f24070 */
[----:B------:R-:W-:Y:S01]  /*4fb0*/  VIADD R2, R28, 0xab ;  /* 0x000000ab1c027836 */ /* 0x000fe20000000000 */
[----:B------:R3:W-:Y:S01]  /*4fc0*/  STL [R1+0x2dc], R16 ;  /* 0x0002dc1001007387 */ /* 0x0007e20000100800 */
[----:B0-----:R-:W-:Y:S01]  /*4fd0*/  IMAD.MOV.U32 R0, RZ, RZ, R3 ;  /* 0x000000ffff007224 */ /* 0x001fe200078e0003 */
[----:B------:R-:W-:Y:S01]  /*4fe0*/  ISETP.GT.U32.AND P4, PT, R6, R19, PT ;  /* 0x000000130600720c */ /* 0x000fe20003f84070 */
[----:B------:R-:W-:Y:S01]  /*4ff0*/  VIADD R9, R28, 0xaa ;  /* 0x000000aa1c097836 */ /* 0x000fe20000000000 */
[----:B------:R-:W-:Y:S01]  /*5000*/  IABS R12, R2 ;  /* 0x00000002000c7213 */ /* 0x000fe20000000000 */
[----:B------:R-:W-:Y:S01]  /*5010*/  @!P6 IMAD.MOV R0, RZ, RZ, -R0 ;  /* 0x000000ffff00e224 */ /* 0x000fe200078e0a00 */
[----:B------:R-:W-:Y:S01]  /*5020*/  ISETP.GT.U32.AND P6, PT, R6, R8, PT ;  /* 0x000000080600720c */ /* 0x000fe20003fc4070 */
[----:B------:R-:W-:Y:S01]  /*5030*/  VIADD R15, R28, 0xa7 ;  /* 0x000000a71c0f7836 */ /* 0x000fe20000000000 */
[----:B------:R-:W-:Y:S01]  /*5040*/  IABS R3, R9 ;  /* 0x0000000900037213 */ /* 0x000fe20000000000 */
[--C-:B------:R-:W-:Y:S01]  /*5050*/  @!P5 IMAD.IADD R4, R4, 0x1, -R6.reuse ;  /* 0x000000010404d824 */ /* 0x100fe200078e0a06 */
[----:B------:R0:W-:Y:S01]  /*5060*/  STL [R1+0x2e4], R0 ;  /* 0x0002e40001007387 */ /* 0x0001e20000100800 */
[----:B------:R-:W-:Y:S01]  /*5070*/  @!P1 IMAD.IADD R14, R14, 0x1, -R6 ;  /* 0x000000010e0e9824 */ /* 0x000fe200078e0a06 */
[----:B------:R-:W-:Y:S01]  /*5080*/  ISETP.GE.AND P1, PT, R5, RZ, PT ;  /* 0x000000ff0500720c */ /* 0x000fe20003f26270 */
[----:B------:R-:W-:Y:S01]  /*5090*/  IMAD.HI.U32 R13, R7, R12, RZ ;  /* 0x0000000c070d7227 */ /* 0x000fe200078e00ff */
[----:B------:R-:W-:-:S02]  /*50a0*/  ISETP.GT.U32.AND P5, PT, R6, R4, PT ;  /* 0x000000040600720c */ /* 0x000fc40003fa4070 */
[----:B---3--:R-:W-:Y:S01]  /*50b0*/  IABS R16, R15 ;  /* 0x0000000f00107213 */ /* 0x008fe20000000000 */
[--C-:B------:R-:W-:Y:S01]  /*50c0*/  @!P4 IMAD.IADD R19, R19, 0x1, -R6.reuse ;  /* 0x000000011313c824 */ /* 0x100fe200078e0a06 */
[----:B------:R-:W-:Y:S01]  /*50d0*/  ISETP.GE.AND P4, PT, R2, RZ, PT ;  /* 0x000000ff0200720c */ /* 0x000fe20003f86270 */
[----:B------:R-:W-:Y:S02]  /*50e0*/  @!P6 IMAD.IADD R8, R8, 0x1, -R6 ;  /* 0x000000010808e824 */ /* 0x000fe400078e0a06 */
[----:B0-----:R-:W-:Y:S02]  /*50f0*/  IMAD.MOV.U32 R0, RZ, RZ, R14 ;  /* 0x000000ffff007224 */ /* 0x001fe400078e000e */
[----:B------:R-:W-:Y:S01]  /*5100*/  IMAD.HI.U32 R2, R7, R3, RZ ;  /* 0x0000000307027227 */ /* 0x000fe200078e00ff */
[----:B------:R-:W-:-:S03]  /*5110*/  ISETP.GT.U32.AND P6, PT, R6, R8, PT ;  /* 0x000000080600720c */ /* 0x000fc60003fc4070 */
[----:B------:R-:W-:Y:S02]  /*5120*/  IMAD.MOV R13, RZ, RZ, -R13 ;  /* 0x000000ffff0d7224 */ /* 0x000fe400078e0a0d */
[----:B------:R-:W-:Y:S01]  /*5130*/  @!P0 IMAD.MOV R0, RZ, RZ, -R0 ;  /* 0x000000ffff008224 */ /* 0x000fe200078e0a00 */
[----:B------:R-:W-:Y:S01]  /*5140*/  ISETP.GE.AND P0, PT, R9, RZ, PT ;  /* 0x000000ff0900720c */ /* 0x000fe20003f06270 */
[----:B------:R-:W-:Y:S02]  /*5150*/  IMAD.MOV R2, RZ, RZ, -R2 ;  /* 0x000000ffff027224 */ /* 0x000fe400078e0a02 */
[C---:B------:R-:W-:Y:S01]  /*5160*/  IMAD R9, R6.reuse, R13, R12 ;  /* 0x0000000d06097224 */ /* 0x040fe200078e020c */
[----:B------:R0:W-:Y:S01]  /*5170*/  STL [R1+0x2e0], R0 ;  /* 0x0002e00001007387 */ /* 0x0001e20000100800 */
[----:B------:R-:W-:Y:S02]  /*5180*/  IMAD R3, R6, R2, R3 ;  /* 0x0000000206037224 */ /* 0x000fe400078e0203 */
[----:B------:R-:W-:Y:S01]  /*5190*/  @!P5 IMAD.IADD R4, R4, 0x1, -R6 ;  /* 0x000000010404d824 */ /* 0x000fe200078e0a06 */
[----:B------:R-:W-:Y:S01]  /*51a0*/  ISETP.GT.U32.AND P5, PT, R6, R9, PT ;  /* 0x000000090600720c */ /* 0x000fe20003fa4070 */
[----:B------:R-:W-:-:S02]  /*51b0*/  VIADD R5, R28, 0xa9 ;  /* 0x000000a91c057836 */ /* 0x000fc40000000000 */
[----:B------:R-:W-:Y:S01]  /*51c0*/  @!P6 IMAD.IADD R8, R8, 0x1, -R6 ;  /* 0x000000010808e824 */ /* 0x000fe200078e0a06 */
[----:B------:R-:W-:Y:S01]  /*51d0*/  ISETP.GT.U32.AND P6, PT, R6, R3, PT ;  /* 0x000000030600720c */ /* 0x000fe20003fc4070 */
[C---:B------:R-:W-:Y:S01]  /*51e0*/  VIADD R13, R28.reuse, 0xa8 ;  /* 0x000000a81c0d7836 */ /* 0x040fe20000000000 */
[----:B------:R-:W-:Y:S01]  /*51f0*/  IABS R10, R5 ;  /* 0x00000005000a7213 */ /* 0x000fe20000000000 */
[----:B0-----:R-:W-:Y:S02]  /*5200*/  IMAD.MOV.U32 R0, RZ, RZ, R19 ;  /* 0x000000ffff007224 */ /* 0x001fe400078e0013 */
[----:B------:R-:W-:Y:S01]  /*5210*/  VIADD R2, R28, 0xa6 ;  /* 0x000000a61c027836 */ /* 0x000fe20000000000 */
[----:B------:R-:W-:Y:S01]  /*5220*/  IABS R17, R13 ;  /* 0x0000000d00117213 */ /* 0x000fe20000000000 */
[----:B------:R-:W-:-:S04]  /*5230*/  IMAD.HI.U32 R12, R7, R10, RZ ;  /* 0x0000000a070c7227 */ /* 0x000fc800078e00ff */
[----:B------:R-:W-:Y:S02]  /*5240*/  @!P5 IMAD.IADD R9, R9, 0x1, -R6 ;  /* 0x000000010909d824 */ /* 0x000fe400078e0a06 */
[----:B------:R-:W-:Y:S02]  /*5250*/  IMAD.MOV R12, RZ, RZ, -R12 ;  /* 0x000000ffff0c7224 */ /* 0x000fe400078e0a0c */
[----:B------:R-:W-:Y:S01]  /*5260*/  @!P6 IMAD.IADD R3, R3, 0x1, -R6 ;  /* 0x000000010303e824 */ /* 0x000fe200078e0a06 */
[----:B------:R-:W-:Y:S01]  /*5270*/  ISETP.GT.U32.AND P6, PT, R6, R9, PT ;  /* 0x000000090600720c */ /* 0x000fe20003fc4070 */
[----:B------:R-:W-:-:S04]  /*5280*/  IMAD.HI.U32 R20, R7, R17, RZ ;  /* 0x0000001107147227 */ /* 0x000fc800078e00ff */
[----:B------:R-:W-:Y:S01]  /*5290*/  @!P3 IMAD.MOV R0, RZ, RZ, -R0 ;  /* 0x000000ffff00b224 */ /* 0x000fe200078e0a00 */
[----:B------:R-:W-:Y:S01]  /*52a0*/  ISETP.GE.AND P3, PT, R5, RZ, PT ;  /* 0x000000ff0500720c */ /* 0x000fe20003f66270 */
[C---:B------:R-:W-:Y:S01]  /*52b0*/  IMAD R10, R6.reuse, R12, R10 ;  /* 0x0000000c060a7224 */ /* 0x040fe200078e020a */
[----:B------:R-:W-:Y:S01]  /*52c0*/  IABS R12, R2 ;  /* 0x00000002000c7213 */ /* 0x000fe20000000000 */
[----:B------:R-:W-:Y:S01]  /*52d0*/  IMAD.MOV R20, RZ, RZ, -R20 ;  /* 0x000000ffff147224 */ /* 0x000fe200078e0a14 */
[----:B------:R0:W-:Y:S01]  /*52e0*/  STL [R1+0x2d4], R0 ;  /* 0x0002d40001007387 */ /* 0x0001e20000100800 */
[----:B------:R-:W-:Y:S01]  /*52f0*/  IMAD.HI.U32 R18, R7, R16, RZ ;  /* 0x0000001007127227 */ /* 0x000fe200078e00ff */
[----:B------:R-:W-:-:S03]  /*5300*/  ISETP.GT.U32.AND P5, PT, R6, R10, PT ;  /* 0x0000000a0600720c */ /* 0x000fc60003fa4070 */
[C---:B------:R-:W-:Y:S02]  /*5310*/  IMAD R5, R6.reuse, R20, R17 ;  /* 0x0000001406057224 */ /* 0x040fe400078e0211 */
[----:B------:R-:W-:Y:S02]  /*5320*/  IMAD.MOV.U32 R19, RZ, RZ, R12 ;  /* 0x000000ffff137224 */ /* 0x000fe400078e000c */
[----:B------:R-:W-:Y:S02]  /*5330*/  IMAD.MOV R18, RZ, RZ, -R18 ;  /* 0x000000ffff127224 */ /* 0x000fe400078e0a12 */
[----:B0-----:R-:W-:Y:S02]  /*5340*/  IMAD.MOV.U32 R0, RZ, RZ, R4 ;  /* 0x000000ffff007224 */ /* 0x001fe400078e0004 */
[----:B------:R-:W-:Y:S01]  /*5350*/  @!P6 IMAD.IADD R9, R9, 0x1, -R6 ;  /* 0x000000010909e824 */ /* 0x000fe200078e0a06 */
[C---:B------:R-:W-:Y:S01]  /*5360*/  ISETP.GT.U32.AND P6, PT, R6.reuse, R5, PT ;  /* 0x000000050600720c */ /* 0x040fe20003fc4070 */
[----:B------:R-:W-:Y:S01]  /*5370*/  @!P2 IMAD.MOV R0, RZ, RZ, -R0 ;  /* 0x000000ffff00a224 */ /* 0x000fe200078e0a00 */
[----:B------:R-:W-:Y:S01]  /*5380*/  ISETP.GT.U32.AND P2, PT, R6, R3, PT ;  /* 0x000000030600720c */ /* 0x000fe20003f44070 */
[----:B------:R-:W-:-:S03]  /*5390*/  IMAD.HI.U32 R4, R7, R19, RZ ;  /* 0x0000001307047227 */ /* 0x000fc600078e00ff */
[----:B------:R0:W-:Y:S01]  /*53a0*/  STL [R1+0x2c8], R0 ;  /* 0x0002c80001007387 */ /* 0x0001e20000100800 */
[----:B------:R-:W-:Y:S02]  /*53b0*/  IMAD R12, R6, R18, R16 ;  /* 0x00000012060c7224 */ /* 0x000fe400078e0210 */
[----:B------:R-:W-:Y:S02]  /*53c0*/  IMAD.MOV R4, RZ, RZ, -R4 ;  /* 0x000000ffff047224 */ /* 0x000fe400078e0a04 */
[----:B------:R-:W-:Y:S02]  /*53d0*/  @!P5 IMAD.IADD R10, R10, 0x1, -R6 ;  /* 0x000000010a0ad824 */ /* 0x000fe400078e0a06 */
[----:B------:R-:W-:Y:S02]  /*53e0*/  VIADD R14, R28, 0xa5 ;  /* 0x000000a51c0e7836 */ /* 0x000fe40000000000 */
[----:B------:R-:W-:Y:S01]  /*53f0*/  IMAD.MOV.U32 R16, RZ, RZ, R8 ;  /* 0x000000ffff107224 */ /* 0x000fe200078e0008 */
[C---:B------:R-:W-:Y:S01]  /*5400*/  ISETP.GT.U32.AND P5, PT, R6.reuse, R10, PT ;  /* 0x0000000a0600720c */ /* 0x040fe20003fa4070 */
[----:B0-----:R-:W-:Y:S01]  /*5410*/  IMAD.MOV.U32 R0, RZ, RZ, R9 ;  /* 0x000000ffff007224 */ /* 0x001fe200078e0009 */
[----:B------:R-:W-:Y:S01]  /*5420*/  IABS R17, R14 ;  /* 0x0000000e00117213 */ /* 0x000fe20000000000 */
[----:B------:R-:W-:-:S02]  /*5430*/  IMAD R9, R6, R4, R19 ;  /* 0x0000000406097224 */ /* 0x000fc400078e0213 */
[----:B------:R-:W-:Y:S01]  /*5440*/  @!P4 IMAD.MOV R0, RZ, RZ, -R0 ;  /* 0x000000ffff00c224 */ /* 0x000fe200078e0a00 */
[C---:B------:R-:W-:Y:S01]  /*5450*/  ISETP.GT.U32.AND P4, PT, R6.reuse, R12, PT ;  /* 0x0000000c0600720c */ /* 0x040fe20003f84070 */
[----:B------:R-:W-:Y:S01]  /*5460*/  @!P6 IMAD.IADD R5, R5, 0x1, -R6 ;  /* 0x000000010505e824 */ /* 0x000fe200078e0a06 */
[----:B------:R-:W-:Y:S01]  /*5470*/  ISETP.GT.U32.AND P6, PT, R6, R9, PT ;  /* 0x000000090600720c */ /* 0x000fe20003fc4070 */
[----:B------:R-:W-:Y:S01]  /*5480*/  @!P1 IMAD.MOV R16, RZ, RZ, -R16 ;  /* 0x000000ffff109224 */ /* 0x000fe200078e0a10 */
[----:B------:R-:W-:Y:S01]  /*5490*/  ISETP.GE.AND P1, PT, R13, RZ, PT ;  /* 0x000000ff0d00720c */ /* 0x000fe20003f26270 */
[----:B------:R-:W-:Y:S01]  /*54a0*/  @!P2 IMAD.IADD R3, R3, 0x1, -R6 ;  /* 0x000000010303a824 */ /* 0x000fe200078e0a06 */
[----:B------:R-:W-:Y:S01]  /*54b0*/  ISETP.GE.AND P2, PT, R15, RZ, PT ;  /* 0x000000ff0f00720c */ /* 0x000fe20003f46270 */
[----:B------:R-:W-:Y:S01]  /*54c0*/  IMAD.HI.U32 R8, R7, R17, RZ ;  /* 0x0000001107087227 */ /* 0x000fe200078e00ff */
[----:B------:R-:W-:Y:S03]  /*54d0*/  STL [R1+0x2c4], R16 ;  /* 0x0002c41001007387 */ /* 0x000fe60000100800 */
[----:B------:R-:W-:Y:S01]  /*54e0*/  IMAD.MOV R8, RZ, RZ, -R8 ;  /* 0x000000ffff087224 */ /* 0x000fe200078e0a08 */
[----:B------:R0:W-:Y:S01]  /*54f0*/  STL [R1+0x2c0], R0 ;  /* 0x0002c00001007387 */ /* 0x0001e20000100800 */
[----:B------:R-:W-:Y:S01]  /*5500*/  @!P4 IMAD.IADD R12, R12, 0x1, -R6 ;  /* 0x000000010c0cc824 */ /* 0x000fe200078e0a06 */
[----:B------:R-:W-:Y:S01]  /*5510*/  ISETP.GT.U32.AND P4, PT, R6, R5, PT ;  /* 0x000000050600720c */ /* 0x000fe20003f84070 */
[----:B------:R-:W-:-:S02]  /*5520*/  VIADD R4, R28, 0xa4 ;  /* 0x000000a41c047836 */ /* 0x000fc40000000000 */
[--C-:B------:R-:W-:Y:S01]  /*5530*/  @!P5 IMAD.IADD R10, R10, 0x1, -R6.reuse ;  /* 0x000000010a0ad824 */ /* 0x100fe200078e0a06 */
[----:B------:R-:W-:Y:S01]  /*5540*/  ISETP.GE.AND P5, PT, R2, RZ, PT ;  /* 0x000000ff0200720c */ /* 0x000fe20003fa6270 */
[C---:B------:R-:W-:Y:S01]  /*5550*/  IMAD R2, R6.reuse, R8, R17 ;  /* 0x0000000806027224 */ /* 0x040fe200078e0211 */
[----:B------:R-:W-:Y:S01]  /*5560*/  IABS R17, R4 ;  /* 0x0000000400117213 */ /* 0x000fe20000000000 */
[----:B------:R-:W-:Y:S02]  /*5570*/  @!P6 IMAD.IADD R9, R9, 0x1, -R6 ;  /* 0x000000010909e824 */ /* 0x000fe400078e0a06 */
[----:B0-----:R-:W-:Y:S02]  /*5580*/  IMAD.MOV.U32 R0, RZ, RZ, R3 ;  /* 0x000000ffff007224 */ /* 0x001fe400078e0003 */
[----:B------:R-:W-:Y:S01]  /*5590*/  IMAD.HI.U32 R19, R7, R17, RZ ;  /* 0x0000001107137227 */ /* 0x000fe200078e00ff */
[----:B------:R-:W-:-:S03]  /*55a0*/  ISETP.GT.U32.AND P6, PT, R6, R9, PT ;  /* 0x000000090600720c */ /* 0x000fc60003fc4070 */
[----:B------:R-:W-:Y:S01]  /*55b0*/  @!P0 IMAD.MOV R0, RZ, RZ, -R0 ;  /* 0x000000ffff008224 */ /* 0x000fe200078e0a00 */
[C---:B------:R-:W-:Y:S01]  /*55c0*/  ISETP.GT.U32.AND P0, PT, R6.reuse, R12, PT ;  /* 0x0000000c0600720c */ /* 0x040fe20003f04070 */
[----:B------:R-:W-:Y:S02]  /*55d0*/  IMAD.MOV R19, RZ, RZ, -R19 ;  /* 0x000000ffff137224 */ /* 0x000fe400078e0a13 */
[--C-:B------:R-:W-:Y:S01]  /*55e0*/  @!P4 IMAD.IADD R5, R5, 0x1, -R6.reuse ;  /* 0x000000010505c824 */ /* 0x100fe200078e0a06 */
[----:B------:R-:W-:Y:S01]  /*55f0*/  ISETP.GT.U32.AND P4, PT, R6, R2, PT ;  /* 0x000000020600720c */ /* 0x000fe20003f84070 */
[C---:B------:R-:W-:Y:S01]  /*5600*/  VIADD R15, R28.reuse, 0xa1 ;  /* 0x000000a11c0f7836 */ /* 0x040fe20000000000 */
[----:B------:R0:W-:Y:S01]  /*5610*/  STL [R1+0x2bc], R0 ;  /* 0x0002bc0001007387 */ /* 0x0001e20000100800 */
[C---:B------:R-:W-:Y:S02]  /*5620*/  VIADD R16, R28.reuse, 0xa3 ;  /* 0x000000a31c107836 */ /* 0x040fe40000000000 */
[--C-:B------:R-:W-:Y:S01]  /*5630*/  @!P6 IMAD.IADD R9, R9, 0x1, -R6.reuse ;  /* 0x000000010909e824 */ /* 0x100fe200078e0a06 */
[----:B------:R-:W-:Y:S01]  /*5640*/  IABS R13, R15 ;  /* 0x0000000f000d7213 */ /* 0x000fe20000000000 */
[----:B------:R-:W-:Y:S01]  /*5650*/  VIADD R3, R28, 0xa2 ;  /* 0x000000a21c037836 */ /* 0x000fe20000000000 */
[----:B------:R-:W-:Y:S01]  /*5660*/  IABS R18, R16 ;  /* 0x0000001000127213 */ /* 0x000fe20000000000 */
[----:B------:R-:W-:Y:S01]  /*5670*/  @!P0 IMAD.IADD R12, R12, 0x1, -R6 ;  /* 0x000000010c0c8824 */ /* 0x000fe200078e0a06 */
[----:B------:R-:W-:Y:S01]  /*5680*/  ISETP.GE.AND P0, PT, R14, RZ, PT ;  /* 0x000000ff0e00720c */ /* 0x000fe20003f06270 */
[----:B------:R-:W-:Y:S01]  /*5690*/  IMAD R14, R6, R19, R17 ;  /* 0x00000013060e7224 */ /* 0x000fe200078e0211 */
[----:B------:R-:W-:Y:S01]  /*56a0*/  IABS R8, R3 ;  /* 0x0000000300087213 */ /* 0x000fe20000000000 */
[----:B------:R-:W-:-:S03]  /*56b0*/  IMAD.HI.U32 R19, R7, R13, RZ ;  /* 0x0000000d07137227 */ /* 0x000fc600078e00ff */
[----:B------:R-:W-:Y:S01]  /*56c0*/  ISETP.GT.U32.AND P6, PT, R6, R14, PT ;  /* 0x0000000e0600720c */ /* 0x000fe20003fc4070 */
[----:B------:R-:W-:Y:S01]  /*56d0*/  @!P4 IMAD.IADD R2, R2, 0x1, -R6 ;  /* 0x000000010202c824 */ /* 0x000fe200078e0a06 */
[----:B------:R-:W-:Y:S01]  /*56e0*/  ISETP.GE.AND P4, PT, R4, RZ, PT ;  /* 0x000000ff0400720c */ /* 0x000fe20003f86270 */
[----:B------:R-:W-:Y:S02]  /*56f0*/  IMAD.MOV R19, RZ, RZ, -R19 ;  /* 0x000000ffff137224 */ /* 0x000fe400078e0a13 */
[----:B------:R-:W-:Y:S02]  /*5700*/  VIADD R4, R28, 0xa0 ;  /* 0x000000a01c047836 */ /* 0x000fe40000000000 */
[----:B------:R-:W-:-:S04]  /*5710*/  IMAD.HI.U32 R17, R7, R18, RZ ;  /* 0x0000001207117227 */ /* 0x000fc800078e00ff */
[----:B0-----:R-:W-:Y:S02]  /*5720*/  IMAD.MOV.U32 R0, RZ, RZ, R5 ;  /* 0x000000ffff007224 */ /* 0x001fe400078e0005 */
[----:B------:R-:W-:-:S04]  /*5730*/  IMAD.HI.U32 R20, R7, R8, RZ ;  /* 0x0000000807147227 */ /* 0x000fc800078e00ff */
[----:B------:R-:W-:Y:S01]  /*5740*/  IMAD R13, R6, R19, R13 ;  /* 0x00000013060d7224 */ /* 0x000fe200078e020d */
[----:B------:R-:W-:Y:S01]  /*5750*/  IABS R19, R4 ;  /* 0x0000000400137213 */ /* 0x000fe20000000000 */
[----:B------:R-:W-:Y:S01]  /*5760*/  @!P6 IMAD.IADD R14, R14, 0x1, -R6 ;  /* 0x000000010e0ee824 */ /* 0x000fe200078e0a06 */
[C---:B------:R-:W-:Y:S01]  /*5770*/  ISETP.GT.U32.AND P6, PT, R6.reuse, R2, PT ;  /* 0x000000020600720c */ /* 0x040fe20003fc4070 */
[----:B------:R-:W-:Y:S02]  /*5780*/  @!P3 IMAD.MOV R10, RZ, RZ, -R10 ;  /* 0x000000ffff0ab224 */ /* 0x000fe400078e0a0a */
[----:B------:R-:W-:Y:S01]  /*5790*/  IMAD.MOV R17, RZ, RZ, -R17 ;  /* 0x000000ffff117224 */ /* 0x000fe200078e0a11 */
[----:B------:R-:W-:Y:S01]  /*57a0*/  ISETP.GT.U32.AND P3, PT, R6, R14, PT ;  /* 0x0000000e0600720c */ /* 0x000fe20003f64070 */
[----:B------:R-:W-:Y:S01]  /*57b0*/  @!P1 IMAD.MOV R0, RZ, RZ, -R0 ;  /* 0x000000ffff009224 */ /* 0x000fe200078e0a00 */
[----:B------:R-:W-:Y:S01]  /*57c0*/  STL [R1+0x2b8], R10 ;  /* 0x0002b80a01007387 */ /* 0x000fe20000100800 */
[----:B------:R-:W-:-:S02]  /*57d0*/  IMAD.MOV R20, RZ, RZ, -R20 ;  /* 0x000000ffff147224 */ /* 0x000fc400078e0a14 */
[C---:B------:R-:W-:Y:S01]  /*57e0*/  IMAD R17, R6.reuse, R17, R18 ;  /* 0x0000001106117224 */ /* 0x040fe200078e0212 */
[----:B------:R0:W-:Y:S01]  /*57f0*/  STL [R1+0x2b4], R0 ;  /* 0x0002b40001007387 */ /* 0x0001e20000100800 */
[----:B------:R-:W-:Y:S02]  /*5800*/  IMAD.MOV.U32 R5, RZ, RZ, R19 ;  /* 0x000000ffff057224 */ /* 0x000fe400078e0013 */
[----:B------:R-:W-:Y:S01]  /*5810*/  IMAD.MOV.U32 R19, RZ, RZ, R12 ;  /* 0x000000ffff137224 */ /* 0x000fe200078e000c */
[C---:B------:R-:W-:Y:S01]  /*5820*/  ISETP.GT.U32.AND P1, PT, R6.reuse, R17, PT ;  /* 0x000000110600720c */ /* 0x040fe20003f24070 */
[----:B------:R-:W-:Y:S02]  /*5830*/  IMAD R8, R6, R20, R8 ;  /* 0x0000001406087224 */ /* 0x000fe400078e0208 */
[----:B------:R-:W-:Y:S02]  /*5840*/  @!P2 IMAD.MOV R19, RZ, RZ, -R19 ;  /* 0x000000ffff13a224 */ /* 0x000fe400078e0a13 */
[----:B------:R-:W-:Y:S01]  /*5850*/  @!P6 IMAD.IADD R2, R2, 0x1, -R6 ;  /* 0x000000010202e824 */ /* 0x000fe200078e0a06 */
[----:B------:R-:W-:Y:S01]  /*5860*/  ISETP.GT.U32.AND P2, PT, R6, R8, PT ;  /* 0x000000080600720c */ /* 0x000fe20003f44070 */
[----:B0-----:R-:W-:Y:S01]  /*5870*/  IMAD.MOV.U32 R0, RZ, RZ, R9 ;  /* 0x000000ffff007224 */ /* 0x001fe200078e0009 */
[----:B------:R-:W-:Y:S01]  /*5880*/  STL [R1+0x2a4], R19 ;  /* 0x0002a41301007387 */ /* 0x000fe20000100800 */
[----:B------:R-:W-:Y:S01]  /*5890*/  VIADD R18, R28, 0x9f ;  /* 0x0000009f1c127836 */ /* 0x000fe20000000000 */
[----:B------:R-:W-:Y:S01]  /*58a0*/  ISETP.GT.U32.AND P6, PT, R6, R13, PT ;  /* 0x0000000d0600720c */ /* 0x000fe20003fc4070 */
[----:B------:R-:W-:Y:S01]  /*58b0*/  @!P5 IMAD.MOV R0, RZ, RZ, -R0 ;  /* 0x000000ffff00d224 */ /* 0x000fe200078e0a00 */
[----:B------:R-:W-:Y:S01]  /*58c0*/  ISETP.GE.AND P5, PT, R16, RZ, PT ;  /* 0x000000ff1000720c */ /* 0x000fe20003fa6270 */
[----:B------:R-:W-:Y:S01]  /*58d0*/  IMAD.HI.U32 R12, R7, R5, RZ ;  /* 0x00000005070c7227 */ /* 0x000fe200078e00ff */
[----:B------:R-:W-:-:S02]  /*58e0*/  IABS R10, R18 ;  /* 0x00000012000a7213 */ /* 0x000fc40000000000 */
[----:B------:R0:W-:Y:S01]  /*58f0*/  STL [R1+0x2a0], R0 ;  /* 0x0002a00001007387 */ /* 0x0001e20000100800 */
[--C-:B------:R-:W-:Y:S01]  /*5900*/  @!P3 IMAD.IADD R14, R14, 0x1, -R6.reuse ;  /* 0x000000010e0eb824 */ /* 0x100fe200078e0a06 */
[----:B------:R-:W-:Y:S01]  /*5910*/  IADD3 R12, PT, PT, -R12, RZ, RZ ;  /* 0x000000ff0c0c7210 */ /* 0x000fe20007ffe1ff */
[----:B------:R-:W-:Y:S01]  /*5920*/  @!P1 IMAD.IADD R17, R17, 0x1, -R6 ;  /* 0x0000000111119824 */ /* 0x000fe200078e0a06 */
[----:B------:R-:W-:Y:S01]  /*5930*/  ISETP.GE.AND P3, PT, R3, RZ, PT ;  /* 0x000000ff0300720c */ /* 0x000fe20003f66270 */
[----:B------:R-:W-:Y:S01]  /*5940*/  IMAD.MOV.U32 R9, RZ, RZ, R10 ;  /* 0x000000ffff097224 */ /* 0x000fe200078e000a */
[----:B------:R-:W-:Y:S01]  /*5950*/  ISETP.GE.AND P1, PT, R15, RZ, PT ;  /* 0x000000ff0f00720c */ /* 0x000fe20003f26270 */
[----:B------:R-:W-:Y:S01]  /*5960*/  @!P2 IMAD.IADD R8, R8, 0x1, -R6 ;  /* 0x000000010808a824 */ /* 0x000fe200078e0a06 */
[C---:B------:R-:W-:Y:S01]  /*5970*/  ISETP.GT.U32.AND P2, PT, R6.reuse, R17, PT ;  /* 0x000000110600720c */ /* 0x040fe20003f44070 */
[----:B------:R-:W-:Y:S02]  /*5980*/  IMAD R5, R6, R12, R5 ;  /* 0x0000000c06057224 */ /* 0x000fe400078e0205 */
[----:B0-----:R-:W-:-:S02]  /*5990*/  IMAD.MOV.U32 R0, RZ, RZ, R2 ;  /* 0x000000ffff007224 */ /* 0x001fc400078e0002 */
[----:B------:R-:W-:-:S04]  /*59a0*/  IMAD.HI.U32 R3, R7, R9, RZ ;  /* 0x0000000907037227 */ /* 0x000fc800078e00ff */
[----:B------:R-:W-:Y:S02]  /*59b0*/  @!P0 IMAD.MOV R0, RZ, RZ, -R0 ;  /* 0x000000ffff008224 */ /* 0x000fe400078e0a00 */
[--C-:B------:R-:W-:Y:S01]  /*59c0*/  @!P6 IMAD.IADD R13, R13, 0x1, -R6.reuse ;  /* 0x000000010d0de824 */ /* 0x100fe200078e0a06 */
[----:B------:R-:W-:Y:S01]  /*59d0*/  ISETP.GT.U32.AND P6, PT, R6, R8, PT ;  /* 0x000000080600720c */ /* 0x000fe20003fc4070 */
[----:B------:R-:W-:Y:S01]  /*59e0*/  IMAD.MOV R3, RZ, RZ, -R3 ;  /* 0x000000ffff037224 */ /* 0x000fe200078e0a03 */
[----:B------:R0:W-:Y:S01]  /*59f0*/  STL [R1+0x29c], R0 ;  /* 0x00029c0001007387 */ /* 0x0001e20000100800 */
[----:B------:R-:W-:Y:S01]  /*5a00*/  VIADD R15, R28, 0x9e ;  /* 0x0000009e1c0f7836 */ /* 0x000fe20000000000 */
[C---:B------:R-:W-:Y:S01]  /*5a10*/  ISETP.GT.U32.AND P0, PT, R6.reuse, R13, PT ;  /* 0x0000000d0600720c */ /* 0x040fe20003f04070 */
[----:B------:R-:W-:Y:S02]  /*5a20*/  IMAD R9, R6, R3, R9 ;  /* 0x0000000306097224 */ /* 0x000fe400078e0209 */
[----:B------:R-:W-:Y:S01]  /*5a30*/  @!P2 IMAD.IADD R17, R17, 0x1, -R6 ;  /* 0x000000011111a824 */ /* 0x000fe200078e0a06 */
[----:B------:R-:W-:Y:S01]  /*5a40*/  IABS R3, R15 ;  /* 0x0000000f00037213 */ /* 0x000fe20000000000 */
[----:B------:R-:W-:Y:S01]  /*5a50*/  VIADD R10, R28, 0x9d ;  /* 0x0000009d1c0a7836 */ /* 0x000fe20000000000 */
[----:B------:R-:W-:Y:S01]  /*5a60*/  ISETP.GE.AND P2, PT, R4, RZ, PT ;  /* 0x000000ff0400720c */ /* 0x000fe20003f46270 */
[----:B------:R-:W-:-:S02]  /*5a70*/  VIADD R12, R28, 0x9c ;  /* 0x0000009c1c0c7836 */ /* 0x000fc40000000000 */
[----:B0-----:R-:W-:Y:S01]  /*5a80*/  IMAD.MOV.U32 R0, RZ, RZ, R14 ;  /* 0x000000ffff007224 */ /* 0x001fe200078e000e */
[----:B------:R-:W-:Y:S01]  /*5a90*/  IABS R2, R10 ;  /* 0x0000000a00027213 */ /* 0x000fe20000000000 */
[----:B------:R-:W-:Y:S01]  /*5aa0*/  @!P6 IMAD.IADD R8, R8, 0x1, -R6 ;  /* 0x000000010808e824 */ /* 0x000fe200078e0a06 */
[C---:B------:R-:W-:Y:S01]  /*5ab0*/  ISETP.GT.U32.AND P6, PT, R6.reuse, R9, PT ;  /* 0x000000090600720c */ /* 0x040fe20003fc4070 */
[----:B------:R-:W-:Y:S01]  /*5ac0*/  @!P4 IMAD.MOV R0, RZ, RZ, -R0 ;  /* 0x000000ffff00c224 */ /* 0x000fe200078e0a00 */
[----:B------:R-:W-:Y:S01]  /*5ad0*/  ISETP.GT.U32.AND P4, PT, R6, R5, PT ;  /* 0x000000050600720c */ /* 0x000fe20003f84070 */
[----:B------:R-:W-:Y:S01]  /*5ae0*/  IMAD.HI.U32 R16, R7, R3, RZ ;  /* 0x0000000307107227 */ /* 0x000fe200078e00ff */
[----:B------:R-:W-:Y:S02]  /*5af0*/  IABS R4, R12 ;  /* 0x0000000c00047213 */ /* 0x000fe40000000000 */
[----:B------:R0:W-:Y:S01]  /*5b00*/  STL [R1+0x298], R0 ;  /* 0x0002980001007387 */ /* 0x0001e20000100800 */
[----:B------:R-:W-:-:S02]  /*5b10*/  IMAD.MOV R16, RZ, RZ, -R16 ;  /* 0x000000ffff107224 */ /* 0x000fc400078e0a10 */
[----:B------:R-:W-:-:S04]  /*5b20*/  IMAD.HI.U32 R14, R7, R2, RZ ;  /* 0x00000002070e7227 */ /* 0x000fc800078e00ff */
[C---:B------:R-:W-:Y:S02]  /*5b30*/  IMAD R3, R6.reuse, R16, R3 ;  /* 0x0000001006037224 */ /* 0x040fe400078e0203 */
[----:B------:R-:W-:Y:S01]  /*5b40*/  @!P4 IMAD.IADD R5, R5, 0x1, -R6 ;  /* 0x000000010505c824 */ /* 0x000fe200078e0a06 */
[----:B------:R-:W-:Y:S01]  /*5b50*/  ISETP.GE.AND P4, PT, R15, RZ, PT ;  /* 0x000000ff0f00720c */ /* 0x000fe20003f86270 */
[----:B0-----:R-:W-:Y:S02]  /*5b60*/  IMAD.MOV.U32 R0, RZ, RZ, R17 ;  /* 0x000000ffff007224 */ /* 0x001fe400078e0011 */
[----:B------:R-:W-:Y:S02]  /*5b70*/  IMAD.MOV.U32 R15, RZ, RZ, R8 ;  /* 0x000000ffff0f7224 */ /* 0x000fe400078e0008 */
[----:B------:R-:W-:Y:S01]  /*5b80*/  @!P5 IMAD.MOV R0, RZ, RZ, -R0 ;  /* 0x000000ffff00d224 */ /* 0x000fe200078e0a00 */
[C---:B------:R-:W-:Y:S01]  /*5b90*/  ISETP.GT.U32.AND P5, PT, R6.reuse, R5, PT ;  /* 0x000000050600720c */ /* 0x040fe20003fa4070 */
[----:B------:R-:W-:Y:S01]  /*5ba0*/  @!P3 IMAD.MOV R15, RZ, RZ, -R15 ;  /* 0x000000ffff0fb224 */ /* 0x000fe200078e0a0f */
[----:B------:R-:W-:Y:S01]  /*5bb0*/  ISETP.GT.U32.AND P3, PT, R6, R3, PT ;  /* 0x000000030600720c */ /* 0x000fe20003f64070 */
[----:B------:R-:W-:Y:S01]  /*5bc0*/  @!P6 IMAD.IADD R9, R9, 0x1, -R6 ;  /* 0x000000010909e824 */ /* 0x000fe200078e0a06 */
[----:B------:R0:W-:Y:S01]  /*5bd0*/  STL [R1+0x294], R0 ;  /* 0x0002940001007387 */ /* 0x0001e20000100800 */
[----:B------:R-:W-:-:S03]  /*5be0*/  IMAD.HI.U32 R8, R7, R4, RZ ;  /* 0x0000000407087227 */ /* 0x000fc600078e00ff */
[----:B------:R-:W-:Y:S01]  /*5bf0*/  ISETP.GT.U32.AND P6, PT, R6, R9, PT ;  /* 0x000000090600720c */ /* 0x000fe20003fc4070 */
[----:B------:R-:W-:Y:S01]  /*5c00*/  IMAD.MOV R14, RZ, RZ, -R14 ;  /* 0x000000ffff0e7224 */ /* 0x000fe200078e0a0e */
[----:B------:R-:W-:Y:S01]  /*5c10*/  STL [R1+0x278], R15 ;  /* 0x0002780f01007387 */ /* 0x000fe20000100800 */
[----:B------:R-:W-:Y:S02]  /*5c20*/  IMAD.MOV R8, RZ, RZ, -R8 ;  /* 0x000000ffff087224 */ /* 0x000fe400078e0a08 */
[--C-:B------:R-:W-:Y:S02]  /*5c30*/  @!P5 IMAD.IADD R5, R5, 0x1, -R6.reuse ;  /* 0x000000010505d824 */ /* 0x100fe400078e0a06 */
[----:B------:R-:W-:Y:S01]  /*5c40*/  @!P0 IMAD.IADD R13, R13, 0x1, -R6 ;  /* 0x000000010d0d8824 */ /* 0x000fe200078e0a06 */
[----:B------:R-:W-:Y:S01]  /*5c50*/  ISETP.GE.AND P0, PT, R18, RZ, PT ;  /* 0x000000ff1200720c */ /* 0x000fe20003f06270 */
[C---:B------:R-:W-:Y:S02]  /*5c60*/  IMAD R2, R6.reuse, R14, R2 ;  /* 0x0000000e06027224 */ /* 0x040fe400078e0202 */
[----:B------:R-:W-:-:S02]  /*5c70*/  IMAD R4, R6, R8, R4 ;  /* 0x0000000806047224 */ /* 0x000fc400078e0204 */
[----:B------:R-:W-:Y:S01]  /*5c80*/  IMAD.MOV.U32 R14, RZ, RZ, R5 ;  /* 0x000000ffff0e7224 */ /* 0x000fe200078e0005 */
[C---:B------:R-:W-:Y:S01]  /*5c90*/  ISETP.GT.U32.AND P5, PT, R6.reuse, R2, PT ;  /* 0x000000020600720c */ /* 0x040fe20003fa4070 */
[----:B0-----:R-:W-:Y:S02]  /*5ca0*/  IMAD.MOV.U32 R0, RZ, RZ, R13 ;  /* 0x000000ffff007224 */ /* 0x001fe400078e000d */
[----:B------:R-:W-:Y:S02]  /*5cb0*/  @!P3 IMAD.IADD R3, R3, 0x1, -R6 ;  /* 0x000000010303b824 */ /* 0x000fe400078e0a06 */
[----:B------:R-:W-:Y:S01]  /*5cc0*/  @!P2 IMAD.MOV R14, RZ, RZ, -R14 ;  /* 0x000000ffff0ea224 */ /* 0x000fe200078e0a0e */
[C---:B------:R-:W-:Y:S01]  /*5cd0*/  ISETP.GT.U32.AND P2, PT, R6.reuse, R4, PT ;  /* 0x000000040600720c */ /* 0x040fe20003f44070 */
[----:B------:R-:W-:Y:S01]  /*5ce0*/  @!P1 IMAD.MOV R0, RZ, RZ, -R0 ;  /* 0x000000ffff009224 */ /* 0x000fe200078e0a00 */
[----:B------:R-:W-:Y:S01]  /*5cf0*/  ISETP.GT.U32.AND P3, PT, R6, R3, PT ;  /* 0x000000030600720c */ /* 0x000fe20003f64070 */
[--C-:B------:R-:W-:Y:S01]  /*5d00*/  @!P6 IMAD.IADD R9, R9, 0x1, -R6.reuse ;  /* 0x000000010909e824 */ /* 0x100fe200078e0a06 */
[----:B------:R-:W-:Y:S01]  /*5d10*/  ISETP.GE.AND P1, PT, R10, RZ, PT ;  /* 0x000000ff0a00720c */ /* 0x000fe20003f26270 */
[C---:B------:R-:W-:Y:S01]  /*5d20*/  VIADD R13, R28.reuse, 0x9b ;  /* 0x0000009b1c0d7836 */ /* 0x040fe20000000000 */
[----:B------:R0:W-:Y:S01]  /*5d30*/  STL [R1+0x27c], R0 ;  /* 0x00027c0001007387 */ /* 0x0001e20000100800 */
[----:B------:R-:W-:Y:S01]  /*5d40*/  VIADD R10, R28, 0x9a ;  /* 0x0000009a1c0a7836 */ /* 0x000fe20000000000 */
[----:B------:R-:W-:Y:S01]  /*5d50*/  ISETP.GE.AND P6, PT, R12, RZ, PT ;  /* 0x000000ff0c00720c */ /* 0x000fe20003fc6270 */
[--C-:B------:R-:W-:Y:S01]  /*5d60*/  @!P5 IMAD.IADD R2, R2, 0x1, -R6.reuse ;  /* 0x000000010202d824 */ /* 0x100fe200078e0a06 */
[----:B------:R-:W-:Y:S01]  /*5d70*/  IABS R21, R13 ;  /* 0x0000000d00157213 */ /* 0x000fe20000000000 */
[----:B------:R3:W-:Y:S01]  /*5d80*/  STL [R1+0x280], R14 ;  /* 0x0002800e01007387 */ /* 0x0007e20000100800 */
[----:B------:R-:W-:Y:S01]  /*5d90*/  IABS R20, R10 ;  /* 0x0000000a00147213 */ /* 0x000fe20000000000 */
[--C-:B------:R-:W-:Y:S01]  /*5da0*/  @!P2 IMAD.IADD R4, R4, 0x1, -R6.reuse ;  /* 0x000000010404a824 */ /* 0x100fe200078e0a06 */
[----:B------:R-:W-:Y:S01]  /*5db0*/  ISETP.GT.U32.AND P5, PT, R6, R2, PT ;  /* 0x000000020600720c */ /* 0x000fe20003fa4070 */
[----:B------:R-:W-:Y:S01]  /*5dc0*/  @!P3 IMAD.IADD R3, R3, 0x1, -R6 ;  /* 0x000000010303b824 */ /* 0x000fe200078e0a06 */
[----:B------:R-:W-:Y:S01]  /*5dd0*/  ISETP.GE.AND P3, PT, R10, RZ, PT ;  /* 0x000000ff0a00720c */ /* 0x000fe20003f66270 */
[----:B0-----:R-:W-:Y:S01]  /*5de0*/  IMAD.MOV.U32 R0, RZ, RZ, R9 ;  /* 0x000000ffff007224 */ /* 0x001fe200078e0009 */
[----:B------:R-:W-:Y:S01]  /*5df0*/  ISETP.GT.U32.AND P2, PT, R6, R4, PT ;  /* 0x000000040600720c */ /* 0x000fe20003f44070 */
[----:B------:R-:W-:-:S04]  /*5e00*/  IMAD.HI.U32 R9, R7, R20, RZ ;  /* 0x0000001407097227 */ /* 0x000fc800078e00ff */
[----:B------:R-:W-:Y:S01]  /*5e10*/  @!P0 IMAD.MOV R0, RZ, RZ, -R0 ;  /* 0x000000ffff008224 */ /* 0x000fe200078e0a00 */
[----:B------:R-:W-:Y:S01]  /*5e20*/  ISETP.GE.AND P0, PT, R13, RZ, PT ;  /* 0x000000ff0d00720c */ /* 0x000fe20003f06270 */
[----:B------:R-:W-:-:S03]  /*5e30*/  IMAD.HI.U32 R13, R7, R21, RZ ;  /* 0x00000015070d7227 */ /* 0x000fc600078e00ff */
[----:B------:R0:W-:Y:S01]  /*5e40*/  STL [R1+0x288], R0 ;  /* 0x0002880001007387 */ /* 0x0001e20000100800 */
[----:B------:R-:W-:Y:S02]  /*5e50*/  IMAD.MOV R10, RZ, RZ, -R13 ;  /* 0x000000ffff0a7224 */ /* 0x000fe400078e0a0d */
[----:B---3--:R-:W-:Y:S02]  /*5e60*/  IMAD.MOV.U32 R14, RZ, RZ, R3 ;  /* 0x000000ffff0e7224 */ /* 0x008fe400078e0003 */
[C---:B------:R-:W-:Y:S02]  /*5e70*/  IMAD R21, R6.reuse, R10, R21 ;  /* 0x0000000a06157224 */ /* 0x040fe400078e0215 */
[----:B------:R-:W-:Y:S02]  /*5e80*/  IMAD.MOV R9, RZ, RZ, -R9 ;  /* 0x000000ffff097224 */ /* 0x000fe400078e0a09 */
[----:B------:R-:W-:Y:S01]  /*5e90*/  @!P4 IMAD.MOV R14, RZ, RZ, -R14 ;  /* 0x000000ffff0ec224 */ /* 0x000fe200078e0a0e */
[C---:B------:R-:W-:Y:S01]  /*5ea0*/  ISETP.GT.U32.AND P4, PT, R6.reuse, R21, PT ;  /* 0x000000150600720c */ /* 0x040fe20003f84070 */
[----:B------:R-:W-:-:S02]  /*5eb0*/  IMAD R20, R6, R9, R20 ;  /* 0x0000000906147224 */ /* 0x000fc400078e0214 */
[----:B------:R-:W-:Y:S01]  /*5ec0*/  VIADD R8, R28, 0x99 ;  /* 0x000000991c087836 */ /* 0x000fe20000000000 */
[----:B------:R3:W-:Y:S01]  /*5ed0*/  STL [R1+0x28c], R14 ;  /* 0x00028c0e01007387 */ /* 0x0007e20000100800 */
[--C-:B------:R-:W-:Y:S01]  /*5ee0*/  @!P2 IMAD.IADD R4, R4, 0x1, -R6.reuse ;  /* 0x000000010404a824 */ /* 0x100fe200078e0a06 */
[----:B------:R-:W-:Y:S01]  /*5ef0*/  ISETP.GT.U32.AND P2, PT, R6, R20, PT ;  /* 0x000000140600720c */ /* 0x000fe20003f44070 */
[----:B------:R-:W-:Y:S01]  /*5f00*/  @!P5 IMAD.IADD R2, R2, 0x1, -R6 ;  /* 0x000000010202d824 */ /* 0x000fe200078e0a06 */
[----:B------:R-:W-:Y:S01]  /*5f10*/  IABS R12, R8 ;  /* 0x00000008000c7213 */ /* 0x000fe20000000000 */
[----:B------:R-:W-:Y:S01]  /*5f20*/  VIADD R13, R28, 0x98 ;  /* 0x000000981c0d7836 */ /* 0x000fe20000000000 */
[----:B------:R-:W-:Y:S01]  /*5f30*/  ISETP.GE.AND P5, PT, R8, RZ, PT ;  /* 0x000000ff0800720c */ /* 0x000fe20003fa6270 */
[----:B0-----:R-:W-:Y:S02]  /*5f40*/  IMAD.MOV.U32 R0, RZ, RZ, R2 ;  /* 0x000000ffff007224 */ /* 0x001fe400078e0002 */
[----:B------:R-:W-:-:S02]  /*5f50*/  @!P4 IMAD.IADD R21, R21, 0x1, -R6 ;  /* 0x000000011515c824 */ /* 0x000fc400078e0a06 */
[----:B------:R-:W-:-:S03]  /*5f60*/  IMAD.HI.U32 R5, R7, R12, RZ ;  /* 0x0000000c07057227 */ /* 0x000fc600078e00ff */
[----:B------:R-:W-:Y:S01]  /*5f70*/  ISETP.GT.U32.AND P4, PT, R6, R21, PT ;  /* 0x000000150600720c */ /* 0x000fe20003f84070 */
[----:B------:R-:W-:Y:S01]  /*5f80*/  @!P1 IMAD.MOV R0, RZ, RZ, -R0 ;  /* 0x000000ffff009224 */ /* 0x000fe200078e0a00 */
[----:B------:R-:W-:Y:S01]  /*5f90*/  ISETP.GE.AND P1, PT, R13, RZ, PT ;  /* 0x000000ff0d00720c */ /* 0x000fe20003f26270 */
[----:B------:R-:W-:Y:S01]  /*5fa0*/  IMAD.MOV R5, RZ, RZ, -R5 ;  /* 0x000000ffff057224 */ /* 0x000fe200078e0a05 */
[----:B------:R-:W-:Y:S01]  /*5fb0*/  IABS R13, R13 ;  /* 0x0000000d000d7213 */ /* 0x000fe20000000000 */
[----:B------:R-:W-:Y:S01]  /*5fc0*/  VIADD R9, R28, 0x97 ;  /* 0x000000971c097836 */ /* 0x000fe20000000000 */
[----:B------:R0:W-:Y:S01]  /*5fd0*/  STL [R1+0x290], R0 ;  /* 0x0002900001007387 */ /* 0x0001e20000100800 */
[----:B------:R-:W-:Y:S02]  /*5fe0*/  @!P2 IMAD.IADD R20, R20, 0x1, -R6 ;  /* 0x000000011414a824 */ /* 0x000fe400078e0a06 */
[C---:B------:R-:W-:Y:S01]  /*5ff0*/  IMAD R12, R6.reuse, R5, R12 ;  /* 0x00000005060c7224 */ /* 0x040fe200078e020c */
[----:B------:R-:W-:Y:S01]  /*6000*/  IABS R10, R9 ;  /* 0x00000009000a7213 */ /* 0x000fe20000000000 */
[----:B---3--:R-:W-:Y:S01]  /*6010*/  IMAD.HI.U32 R14, R7, R13, RZ ;  /* 0x0000000d070e7227 */ /* 0x008fe200078e00ff */
[----:B------:R-:W-:-:S03]  /*6020*/  ISETP.GT.U32.AND P2, PT, R6, R20, PT ;  /* 0x000000140600720c */ /* 0x000fc60003f44070 */
[----:B------:R-:W-:-:S04]  /*6030*/  IMAD.HI.U32 R5, R7, R10, RZ ;  /* 0x0000000a07057227 */ /* 0x000fc800078e00ff */
[----:B0-----:R-:W-:Y:S02]  /*6040*/  IMAD.MOV.U32 R0, RZ, RZ, R4 ;  /* 0x000000ffff007224 */ /* 0x001fe400078e0004 */
[----:B------:R-:W-:Y:S02]  /*6050*/  IMAD.MOV R14, RZ, RZ, -R14 ;  /* 0x000000ffff0e7224 */ /* 0x000fe400078e0a0e */
[----:B------:R-:W-:Y:S01]  /*6060*/  @!P6 IMAD.MOV R0, RZ, RZ, -R0 ;  /* 0x000000ffff00e224 */ /* 0x000fe200078e0a00 */
[C---:B------:R-:W-:Y:S01]  /*6070*/  ISETP.GT.U32.AND P6, PT, R6.reuse, R12, PT ;  /* 0x0000000c0600720c */ /* 0x040fe20003fc4070 */
[----:B------:R-:W-:Y:S01]  /*6080*/  @!P4 IMAD.IADD R21, R21, 0x1, -R6 ;  /* 0x000000011515c824 */ /* 0x000fe200078e0a06 */
[----:B------:R-:W-:Y:S01]  /*6090*/  ISETP.GE.AND P4, PT, R9, RZ, PT ;  /* 0x000000ff0900720c */ /* 0x000fe20003f86270 */
[----:B------:R-:W-:Y:S01]  /*60a0*/  IMAD.MOV R5, RZ, RZ, -R5 ;  /* 0x000000ffff057224 */ /* 0x000fe200078e0a05 */
[----:B------:R0:W-:Y:S01]  /*60b0*/  STL [R1+0x284], R0 ;  /* 0x0002840001007387 */ /* 0x0001e20000100800 */
[----:B------:R-:W-:-:S02]  /*60c0*/  IMAD R9, R6, R14, R13 ;  /* 0x0000000e06097224 */ /* 0x000fc400078e020d */
[----:B------:R-:W-:Y:S02]  /*60d0*/  VIADD R18, R28, 0x96 ;  /* 0x000000961c127836 */ /* 0x000fe40000000000 */
[----:B------:R-:W-:Y:S02]  /*60e0*/  IMAD R10, R6, R5, R10 ;  /* 0x00000005060a7224 */ /* 0x000fe400078e020a */
[--C-:B------:R-:W-:Y:S01]  /*60f0*/  @!P2 IMAD.IADD R20, R20, 0x1, -R6.reuse ;  /* 0x000000011414a824 */ /* 0x100fe200078e0a06 */
[----:B------:R-:W-:Y:S01]  /*6100*/  ISETP.GT.U32.AND P2, PT, R6, R9, PT ;  /* 0x000000090600720c */ /* 0x000fe20003f44070 */
[----:B------:R-:W-:Y:S01]  /*6110*/  @!P6 IMAD.IADD R12, R12, 0x1, -R6 ;  /* 0x000000010c0ce824 */ /* 0x000fe200078e0a06 */
[----:B------:R-:W-:Y:S01]  /*6120*/  IABS R15, R18 ;  /* 0x00000012000f7213 */ /* 0x000fe20000000000 */
[----:B------:R-:W-:Y:S01]  /*6130*/  VIADD R3, R28, 0x95 ;  /* 0x000000951c037836 */ /* 0x000fe20000000000 */
[----:B------:R-:W-:Y:S01]  /*6140*/  ISETP.GT.U32.AND P6, PT, R6, R10, PT ;  /* 0x0000000a0600720c */ /* 0x000fe20003fc4070 */
[----:B------:R-:W-:-:S02]  /*6150*/  VIADD R17, R28, 0x94 ;  /* 0x000000941c117836 */ /* 0x000fc40000000000 */
[----:B------:R-:W-:Y:S01]  /*6160*/  IMAD.HI.U32 R16, R7, R15, RZ ;  /* 0x0000000f07107227 */ /* 0x000fe200078e00ff */
[----:B------:R-:W-:Y:S02]  /*6170*/  IABS R8, R3 ;  /* 0x0000000300087213 */ /* 0x000fe40000000000 */
[----:B------:R-:W-:Y:S01]  /*6180*/  IABS R5, R17 ;  /* 0x0000001100057213 */ /* 0x000fe20000000000 */
[----:B------:R-:W-:Y:S02]  /*6190*/  IMAD.MOV R4, RZ, RZ, -R16 ;  /* 0x000000ffff047224 */ /* 0x000fe400078e0a10 */
[----:B------:R-:W-:Y:S02]  /*61a0*/  VIADD R16, R28, 0x93 ;  /* 0x000000931c107836 */ /* 0x000fe40000000000 */
[----:B------:R-:W-:Y:S01]  /*61b0*/  @!P2 IMAD.IADD R9, R9, 0x1, -R6 ;  /* 0x000000010909a824 */ /* 0x000fe200078e0a06 */
[----:B------:R-:W-:Y:S01]  /*61c0*/  ISETP.GT.U32.AND P2, PT, R6, R12, PT ;  /* 0x0000000c0600720c */ /* 0x000fe20003f44070 */
[----:B0-----:R-:W-:-:S02]  /*61d0*/  IMAD.MOV.U32 R0, RZ, RZ, R21 ;  /* 0x000000ffff007224 */ /* 0x001fc400078e0015 */
[----:B------:R-:W-:Y:S01]  /*61e0*/  IMAD R15, R6, R4, R15 ;  /* 0x00000004060f7224 */ /* 0x000fe200078e020f */
[----:B------:R-:W-:Y:S01]  /*61f0*/  IABS R4, R16 ;  /* 0x0000001000047213 */ /* 0x000fe20000000000 */
[----:B------:R-:W-:Y:S02]  /*6200*/  @!P6 IMAD.IADD R10, R10, 0x1, -R6 ;  /* 0x000000010a0ae824 */ /* 0x000fe400078e0a06 */
[----:B------:R-:W-:Y:S01]  /*6210*/  @!P0 IMAD.MOV R0, RZ, RZ, -R0 ;  /* 0x000000ffff008224 */ /* 0x000fe200078e0a00 */
[C---:B------:R-:W-:Y:S01]  /*6220*/  ISETP.GT.U32.AND P0, PT, R6.reuse, R9, PT ;  /* 0x000000090600720c */ /* 0x040fe20003f04070 */
[C---:B------:R-:W-:Y:S01]  /*6230*/  IMAD.HI.U32 R2, R7.reuse, R8, RZ ;  /* 0x0000000807027227 */ /* 0x040fe200078e00ff */
[----:B------:R-:W-:Y:S02]  /*6240*/  ISETP.GT.U32.AND P6, PT, R6, R10, PT ;  /* 0x0000000a0600720c */ /* 0x000fe40003fc4070 */
[----:B------:R0:W-:Y:S01]  /*6250*/  STL [R1+0x274], R0 ;  /* 0x0002740001007387 */ /* 0x0001e20000100800 */
[----:B------:R-:W-:-:S04]  /*6260*/  IMAD.HI.U32 R21, R7, R5, RZ ;  /* 0x0000000507157227 */ /* 0x000fc800078e00ff */
[----:B------:R-:W-:Y:S02]  /*6270*/  IMAD.MOV R2, RZ, RZ, -R2 ;  /* 0x000000ffff027224 */ /* 0x000fe400078e0a02 */
[----:B------:R-:W-:-:S04]  /*6280*/  IMAD.HI.U32 R22, R7, R4, RZ ;  /* 0x0000000407167227 */ /* 0x000fc800078e00ff */
[----:B------:R-:W-:Y:S02]  /*6290*/  IMAD.MOV R21, RZ, RZ, -R21 ;  /* 0x000000ffff157224 */ /* 0x000fe400078e0a15 */
[----:B0-----:R-:W-:Y:S02]  /*62a0*/  IMAD.MOV.U32 R0, RZ, RZ, R20 ;  /* 0x000000ffff007224 */ /* 0x001fe400078e0014 */
[C---:B------:R-:W-:Y:S02]  /*62b0*/  IMAD R8, R6.reuse, R2, R8 ;  /* 0x0000000206087224 */ /* 0x040fe400078e0208 */
[----:B------:R-:W-:Y:S02]  /*62c0*/  IMAD.MOV R22, RZ, RZ, -R22 ;  /* 0x000000ffff167224 */ /* 0x000fe400078e0a16 */
[C---:B------:R-:W-:Y:S02]  /*62d0*/  IMAD R5, R6.reuse, R21, R5 ;  /* 0x0000001506057224 */ /* 0x040fe400078e0205 */
[----:B------:R-:W-:Y:S01]  /*62e0*/  @!P3 IMAD.MOV R0, RZ, RZ, -R0 ;  /* 0x000000ffff00b224 */ /* 0x000fe200078e0a00 */
[----:B------:R-:W-:Y:S01]  /*62f0*/  ISETP.GT.U32.AND P3, PT, R6, R15, PT ;  /* 0x0000000f0600720c */ /* 0x000fe20003f64070 */
[----:B------:R-:W-:-:S02]  /*6300*/  VIADD R14, R28, 0x92 ;  /* 0x000000921c0e7836 */ /* 0x000fc40000000000 */
[----:B------:R-:W-:Y:S01]  /*6310*/  @!P2 IMAD.IADD R12, R12, 0x1, -R6 ;  /* 0x000000010c0ca824 */ /* 0x000fe200078e0a06 */
[C---:B------:R-:W-:Y:S01]  /*6320*/  ISETP.GT.U32.AND P2, PT, R6.reuse, R8, PT ;  /* 0x000000080600720c */ /* 0x040fe20003f44070 */
[C---:B------:R-:W-:Y:S01]  /*6330*/  IMAD R4, R6.reuse, R22, R4 ;  /* 0x0000001606047224 */ /* 0x040fe200078e0204 */
[----:B------:R-:W-:Y:S01]  /*6340*/  IABS R19, R14 ;  /* 0x0000000e00137213 */ /* 0x000fe20000000000 */
[--C-:B------:R-:W-:Y:S01]  /*6350*/  @!P0 IMAD.IADD R9, R9, 0x1, -R6.reuse ;  /* 0x0000000109098824 */ /* 0x100fe200078e0a06 */
[----:B------:R-:W-:Y:S01]  /*6360*/  ISETP.GT.U32.AND P0, PT, R6, R5, PT ;  /* 0x000000050600720c */ /* 0x000fe20003f04070 */
[----:B------:R-:W-:Y:S01]  /*6370*/  @!P6 IMAD.IADD R10, R10, 0x1, -R6 ;  /* 0x000000010a0ae824 */ /* 0x000fe200078e0a06 */
[----:B------:R-:W-:Y:S01]  /*6380*/  ISETP.GT.U32.AND P6, PT, R6, R4, PT ;  /* 0x000000040600720c */ /* 0x000fe20003fc4070 */
[----:B------:R0:W-:Y:S01]  /*6390*/  STL [R1+0x270], R0 ;  /* 0x0002700001007387 */ /* 0x0001e20000100800 */
[----:B------:R-:W-:Y:S02]  /*63a0*/  IMAD.MOV.U32 R23, RZ, RZ, R12 ;  /* 0x000000ffff177224 */ /* 0x000fe400078e000c */
[----:B------:R-:W-:-:S04]  /*63b0*/  IMAD.HI.U32 R20, R7, R19, RZ ;  /* 0x0000001307147227 */ /* 0x000fc800078e00ff */
[----:B------:R-:W-:Y:S02]  /*63c0*/  @!P5 IMAD.MOV R23, RZ, RZ, -R23 ;  /* 0x000000ffff17d224 */ /* 0x000fe400078e0a17 */
[----:B------:R-:W-:Y:S01]  /*63d0*/  @!P3 IMAD.IADD R15, R15, 0x1, -R6 ;  /* 0x000000010f0fb824 */ /* 0x000fe200078e0a06 */
[----:B------:R-:W-:Y:S01]  /*63e0*/  ISETP.GE.AND P3, PT, R18, RZ, PT ;  /* 0x000000ff1200720c */ /* 0x000fe20003f66270 */
[----:B0-----:R-:W-:Y:S01]  /*63f0*/  IMAD.MOV.U32 R0, RZ, RZ, R9 ;  /* 0x000000ffff007224 */ /* 0x001fe200078e0009 */
[----:B------:R-:W-:Y:S01]  /*6400*/  STL [R1+0x268], R23 ;  /* 0x0002681701007387 */ /* 0x000fe20000100800 */
[----:B------:R-:W-:Y:S02]  /*6410*/  IMAD.MOV R20, RZ, RZ, -R20 ;  /* 0x000000ffff147224 */ /* 0x000fe400078e0a14 */
[----:B------:R-:W-:Y:S02]  /*6420*/  @!P1 IMAD.MOV R0, RZ, RZ, -R0 ;  /* 0x000000ffff009224 */ /* 0x000fe400078e0a00 */
[--C-:B------:R-:W-:Y:S01]  /*6430*/  @!P2 IMAD.IADD R8, R8, 0x1, -R6.reuse ;  /* 0x000000010808a824 */ /* 0x100fe200078e0a06 */
[----:B------:R-:W-:Y:S01]  /*6440*/  ISETP.GE.AND P2, PT, R3, RZ, PT ;  /* 0x000000ff0300720c */ /* 0x000fe20003f46270 */
[--C-:B------:R-:W-:Y:S01]  /*6450*/  @!P0 IMAD.IADD R5, R5, 0x1, -R6.reuse ;  /* 0x0000000105058824 */ /* 0x100fe200078e0a06 */
[----:B------:R0:W-:Y:S01]  /*6460*/  STL [R1+0x264], R0 ;  /* 0x0002640001007387 */ /* 0x0001e20000100800 */
[----:B------:R-:W-:Y:S01]  /*6470*/  VIADD R13, R28, 0x91 ;  /* 0x000000911c0d7836 */ /* 0x000fe20000000000 */
[C---:B------:R-:W-:Y:S01]  /*6480*/  ISETP.GT.U32.AND P0, PT, R6.reuse, R15, PT ;  /* 0x0000000f0600720c */ /* 0x040fe20003f04070 */
[C---:B------:R-:W-:Y:S01]  /*6490*/  IMAD R3, R6.reuse, R20, R19 ;  /* 0x0000001406037224 */ /* 0x040fe200078e0213 */
[----:B------:R-:W-:Y:S01]  /*64a0*/  ISETP.GT.U32.AND P5, PT, R6, R8, PT ;  /* 0x000000080600720c */ /* 0x000fe20003fa4070 */
[----:B------:R-:W-:Y:S01]  /*64b0*/  @!P6 IMAD.IADD R4, R4, 0x1, -R6 ;  /* 0x000000010404e824 */ /* 0x000fe200078e0a06 */
[----:B------:R-:W-:Y:S01]  /*64c0*/  ISETP.GT.U32.AND P6, PT, R6, R5, PT ;  /* 0x000000050600720c */ /* 0x000fe20003fc4070 */
[C---:B------:R-:W-:Y:S01]  /*64d0*/  VIADD R19, R28.reuse, 0x90 ;  /* 0x000000901c137836 */ /* 0x040fe20000000000 */
[----:B------:R-:W-:Y:S01]  /*64e0*/  IABS R2, R13 ;  /* 0x0000000d00027213 */ /* 0x000fe20000000000 */
[----:B------:R-:W-:Y:S01]  /*64f0*/  VIADD R18, R28, 0x8f ;  /* 0x0000008f1c127836 */ /* 0x000fe20000000000 */
[----:B------:R-:W-:Y:S01]  /*6500*/  ISETP.GT.U32.AND P1, PT, R6, R4, PT ;  /* 0x000000040600720c */ /* 0x000fe20003f24070 */
[----:B0-----:R-:W-:Y:S01]  /*6510*/  IMAD.MOV.U32 R0, RZ, RZ, R10 ;  /* 0x000000ffff007224 */ /* 0x001fe200078e000a */
[----:B------:R-:W-:Y:S01]  /*6520*/  IABS R10, R19 ;  /* 0x00000013000a7213 */ /* 0x000fe20000000000 */
[----:B------:R-:W-:Y:S01]  /*6530*/  IMAD.HI.U32 R21, R7, R2, RZ ;  /* 0x0000000207157227 */ /* 0x000fe200078e00ff */
[----:B------:R-:W-:-:S03]  /*6540*/  IABS R9, R18 ;  /* 0x0000001200097213 */ /* 0x000fc60000000000 */
[----:B------:R-:W-:Y:S01]  /*6550*/  @!P4 IMAD.MOV R0, RZ, RZ, -R0 ;  /* 0x000000ffff00c224 */ /* 0x000fe200078e0a00 */
[----:B------:R-:W-:Y:S01]  /*6560*/  ISETP.GT.U32.AND P4, PT, R6, R3, PT ;  /* 0x000000030600720c */ /* 0x000fe20003f84070 */
[----:B------:R-:W-:Y:S02]  /*6570*/  IMAD.MOV R21, RZ, RZ, -R21 ;  /* 0x000000ffff157224 */ /* 0x000fe400078e0a15 */
[--C-:B------:R-:W-:Y:S01]  /*6580*/  @!P0 IMAD.IADD R15, R15, 0x1, -R6.reuse ;  /* 0x000000010f0f8824 */ /* 0x100fe200078e0a06 */
[----:B------:R-:W-:Y:S01]  /*6590*/  ISETP.GE.AND P0, PT, R17, RZ, PT ;  /* 0x000000ff1100720c */ /* 0x000fe20003f06270 */
[--C-:B------:R-:W-:Y:S01]  /*65a0*/  @!P5 IMAD.IADD R8, R8, 0x1, -R6.reuse ;  /* 0x000000010808d824 */ /* 0x100fe200078e0a06 */
[----:B------:R0:W-:Y:S01]  /*65b0*/  STL [R1+0x260], R0 ;  /* 0x0002600001007387 */ /* 0x0001e20000100800 */
[----:B------:R-:W-:Y:S01]  /*65c0*/  @!P6 IMAD.IADD R5, R5, 0x1, -R6 ;  /* 0x000000010505e824 */ /* 0x000fe200078e0a06 */
[----:B------:R-:W-:Y:S01]  /*65d0*/  ISETP.GE.AND P6, PT, R16, RZ, PT ;  /* 0x000000ff1000720c */ /* 0x000fe20003fc6270 */
[----:B------:R-:W-:-:S02]  /*65e0*/  IMAD R2, R6, R21, R2 ;  /* 0x0000001506027224 */ /* 0x000fc400078e0202 */
[----:B------:R-:W-:-:S03]  /*65f0*/  IMAD.HI.U32 R16, R7, R10, RZ ;  /* 0x0000000a07107227 */ /* 0x000fc600078e00ff */
[----:B------:R-:W-:Y:S01]  /*6600*/  ISETP.GT.U32.AND P5, PT, R6, R2, PT ;  /* 0x000000020600720c */ /* 0x000fe20003fa4070 */
[----:B------:R-:W-:Y:S02]  /*6610*/  IMAD.MOV.U32 R20, RZ, RZ, R15 ;  /* 0x000000ffff147224 */ /* 0x000fe400078e000f */
[----:B------:R-:W-:Y:S01]  /*6620*/  @!P4 IMAD.IADD R3, R3, 0x1, -R6 ;  /* 0x000000010303c824 */ /* 0x000fe200078e0a06 */
[----:B------:R-:W-:Y:S01]  /*6630*/  ISETP.GE.AND P4, PT, R13, RZ, PT ;  /* 0x000000ff0d00720c */ /* 0x000fe20003f86270 */
[----:B0-----:R-:W-:Y:S02]  /*6640*/  IMAD.MOV.U32 R0, RZ, RZ, R8 ;  /* 0x000000ffff007224 */ /* 0x001fe400078e0008 */
[----:B------:R-:W-:-:S04]  /*6650*/  IMAD.HI.U32 R12, R7, R9, RZ ;  /* 0x00000009070c7227 */ /* 0x000fc800078e00ff */
[----:B------:R-:W-:Y:S02]  /*6660*/  IMAD.MOV R13, RZ, RZ, -R16 ;  /* 0x000000ffff0d7224 */ /* 0x000fe400078e0a10 */
[----:B------:R-:W-:Y:S01]  /*6670*/  @!P3 IMAD.MOV R20, RZ, RZ, -R20 ;  /* 0x000000ffff14b224 */ /* 0x000fe200078e0a14 */
[----:B------:R-:W-:Y:S01]  /*6680*/  ISETP.GT.U32.AND P3, PT, R6, R3, PT ;  /* 0x000000030600720c */ /* 0x000fe20003f64070 */
[----:B------:R-:W-:Y:S01]  /*6690*/  @!P1 IMAD.IADD R4, R4, 0x1, -R6 ;  /* 0x0000000104049824 */ /* 0x000fe200078e0a06 */
[----:B------:R-:W-:Y:S01]  /*66a0*/  ISETP.GE.AND P1, PT, R14, RZ, PT ;  /* 0x000000ff0e00720c */ /* 0x000fe20003f26270 */
[----:B------:R-:W-:Y:S01]  /*66b0*/  @!P2 IMAD.MOV R0, RZ, RZ, -R0 ;  /* 0x000000ffff00a224 */ /* 0x000fe200078e0a00 */
[----:B------:R-:W-:Y:S01]  /*66c0*/  STL [R1+0x214], R20 ;  /* 0x0002141401007387 */ /* 0x000fe20000100800 */
[----:B------:R-:W-:Y:S02]  /*66d0*/  IMAD.MOV R12, RZ, RZ, -R12 ;  /* 0x000000ffff0c7224 */ /* 0x000fe400078e0a0c */
[----:B------:R-:W-:Y:S01]  /*66e0*/  IMAD R8, R6, R13, R10 ;  /* 0x0000000d06087224 */ /* 0x000fe200078e020a */
[----:B------:R0:W-:Y:S01]  /*66f0*/  STL [R1+0x210], R0 ;  /* 0x0002100001007387 */ /* 0x0001e20000100800 */
[----:B------:R-:W-:-:S02]  /*6700*/  IMAD.MOV.U32 R14, RZ, RZ, R5 ;  /* 0x000000ffff0e7224 */ /* 0x000fc400078e0005 */
[C---:B------:R-:W-:Y:S02]  /*6710*/  IMAD R5, R6.reuse, R12, R9 ;  /* 0x0000000c06057224 */ /* 0x040fe400078e0209 */
[----:B------:R-:W-:Y:S01]  /*6720*/  @!P0 IMAD.MOV R14, RZ, RZ, -R14 ;  /* 0x000000ffff0e8224 */ /* 0x000fe200078e0a0e */
[----:B------:R-:W-:Y:S01]  /*6730*/  ISETP.GT.U32.AND P0, PT, R6, R8, PT ;  /* 0x000000080600720c */ /* 0x000fe20003f04070 */
[--C-:B------:R-:W-:Y:S01]  /*6740*/  @!P5 IMAD.IADD R2, R2, 0x1, -R6.reuse ;  /* 0x000000010202d824 */ /* 0x100fe200078e0a06 */
[----:B------:R-:W-:Y:S01]  /*6750*/  ISETP.GE.AND P5, PT, R19, RZ, PT ;  /* 0x000000ff1300720c */ /* 0x000fe20003fa6270 */
[----:B------:R-:W-:Y:S01]  /*6760*/  @!P3 IMAD.IADD R3, R3, 0x1, -R6 ;  /* 0x000000010303b824 */ /* 0x000fe200078e0a06 */
[----:B------:R3:W-:Y:S01]  /*6770*/  STL [R1+0x20c], R14 ;  /* 0x00020c0e01007387 */ /* 0x0007e20000100800 */
[----:B0-----:R-:W-:Y:S01]  /*6780*/  IMAD.MOV.U32 R0, RZ, RZ, R4 ;  /* 0x000000ffff007224 */ /* 0x001fe200078e0004 */
[----:B------:R-:W-:Y:S01]  /*6790*/  ISETP.GT.U32.AND P2, PT, R6, R2, PT ;  /* 0x000000020600720c */ /* 0x000fe20003f44070 */
[----:B------:R-:W-:Y:S01]  /*67a0*/  VIADD R4, R28, 0x8e ;  /* 0x0000008e1c047836 */ /* 0x000fe20000000000 */
[----:B------:R-:W-:Y:S01]  /*67b0*/  ISETP.GE.AND P3, PT, R18, RZ, PT ;  /* 0x000000ff1200720c */ /* 0x000fe20003f66270 */
[----:B------:R-:W-:Y:S01]  /*67c0*/  @!P6 IMAD.MOV R0, RZ, RZ, -R0 ;  /* 0x000000ffff00e224 */ /* 0x000fe200078e0a00 */
[----:B------:R-:W-:Y:S01]  /*67d0*/  ISETP.GT.U32.AND P6, PT, R6, R5, PT ;  /* 0x000000050600720c */ /* 0x000fe20003fc4070 */
[----:B------:R-:W-:-:S02]  /*67e0*/  VIADD R9, R28, 0x8d ;  /* 0x0000008d1c097836 */ /* 0x000fc40000000000 */
[--C-:B------:R-:W-:Y:S01]  /*67f0*/  @!P0 IMAD.IADD R8, R8, 0x1, -R6.reuse ;  /* 0x0000000108088824 */ /* 0x100fe200078e0a06 */
[----:B---3--:R-:W-:Y:S01]  /*6800*/  IABS R14, R4 ;  /* 0x00000004000e7213 */ /* 0x008fe20000000000 */
[----:B------:R0:W-:Y:S01]  /*6810*/  STL [R1+0x23c], R0 ;  /* 0x00023c0001007387 */ /* 0x0001e20000100800 */
[----:B------:R-:W-:Y:S01]  /*6820*/  IABS R10, R9 ;  /* 0x00000009000a7213 */ /* 0x000fe20000000000 */
[----:B------:R-:W-:Y:S01]  /*6830*/  VIADD R13, R28, 0x8c ;  /* 0x0000008c1c0d7836 */ /* 0x000fe20000000000 */
[----:B------:R-:W-:Y:S01]  /*6840*/  ISETP.GE.AND P0, PT, R9, RZ, PT ;  /* 0x000000ff0900720c */ /* 0x000fe20003f06270 */
[----:B------:R-:W-:Y:S01]  /*6850*/  @!P2 IMAD.IADD R2, R2, 0x1, -R6 ;  /* 0x000000010202a824 */ /* 0x000fe200078e0a06 */
[----:B------:R-:W-:Y:S01]  /*6860*/  ISETP.GE.AND P2, PT, R4, RZ, PT ;  /* 0x000000ff0400720c */ /* 0x000fe20003f46270 */
[----:B------:R-:W-:Y:S02]  /*6870*/  IMAD.MOV.U32 R4, RZ, RZ, R10 ;  /* 0x000000ffff047224 */ /* 0x000fe400078e000a */
[----:B------:R-:W-:Y:S01]  /*6880*/  @!P6 IMAD.IADD R5, R5, 0x1, -R6 ;  /* 0x000000010505e824 */ /* 0x000fe200078e0a06 */
[----:B------:R-:W-:Y:S01]  /*6890*/  ISETP.GT.U32.AND P6, PT, R6, R8, PT ;  /* 0x000000080600720c */ /* 0x000fe20003fc4070 */
[----:B0-----:R-:W-:-:S02]  /*68a0*/  IMAD.MOV.U32 R0, RZ, RZ, R3 ;  /* 0x000000ffff007224 */ /* 0x001fc400078e0003 */
[----:B------:R-:W-:-:S04]  /*68b0*/  IMAD.HI.U32 R3, R7, R14, RZ ;  /* 0x0000000e07037227 */ /* 0x000fc800078e00ff */
[----:B------:R-:W-:Y:S02]  /*68c0*/  IMAD.MOV R3, RZ, RZ, -R3 ;  /* 0x000000ffff037224 */ /* 0x000fe400078e0a03 */
[----:B------:R-:W-:Y:S01]  /*68d0*/  @!P1 IMAD.MOV R0, RZ, RZ, -R0 ;  /* 0x000000ffff009224 */ /* 0x000fe200078e0a00 */
[C---:B------:R-:W-:Y:S01]  /*68e0*/  ISETP.GT.U32.AND P1, PT, R6.reuse, R5, PT ;  /* 0x000000050600720c */ /* 0x040fe20003f24070 */
[----:B------:R-:W-:Y:S02]  /*68f0*/  IMAD R14, R6, R3, R14 ;  /* 0x00000003060e7224 */ /* 0x000fe400078e020e */
[----:B------:R-:W-:Y:S01]  /*6900*/  IMAD.HI.U32 R9, R7, R4, RZ ;  /* 0x0000000407097227 */ /* 0x000fe200078e00ff */
[----:B------:R0:W-:Y:S03]  /*6910*/  STL [R1+0x240], R0 ;  /* 0x0002400001007387 */ /* 0x0001e60000100800 */
[----:B------:R-:W-:Y:S01]  /*6920*/  @!P6 IMAD.IADD R8, R8, 0x1, -R6 ;  /* 0x000000010808e824 */ /* 0x000fe200078e0a06 */
[----:B------:R-:W-:Y:S01]  /*6930*/  ISETP.GT.U32.AND P6, PT, R6, R14, PT ;  /* 0x0000000e0600720c */ /* 0x000fe20003fc4070 */
[----:B------:R-:W-:-:S02]  /*6940*/  VIADD R12, R28, 0x8a ;  /* 0x0000008a1c0c7836 */ /* 0x000fc40000000000 */
[----:B------:R-:W-:Y:S02]  /*6950*/  IMAD.MOV.U32 R10, RZ, RZ, R8 ;  /* 0x000000ffff0a7224 */ /* 0x000fe400078e0008 */
[----:B------:R-:W-:Y:S02]  /*6960*/  @!P1 IMAD.IADD R5, R5, 0x1, -R6 ;  /* 0x0000000105059824 */ /* 0x000fe400078e0a06 */
[----:B0-----:R-:W-:Y:S02]  /*6970*/  IMAD.MOV.U32 R0, RZ, RZ, R2 ;  /* 0x000000ffff007224 */ /* 0x001fe400078e0002 */
[----:B------:R-:W-:Y:S02]  /*6980*/  IMAD.MOV R2, RZ, RZ, -R9 ;  /* 0x000000ffff027224 */ /* 0x000fe400078e0a09 */
[----:B------:R-:W-:Y:S02]  /*6990*/  @!P5 IMAD.MOV R10, RZ, RZ, -R10 ;  /* 0x000000ffff0ad224 */ /* 0x000fe400078e0a0a */
[----:B------:R-:W-:-:S02]  /*69a0*/  IMAD R4, R6, R2, R4 ;  /* 0x0000000206047224 */ /* 0x000fc400078e0204 */
[----:B------:R-:W-:Y:S01]  /*69b0*/  @!P4 IMAD.MOV R0, RZ, RZ, -R0 ;  /* 0x000000ffff00c224 */ /* 0x000fe200078e0a00 */
[----:B------:R-:W-:Y:S01]  /*69c0*/  ISETP.GE.AND P4, PT, R13, RZ, PT ;  /* 0x000000ff0d00720c */ /* 0x000fe20003f86270 */
[----:B------:R-:W-:Y:S01]  /*69d0*/  @!P6 IMAD.IADD R14, R14, 0x1, -R6 ;  /* 0x000000010e0ee824 */ /* 0x000fe200078e0a06 */
[----:B------:R-:W-:Y:S01]  /*69e0*/  ISETP.GT.U32.AND P5, PT, R6, R4, PT ;  /* 0x000000040600720c */ /* 0x000fe20003fa4070 */
[----:B------:R-:W-:Y:S01]  /*69f0*/  VIADD R9, R28, 0x8b ;  /* 0x0000008b1c097836 */ /* 0x000fe20000000000 */
[----:B------:R-:W-:Y:S01]  /*6a00*/  IABS R13, R13 ;  /* 0x0000000d000d7213 */ /* 0x000fe20000000000 */
[----:B------:R0:W-:Y:S01]  /*6a10*/  STL [R1+0x244], R0 ;  /* 0x0002440001007387 */ /* 0x0001e20000100800 */
[----:B------:R-:W-:Y:S01]  /*6a20*/  ISETP.GT.U32.AND P6, PT, R6, R14, PT ;  /* 0x0000000e0600720c */ /* 0x000fe20003fc4070 */
[----:B------:R-:W-:Y:S01]  /*6a30*/  VIADD R3, R28, 0x89 ;  /* 0x000000891c037836 */ /* 0x000fe20000000000 */
[----:B------:R-:W-:Y:S01]  /*6a40*/  ISETP.GE.AND P1, PT, R9, RZ, PT ;  /* 0x000000ff0900720c */ /* 0x000fe20003f26270 */
[----:B------:R-:W-:Y:S01]  /*6a50*/  IMAD.HI.U32 R2, R7, R13, RZ ;  /* 0x0000000d07027227 */ /* 0x000fe200078e00ff */
[----:B------:R3:W-:Y:S01]  /*6a60*/  STL [R1+0x248], R10 ;  /* 0x0002480a01007387 */ /* 0x0007e20000100800 */
[----:B------:R-:W-:-:S02]  /*6a70*/  IABS R9, R9 ;  /* 0x0000000900097213 */ /* 0x000fc40000000000 */
[----:B------:R-:W-:Y:S02]  /*6a80*/  IMAD.MOV R8, RZ, RZ, -R2 ;  /* 0x000000ffff087224 */ /* 0x000fe400078e0a02 */
[----:B0-----:R-:W-:Y:S02]  /*6a90*/  IMAD.MOV.U32 R0, RZ, RZ, R5 ;  /* 0x000000ffff007224 */ /* 0x001fe400078e0005 */
[----:B------:R-:W-:Y:S02]  /*6aa0*/  @!P5 IMAD.IADD R4, R4, 0x1, -R6 ;  /* 0x000000010404d824 */ /* 0x000fe400078e0a06 */
[----:B------:R-:W-:Y:S01]  /*6ab0*/  @!P3 IMAD.MOV R0, RZ, RZ, -R0 ;  /* 0x000000ffff00b224 */ /* 0x000fe200078e0a00 */
[----:B------:R-:W-:Y:S01]  /*6ac0*/  ISETP.GE.AND P3, PT, R12, RZ, PT ;  /* 0x000000ff0c00720c */ /* 0x000fe20003f66270 */
[----:B------:R-:W-:Y:S01]  /*6ad0*/  IMAD R13, R6, R8, R13 ;  /* 0x00000008060d7224 */ /* 0x000fe200078e020d */
[----:B------:R-:W-:Y:S01]  /*6ae0*/  IABS R12, R12 ;  /* 0x0000000c000c7213 */ /* 0x000fe20000000000 */
[----:B------:R-:W-:Y:S01]  /*6af0*/  @!P6 IMAD.IADD R14, R14, 0x1, -R6 ;  /* 0x000000010e0ee824 */ /* 0x000fe200078e0a06 */
[----:B---3--:R-:W-:Y:S01]  /*6b00*/  IABS R10, R3 ;  /* 0x00000003000a7213 */ /* 0x008fe20000000000 */
[C---:B------:R-:W-:Y:S01]  /*6b10*/  IMAD.HI.U32 R2, R7.reuse, R9, RZ ;  /* 0x0000000907027227 */ /* 0x040fe200078e00ff */
[C---:B------:R-:W-:Y:S01]  /*6b20*/  ISETP.GT.U32.AND P5, PT, R6.reuse, R4, PT ;  /* 0x000000040600720c */ /* 0x040fe20003fa4070 */
[----:B------:R0:W-:Y:S01]  /*6b30*/  STL [R1+0x254], R0 ;  /* 0x0002540001007387 */ /* 0x0001e20000100800 */
[----:B------:R-:W-:Y:S01]  /*6b40*/  ISETP.GT.U32.AND P6, PT, R6, R13, PT ;  /* 0x0000000d0600720c */ /* 0x000fe20003fc4070 */
[----:B------:R-:W-:-:S04]  /*6b50*/  IMAD.HI.U32 R5, R7, R12, RZ ;  /* 0x0000000c07057227 */ /* 0x000fc800078e00ff */
[----:B------:R-:W-:-:S04]  /*6b60*/  IMAD.HI.U32 R8, R7, R10, RZ ;  /* 0x0000000a07087227 */ /* 0x000fc800078e00ff */
[----:B------:R-:W-:Y:S02]  /*6b70*/  IMAD.MOV R5, RZ, RZ, -R5 ;  /* 0x000000ffff057224 */ /* 0x000fe400078e0a05 */
[----:B------:R-:W-:Y:S02]  /*6b80*/  IMAD.MOV R2, RZ, RZ, -R2 ;  /* 0x000000ffff027224 */ /* 0x000fe400078e0a02 */
[----:B------:R-:W-:Y:S02]  /*6b90*/  IMAD.MOV R8, RZ, RZ, -R8 ;  /* 0x000000ffff087224 */ /* 0x000fe400078e0a08 */
[C---:B------:R-:W-:Y:S02]  /*6ba0*/  IMAD R12, R6.reuse, R5, R12 ;  /* 0x00000005060c7224 */ /* 0x040fe400078e020c */
[----:B------:R-:W-:Y:S02]  /*6bb0*/  IMAD R9, R6, R2, R9 ;  /* 0x0000000206097224 */ /* 0x000fe400078e0209 */
[----:B0-----:R-:W-:-:S02]  /*6bc0*/  IMAD.MOV.U32 R0, RZ, RZ, R14 ;  /* 0x000000ffff007224 */ /* 0x001fc400078e000e */
[----:B------:R-:W-:Y:S02]  /*6bd0*/  IMAD R10, R6, R8, R10 ;  /* 0x00000008060a7224 */ /* 0x000fe400078e020a */
[----:B------:R-:W-:Y:S01]  /*6be0*/  @!P5 IMAD.IADD R4, R4, 0x1, -R6 ;  /* 0x000000010404d824 */ /* 0x000fe200078e0a06 */
[C---:B------:R-:W-:Y:S01]  /*6bf0*/  ISETP.GT.U32.AND P5, PT, R6.reuse, R12, PT ;  /* 0x0000000c0600720c */ /* 0x040fe20003fa4070 */
[----:B------:R-:W-:Y:S01]  /*6c00*/  @!P2 IMAD.MOV R0, RZ, RZ, -R0 ;  /* 0x000000ffff00a224 */ /* 0x000fe200078e0a00 */
[C---:B------:R-:W-:Y:S01]  /*6c10*/  ISETP.GT.U32.AND P2, PT, R6.reuse, R9, PT ;  /* 0x000000090600720c */ /* 0x040fe20003f44070 */
[----:B------:R-:W-:Y:S01]  /*6c20*/  @!P6 IMAD.IADD R13, R13, 0x1, -R6 ;  /* 0x000000010d0de824 */ /* 0x000fe200078e0a06 */
[----:B------:R-:W-:Y:S01]  /*6c30*/  ISETP.GT.U32.AND P6, PT, R6, R10, PT ;  /* 0x0000000a0600720c */ /* 0x000fe20003fc4070 */
[C---:B------:R-:W-:Y:S01]  /*6c40*/  VIADD R19, R28.reuse, 0x88 ;  /* 0x000000881c137836 */ /* 0x040fe20000000000 */
[----:B------:R0:W-:Y:S01]  /*6c50*/  STL [R1+0x250], R0 ;  /* 0x0002500001007387 */ /* 0x0001e20000100800 */
[----:B------:R-:W-:-:S02]  /*6c60*/  VIADD R15, R28, 0x87 ;  /* 0x000000871c0f7836 */ /* 0x000fc40000000000 */
[----:B------:R-:W-:Y:S01]  /*6c70*/  VIADD R8, R28, 0x86 ;  /* 0x000000861c087836 */ /* 0x000fe20000000000 */
[----:B------:R-:W-:Y:S02]  /*6c80*/  IABS R2, R19 ;  /* 0x0000001300027213 */ /* 0x000fe40000000000 */
[----:B------:R-:W-:Y:S01]  /*6c90*/  IABS R14, R15 ;  /* 0x0000000f000e7213 */ /* 0x000fe20000000000 */
[--C-:B------:R-:W-:Y:S01]  /*6ca0*/  @!P5 IMAD.IADD R12, R12, 0x1, -R6.reuse ;  /* 0x000000010c0cd824 */ /* 0x100fe200078e0a06 */
[----:B------:R-:W-:Y:S01]  /*6cb0*/  IABS R18, R8 ;  /* 0x0000000800127213 */ /* 0x000fe20000000000 */
[----:B------:R-:W-:Y:S01]  /*6cc0*/  IMAD.HI.U32 R5, R7, R2, RZ ;  /* 0x0000000207057227 */ /* 0x000fe200078e00ff */
[----:B------:R-:W-:Y:S02]  /*6cd0*/  @!P2 IADD3 R9, PT, PT, R9, -R6, RZ ;  /* 0x800000060909a210 */ /* 0x000fe40007ffe0ff */
[----:B------:R-:W-:Y:S01]  /*6ce0*/  ISETP.GT.U32.AND P2, PT, R6, R13, PT ;  /* 0x0000000d0600720c */ /* 0x000fe20003f44070 */
[----:B------:R-:W-:Y:S01]  /*6cf0*/  @!P6 IMAD.IADD R10, R10, 0x1, -R6 ;  /* 0x000000010a0ae824 */ /* 0x000fe200078e0a06 */
[C---:B------:R-:W-:Y:S01]  /*6d00*/  ISETP.GT.U32.AND P6, PT, R6.reuse, R12, PT ;  /* 0x0000000c0600720c */ /* 0x040fe20003fc4070 */
[----:B0-----:R-:W-:Y:S01]  /*6d10*/  IMAD.MOV.U32 R0, RZ, RZ, R4 ;  /* 0x000000ffff007224 */ /* 0x001fe200078e0004 */
[----:B------:R-:W-:Y:S01]  /*6d20*/  ISETP.GT.U32.AND P5, PT, R6, R9, PT ;  /* 0x000000090600720c */ /* 0x000fe20003fa4070 */
[----:B------:R-:W-:-:S04]  /*6d30*/  IMAD.HI.U32 R4, R7, R14, RZ ;  /* 0x0000000e07047227 */ /* 0x000fc800078e00ff */
[----:B------:R-:W-:Y:S02]  /*6d40*/  IMAD.MOV R5, RZ, RZ, -R5 ;  /* 0x000000ffff057224 */ /* 0x000fe400078e0a05 */
[----:B------:R-:W-:Y:S02]  /*6d50*/  IMAD.MOV R4, RZ, RZ, -R4 ;  /* 0x000000ffff047224 */ /* 0x000fe400078e0a04 */
[----:B------:R-:W-:Y:S01]  /*6d60*/  @!P0 IMAD.MOV R0, RZ, RZ, -R0 ;  /* 0x000000ffff008224 */ /* 0x000fe200078e0a00 */
[C---:B------:R-:W-:Y:S01]  /*6d70*/  ISETP.GT.U32.AND P0, PT, R6.reuse, R10, PT ;  /* 0x0000000a0600720c */ /* 0x040fe20003f04070 */
[C---:B------:R-:W-:Y:S02]  /*6d80*/  IMAD R2, R6.reuse, R5, R2 ;  /* 0x0000000506027224 */ /* 0x040fe400078e0202 */
[C---:B------:R-:W-:Y:S01]  /*6d90*/  IMAD R14, R6.reuse, R4, R14 ;  /* 0x00000004060e7224 */ /* 0x040fe200078e020e */
[----:B------:R0:W-:Y:S01]  /*6da0*/  STL [R1+0x24c], R0 ;  /* 0x00024c0001007387 */ /* 0x0001e20000100800 */
[--C-:B------:R-:W-:Y:S01]  /*6db0*/  @!P2 IMAD.IADD R13, R13, 0x1, -R6.reuse ;  /* 0x000000010d0da824 */ /* 0x100fe200078e0a06 */
[----:B------:R-:W-:Y:S01]  /*6dc0*/  ISETP.GT.U32.AND P2, PT, R6, R2, PT ;  /* 0x000000020600720c */ /* 0x000fe20003f44070 */
[----:B------:R-:W-:Y:S01]  /*6dd0*/  @!P6 IMAD.IADD R12, R12, 0x1, -R6 ;  /* 0x000000010c0ce824 */ /* 0x000fe200078e0a06 */
[----:B------:R-:W-:Y:S01]  /*6de0*/  ISETP.GT.U32.AND P6, PT, R6, R14, PT ;  /* 0x0000000e0600720c */ /* 0x000fe20003fc4070 */
[----:B------:R-:W-:-:S02]  /*6df0*/  VIADD R5, R28, 0x85 ;  /* 0x000000851c057836 */ /* 0x000fc40000000000 */
[--C-:B------:R-:W-:Y:S01]  /*6e00*/  @!P5 IMAD.IADD R9, R9, 0x1, -R6.reuse ;  /* 0x000000010909d824 */ /* 0x100fe200078e0a06 */
[----:B------:R-:W-:Y:S01]  /*6e10*/  ISETP.GE.AND P5, PT, R3, RZ, PT ;  /* 0x000000ff0300720c */ /* 0x000fe20003fa6270 */
[----:B------:R-:W-:Y:S01]  /*6e20*/  VIADD R3, R28, 0x84 ;  /* 0x000000841c037836 */ /* 0x000fe20000000000 */
[----:B------:R-:W-:Y:S01]  /*6e30*/  IABS R17, R5 ;  /* 0x0000000500117213 */ /* 0x000fe20000000000 */
[----:B------:R-:W-:Y:S01]  /*6e40*/  @!P0 IMAD.IADD R10, R10, 0x1, -R6 ;  /* 0x000000010a0a8824 */ /* 0x000fe200078e0a06 */
[----:B------:R-:W-:Y:S01]  /*6e50*/  ISETP.GE.AND P0, PT, R19, RZ, PT ;  /* 0x000000ff1300720c */ /* 0x000fe20003f06270 */
[----:B------:R-:W-:Y:S01]  /*6e60*/  IMAD.MOV.U32 R20, RZ, RZ, R13 ;  /* 0x000000ffff147224 */ /* 0x000fe200078e000d */
[----:B------:R-:W-:Y:S01]  /*6e70*/  IABS R19, R3 ;  /* 0x0000000300137213 */ /* 0x000fe20000000000 */
[----:B0-----:R-:W-:Y:S02]  /*6e80*/  IMAD.MOV.U32 R0, RZ, RZ, R9 ;  /* 0x000000ffff007224 */ /* 0x001fe400078e0009 */
[----:B------:R-:W-:-:S04]  /*6e90*/  IMAD.HI.U32 R4, R7, R17, RZ ;  /* 0x0000001107047227 */ /* 0x000fc800078e00ff */
[--C-:B------:R-:W-:Y:S01]  /*6ea0*/  @!P2 IMAD.IADD R2, R2, 0x1, -R6.reuse ;  /* 0x000000010202a824 */ /* 0x100fe200078e0a06 */
[----:B------:R-:W-:Y:S01]  /*6eb0*/  ISETP.GE.AND P2, PT, R15, RZ, PT ;  /* 0x000000ff0f00720c */ /* 0x000fe20003f46270 */
[----:B------:R-:W-:Y:S02]  /*6ec0*/  @!P6 IMAD.IADD R14, R14, 0x1, -R6 ;  /* 0x000000010e0ee824 */ /* 0x000fe400078e0a06 */
[----:B------:R-:W-:Y:S01]  /*6ed0*/  @!P4 IMAD.MOV R20, RZ, RZ, -R20 ;  /* 0x000000ffff14c224 */ /* 0x000fe200078e0a14 */
[C---:B------:R-:W-:Y:S01]  /*6ee0*/  ISETP.GT.U32.AND P4, PT, R6.reuse, R2, PT ;  /* 0x000000020600720c */ /* 0x040fe20003f84070 */
[----:B------:R-:W-:Y:S01]  /*6ef0*/  IMAD.MOV.U32 R15, RZ, RZ, R19 ;  /* 0x000000ffff0f7224 */ /* 0x000fe200078e0013 */
[----:B------:R-:W-:Y:S01]  /*6f00*/  ISETP.GT.U32.AND P6, PT, R6, R14, PT ;  /* 0x0000000e0600720c */ /* 0x000fe20003fc4070 */
[----:B------:R-:W-:Y:S01]  /*6f10*/  @!P1 IMAD.MOV R0, RZ, RZ, -R0 ;  /* 0x000000ffff009224 */ /* 0x000fe200078e0a00 */
[----:B------:R-:W-:Y:S01]  /*6f20*/  STL [R1+0x208], R20 ;  /* 0x0002081401007387 */ /* 0x000fe20000100800 */
[----:B------:R-:W-:-:S02]  /*6f30*/  IMAD.MOV R4, RZ, RZ, -R4 ;  /* 0x000000ffff047224 */ /* 0x000fc400078e0a04 */
[C---:B------:R-:W-:Y:S01]  /*6f40*/  IMAD.HI.U32 R13, R7.reuse, R15, RZ ;  /* 0x0000000f070d7227 */ /* 0x040fe200078e00ff */
[----:B------:R0:W-:Y:S03]  /*6f50*/  STL [R1+0x204], R0 ;  /* 0x0002040001007387 */ /* 0x0001e60000100800 */
[----:B------:R-:W-:Y:S02]  /*6f60*/  IMAD R17, R6, R4, R17 ;  /* 0x0000000406117224 */ /* 0x000fe400078e0211 */
[----:B------:R-:W-:Y:S02]  /*6f70*/  IMAD.MOV R9, RZ, RZ, -R13 ;  /* 0x000000ffff097224 */ /* 0x000fe400078e0a0d */
[----:B------:R-:W-:-:S04]  /*6f80*/  IMAD.HI.U32 R16, R7, R18, RZ ;  /* 0x0000001207107227 */ /* 0x000fc800078e00ff */
[----:B0-----:R-:W-:Y:S02]  /*6f90*/  IMAD.MOV.U32 R0, RZ, RZ, R10 ;  /* 0x000000ffff007224 */ /* 0x001fe400078e000a */
[C---:B------:R-:W-:Y:S02]  /*6fa0*/  IMAD R15, R6.reuse, R9, R15 ;  /* 0x00000009060f7224 */ /* 0x040fe400078e020f */
[----:B------:R-:W-:Y:S01]  /*6fb0*/  @!P5 IMAD.MOV R0, RZ, RZ, -R0 ;  /* 0x000000ffff00d224 */ /* 0x000fe200078e0a00 */
[----:B------:R-:W-:Y:S01]  /*6fc0*/  ISETP.GT.U32.AND P5, PT, R6, R17, PT ;  /* 0x000000110600720c */ /* 0x000fe20003fa4070 */
[----:B------:R-:W-:Y:S02]  /*6fd0*/  IMAD.MOV R16, RZ, RZ, -R16 ;  /* 0x000000ffff107224 */ /* 0x000fe400078e0a10 */
[----:B------:R-:W-:Y:S01]  /*6fe0*/  @!P6 IMAD.IADD R14, R14, 0x1, -R6 ;  /* 0x000000010e0ee824 */ /* 0x000fe200078e0a06 */
[C---:B------:R-:W-:Y:S01]  /*6ff0*/  ISETP.GT.U32.AND P6, PT, R6.reuse, R15, PT ;  /* 0x0000000f0600720c */ /* 0x040fe20003fc4070 */
[----:B------:R-:W-:-:S02]  /*7000*/  IMAD R18, R6, R16, R18 ;  /* 0x0000001006127224 */ /* 0x000fc400078e0212 */
[----:B------:R-:W-:Y:S01]  /*7010*/  @!P3 IMAD.MOV R12, RZ, RZ, -R12 ;  /* 0x000000ffff0cb224 */ /* 0x000fe200078e0a0c */
[----:B------:R-:W-:Y:S01]  /*7020*/  ISETP.GE.AND P3, PT, R8, RZ, PT ;  /* 0x000000ff0800720c */ /* 0x000fe20003f66270 */
[--C-:B------:R-:W-:Y:S01]  /*7030*/  @!P4 IMAD.IADD R2, R2, 0x1, -R6.reuse ;  /* 0x000000010202c824 */ /* 0x100fe200078e0a06 */
[----:B------:R-:W-:Y:S01]  /*7040*/  ISETP.GT.U32.AND P1, PT, R6, R18, PT ;  /* 0x000000120600720c */ /* 0x000fe20003f24070 */
[C---:B------:R-:W-:Y:S01]  /*7050*/  VIADD R4, R28.reuse, 0x83 ;  /* 0x000000831c047836 */ /* 0x040fe20000000000 */
[----:B------:R-:W-:Y:S01]  /*7060*/  STL [R1+0x230], R12 ;  /* 0x0002300c01007387 */ /* 0x000fe20000100800 */
[--C-:B------:R-:W-:Y:S01]  /*7070*/  @!P5 IMAD.IADD R17, R17, 0x1, -R6.reuse ;  /* 0x000000011111d824 */ /* 0x100fe200078e0a06 */
[----:B------:R-:W-:Y:S01]  /*7080*/  ISETP.GE.AND P4, PT, R5, RZ, PT ;  /* 0x000000ff0500720c */ /* 0x000fe20003f86270 */
[C---:B------:R-:W-:Y:S01]  /*7090*/  VIADD R5, R28.reuse, 0x82 ;  /* 0x000000821c057836 */ /* 0x040fe20000000000 */
[----:B------:R0:W-:Y:S01]  /*70a0*/  STL [R1+0x234], R0 ;  /* 0x0002340001007387 */ /* 0x0001e20000100800 */
[----:B------:R-:W-:Y:S01]  /*70b0*/  @!P6 IMAD.IADD R15, R15, 0x1, -R6 ;  /* 0x000000010f0fe824 */ /* 0x000fe200078e0a06 */
[----:B------:R-:W-:Y:S01]  /*70c0*/  IABS R13, R4 ;  /* 0x00000004000d7213 */ /* 0x000fe20000000000 */
[----:B------:R-:W-:Y:S01]  /*70d0*/  VIADD R8, R28, 0x81 ;  /* 0x000000811c087836 */ /* 0x000fe20000000000 */
[----:B------:R-:W-:Y:S01]  /*70e0*/  IABS R9, R5 ;  /* 0x0000000500097213 */ /* 0x000fe20000000000 */
[----:B------:R-:W-:Y:S01]  /*70f0*/  IMAD.MOV.U32 R20, RZ, RZ, R14 ;  /* 0x000000ffff147224 */ /* 0x000fe200078e000e */
[----:B------:R-:W-:Y:S01]  /*7100*/  ISETP.GT.U32.AND P6, PT, R6, R15, PT ;  /* 0x0000000f0600720c */ /* 0x000fe20003fc4070 */
[----:B------:R-:W-:Y:S01]  /*7110*/  @!P1 IMAD.IADD R18, R18, 0x1, -R6 ;  /* 0x0000000112129824 */ /* 0x000fe200078e0a06 */
[----:B------:R-:W-:Y:S01]  /*7120*/  ISETP.GE.AND P1, PT, R3, RZ, PT ;  /* 0x000000ff0300720c */ /* 0x000fe20003f26270 */
[----:B------:R-:W-:Y:S01]  /*7130*/  IMAD.HI.U32 R10, R7, R9, RZ ;  /* 0x00000009070a7227 */ /* 0x000fe200078e00ff */
[----:B------:R-:W-:-:S02]  /*7140*/  IABS R16, R8 ;  /* 0x0000000800107213 */ /* 0x000fc40000000000 */
[C---:B------:R-:W-:Y:S01]  /*7150*/  ISETP.GT.U32.AND P5, PT, R6.reuse, R18, PT ;  /* 0x000000120600720c */ /* 0x040fe20003fa4070 */
[----:B0-----:R-:W-:Y:S02]  /*7160*/  IMAD.MOV.U32 R0, RZ, RZ, R2 ;  /* 0x000000ffff007224 */ /* 0x001fe400078e0002 */
[----:B------:R-:W-:Y:S02]  /*7170*/  IMAD.MOV R10, RZ, RZ, -R10 ;  /* 0x000000ffff0a7224 */ /* 0x000fe400078e0a0a */
[----:B------:R-:W-:Y:S01]  /*7180*/  @!P0 IMAD.MOV R0, RZ, RZ, -R0 ;  /* 0x000000ffff008224 */ /* 0x000fe200078e0a00 */
[----:B------:R-:W-:Y:S01]  /*7190*/  ISETP.GT.U32.AND P0, PT, R6, R17, PT ;  /* 0x000000110600720c */ /* 0x000fe20003f04070 */
[----:B------:R-:W-:-:S03]  /*71a0*/  IMAD.HI.U32 R3, R7, R13, RZ ;  /* 0x0000000d07037227 */ /* 0x000fc600078e00ff */
[----:B------:R0:W-:Y:S01]  /*71b0*/  STL [R1+0x238], R0 ;  /* 0x0002380001007387 */ /* 0x0001e20000100800 */
[----:B------:R-:W-:Y:S02]  /*71c0*/  IMAD.MOV R3, RZ, RZ, -R3 ;  /* 0x000000ffff037224 */ /* 0x000fe400078e0a03 */
[--C-:B------:R-:W-:Y:S02]  /*71d0*/  @!P6 IMAD.IADD R15, R15, 0x1, -R6.reuse ;  /* 0x000000010f0fe824 */ /* 0x100fe400078e0a06 */
[----:B------:R-:W-:Y:S02]  /*71e0*/  IMAD R13, R6, R3, R13 ;  /* 0x00000003060d7224 */ /* 0x000fe400078e020d */
[--C-:B------:R-:W-:Y:S02]  /*71f0*/  @!P5 IMAD.IADD R18, R18, 0x1, -R6.reuse ;  /* 0x000000011212d824 */ /* 0x100fe400078e0a06 */
[----:B------:R-:W-:Y:S01]  /*7200*/  @!P0 IMAD.IADD R17, R17, 0x1, -R6 ;  /* 0x0000000111118824 */ /* 0x000fe200078e0a06 */
[----:B------:R-:W-:Y:S01]  /*7210*/  ISETP.GE.AND P0, PT, R4, RZ, PT ;  /* 0x000000ff0400720c */ /* 0x000fe20003f06270 */
[C---:B------:R-:W-:Y:S01]  /*7220*/  IMAD R4, R6.reuse, R10, R9 ;  /* 0x0000000a06047224 */ /* 0x040fe200078e0209 */
[----:B------:R-:W-:Y:S01]  /*7230*/  ISETP.GT.U32.AND P5, PT, R6, R13, PT ;  /* 0x0000000d0600720c */ /* 0x000fe20003fa4070 */
[----:B------:R-:W-:-:S02]  /*7240*/  VIADD R10, R28, 0x7f ;  /* 0x0000007f1c0a7836 */ /* 0x000fc40000000000 */
[----:B------:R-:W-:Y:S01]  /*7250*/  VIADD R2, R28, 0x80 ;  /* 0x000000801c027836 */ /* 0x000fe20000000000 */
[----:B------:R-:W-:Y:S01]  /*7260*/  ISETP.GT.U32.AND P6, PT, R6, R4, PT ;  /* 0x000000040600720c */ /* 0x000fe20003fc4070 */
[----:B0-----:R-:W-:Y:S01]  /*7270*/  IMAD.MOV.U32 R0, RZ, RZ, R18 ;  /* 0x000000ffff007224 */ /* 0x001fe200078e0012 */
[----:B------:R-:W-:Y:S01]  /*7280*/  IABS R12, R10 ;  /* 0x0000000a000c7213 */ /* 0x000fe20000000000 */
[----:B------:R-:W-:Y:S01]  /*7290*/  IMAD.HI.U32 R19, R7, R16, RZ ;  /* 0x0000001007137227 */ /* 0x000fe200078e00ff */
[----:B------:R-:W-:-:S03]  /*72a0*/  IABS R3, R2 ;  /* 0x0000000200037213 */ /* 0x000fc60000000000 */
[----:B------:R-:W-:-:S04]  /*72b0*/  IMAD.HI.U32 R14, R7, R12, RZ ;  /* 0x0000000c070e7227 */ /* 0x000fc800078e00ff */
[--C-:B------:R-:W-:Y:S01]  /*72c0*/  @!P5 IMAD.IADD R13, R13, 0x1, -R6.reuse ;  /* 0x000000010d0dd824 */ /* 0x100fe200078e0a06 */
[----:B------:R-:W-:Y:S01]  /*72d0*/  ISETP.GE.AND P5, PT, R5, RZ, PT ;  /* 0x000000ff0500720c */ /* 0x000fe20003fa6270 */
[----:B------:R-:W-:Y:S02]  /*72e0*/  @!P6 IMAD.IADD R4, R4, 0x1, -R6 ;  /* 0x000000010404e824 */ /* 0x000fe400078e0a06 */
[----:B------:R-:W-:Y:S01]  /*72f0*/  @!P2 IMAD.MOV R20, RZ, RZ, -R20 ;  /* 0x000000ffff14a224 */ /* 0x000fe200078e0a14 */
[C---:B------:R-:W-:Y:S01]  /*7300*/  ISETP.GT.U32.AND P2, PT, R6.reuse, R13, PT ;  /* 0x0000000d0600720c */ /* 0x040fe20003f44070 */
[----:B------:R-:W-:Y:S01]  /*7310*/  IMAD.MOV R14, RZ, RZ, -R14 ;  /* 0x000000ffff0e7224 */ /* 0x000fe200078e0a0e */
[----:B------:R-:W-:Y:S01]  /*7320*/  ISETP.GT.U32.AND P6, PT, R6, R4, PT ;  /* 0x000000040600720c */ /* 0x000fe20003fc4070 */
[----:B------:R-:W-:Y:S01]  /*7330*/  @!P3 IMAD.MOV R0, RZ, RZ, -R0 ;  /* 0x000000ffff00b224 */ /* 0x000fe200078e0a00 */
[----:B------:R-:W-:Y:S01]  /*7340*/  STL [R1+0x200], R20 ;  /* 0x0002001401007387 */ /* 0x000fe20000100800 */
[----:B------:R-:W-:-:S03]  /*7350*/  IMAD.HI.U32 R9, R7, R3, RZ ;  /* 0x0000000307097227 */ /* 0x000fc600078e00ff */
[----:B------:R0:W-:Y:S01]  /*7360*/  STL [R1+0x1fc], R0 ;  /* 0x0001fc0001007387 */ /* 0x0001e20000100800 */
[----:B------:R-:W-:Y:S02]  /*7370*/  IMAD.MOV R19, RZ, RZ, -R19 ;  /* 0x000000ffff137224 */ /* 0x000fe400078e0a13 */
[C---:B------:R-:W-:Y:S02]  /*7380*/  IMAD R12, R6.reuse, R14, R12 ;  /* 0x0000000e060c7224 */ /* 0x040fe400078e020c */
[----:B------:R-:W-:Y:S02]  /*7390*/  IMAD.MOV R9, RZ, RZ, -R9 ;  /* 0x000000ffff097224 */ /* 0x000fe400078e0a09 */
[----:B------:R-:W-:Y:S02]  /*73a0*/  IMAD R16, R6, R19, R16 ;  /* 0x0000001306107224 */ /* 0x000fe400078e0210 */
[----:B------:R-:W-:Y:S01]  /*73b0*/  @!P6 IMAD.IADD R4, R4, 0x1, -R6 ;  /* 0x000000010404e824 */ /* 0x000fe200078e0a06 */
[C---:B------:R-:W-:Y:S01]  /*73c0*/  ISETP.GT.U32.AND P6, PT, R6.reuse, R12, PT ;  /* 0x0000000c0600720c */ /* 0x040fe20003fc4070 */
[----:B0-----:R-:W-:Y:S01]  /*73d0*/  IMAD.MOV.U32 R0, RZ, RZ, R15 ;  /* 0x000000ffff007224 */ /* 0x001fe200078e000f */
[C---:B------:R-:W-:Y:S01]  /*73e0*/  ISETP.GT.U32.AND P3, PT, R6.reuse, R16, PT ;  /* 0x000000100600720c */ /* 0x040fe20003f64070 */
[----:B------:R-:W-:-:S02]  /*73f0*/  IMAD R3, R6, R9, R3 ;  /* 0x0000000906037224 */ /* 0x000fc400078e0203 */
[----:B------:R-:W-:Y:S01]  /*7400*/  @!P4 IMAD.MOV R17, RZ, RZ, -R17 ;  /* 0x000000ffff11c224 */ /* 0x000fe200078e0a11 */
[----:B------:R-:W-:Y:S01]  /*7410*/  ISETP.GE.AND P4, PT, R8, RZ, PT ;  /* 0x000000ff0800720c */ /* 0x000fe20003f86270 */
[----:B------:R-:W-:Y:S01]  /*7420*/  @!P1 IMAD.MOV R0, RZ, RZ, -R0 ;  /* 0x000000ffff009224 */ /* 0x000fe200078e0a00 */
[----:B------:R-:W-:Y:S01]  /*7430*/  ISETP.GT.U32.AND P1, PT, R6, R3, PT ;  /* 0x000000030600720c */ /* 0x000fe20003f24070 */
[----:B------:R-:W-:Y:S01]  /*7440*/  @!P2 IMAD.IADD R13, R13, 0x1, -R6 ;  /* 0x000000010d0da824 */ /* 0x000fe200078e0a06 */
[----:B------:R-:W-:Y:S01]  /*7450*/  STL [R1+0x1f8], R17 ;  /* 0x0001f81101007387 */ /* 0x000fe20000100800 */
[----:B------:R-:W-:Y:S01]  /*7460*/  ISETP.GE.AND P2, PT, R2, RZ, PT ;  /* 0x000000ff0200720c */ /* 0x000fe20003f46270 */
[C---:B------:R-:W-:Y:S02]  /*7470*/  VIADD R2, R28.reuse, 0x7d ;  /* 0x0000007d1c027836 */ /* 0x040fe40000000000 */
[----:B------:R0:W-:Y:S01]  /*7480*/  STL [R1+0x1f4], R0 ;  /* 0x0001f40001007387 */ /* 0x0001e20000100800 */
[----:B------:R-:W-:-:S02]  /*7490*/  VIADD R5, R28, 0x7e ;  /* 0x0000007e1c057836 */ /* 0x000fc40000000000 */
[--C-:B------:R-:W-:Y:S01]  /*74a0*/  @!P6 IMAD.IADD R12, R12, 0x1, -R6.reuse ;  /* 0x000000010c0ce824 */ /* 0x100fe200078e0a06 */
[----:B------:R-:W-:Y:S01]  /*74b0*/  IABS R14, R2 ;  /* 0x00000002000e7213 */ /* 0x000fe20000000000 */
[--C-:B------:R-:W-:Y:S01]  /*74c0*/  @!P3 IMAD.IADD R16, R16, 0x1, -R6.reuse ;  /* 0x000000011010b824 */ /* 0x100fe200078e0a06 */
[----:B------:R-:W-:Y:S01]  /*74d0*/  IABS R9, R5 ;  /* 0x0000000500097213 */ /* 0x000fe20000000000 */
[----:B------:R-:W-:Y:S01]  /*74e0*/  @!P1 IMAD.IADD R3, R3, 0x1, -R6 ;  /* 0x0000000103039824 */ /* 0x000fe200078e0a06 */
[----:B------:R-:W-:Y:S01]  /*74f0*/  ISETP.GT.U32.AND P6, PT, R6, R12, PT ;  /* 0x0000000c0600720c */ /* 0x000fe20003fc4070 */
[----:B------:R-:W-:Y:S01]  /*7500*/  VIADD R19, R28, 0x6b ;  /* 0x0000006b1c137836 */ /* 0x000fe20000000000 */
[----:B------:R-:W-:Y:S01]  /*7510*/  ISETP.GT.U32.AND P1, PT, R6, R16, PT ;  /* 0x000000100600720c */ /* 0x000fe20003f24070 */
[----:B0-----:R-:W-:Y:S01]  /*7520*/  IMAD.MOV.U32 R0, RZ, RZ, R13 ;  /* 0x000000ffff007224 */ /* 0x001fe200078e000d */
[----:B------:R-:W-:Y:S01]  /*7530*/  ISETP.GE.AND P3, PT, R10, RZ, PT ;  /* 0x000000ff0a00720c */ /* 0x000fe20003f66270 */
[----:B------:R-:W-:-:S04]  /*7540*/  IMAD.HI.U32 R8, R7, R9, RZ ;  /* 0x0000000907087227 */ /* 0x000fc800078e00ff */
[----:B------:R-:W-:Y:S01]  /*7550*/  @!P0 IMAD.MOV R0, RZ, RZ, -R0 ;  /* 0x000000ffff008224 */ /* 0x000fe200078e0a00 */
[----:B------:R-:W-:Y:S01]  /*7560*/  ISETP.GT.U32.AND P0, PT, R6, R3, PT ;  /* 0x000000030600720c */ /* 0x000fe20003f04070 */
[----:B------:R-:W-:Y:S02]  /*7570*/  IMAD.MOV R8, RZ, RZ, -R8 ;  /* 0x000000ffff087224 */ /* 0x000fe400078e0a08 */
[----:B------:R-:W-:Y:S01]  /*7580*/  VIADD R10, R28, 0x7c ;  /* 0x0000007c1c0a7836 */ /* 0x000fe20000000000 */
[----:B------:R0:W-:Y:S01]  /*7590*/  STL [R1+0x1f0], R0 ;  /* 0x0001f00001007387 */ /* 0x0001e20000100800 */
[----:B------:R-:W-:Y:S02]  /*75a0*/  IMAD R9, R6, R8, R9 ;  /* 0x0000000806097224 */ /* 0x000fe400078e0209 */
[--C-:B------:R-:W-:Y:S01]  /*75b0*/  @!P6 IMAD.IADD R12, R12, 0x1, -R6.reuse ;  /* 0x000000010c0ce824 */ /* 0x100fe200078e0a06 */
[----:B------:R-:W-:Y:S01]  /*75c0*/  IABS R13, R10 ;  /* 0x0000000a000d7213 */ /* 0x000fe20000000000 */
[----:B------:R-:W-:Y:S01]  /*75d0*/  @!P1 IMAD.IADD R16, R16, 0x1, -R6 ;  /* 0x0000000110109824 */ /* 0x000fe200078e0a06 */
[----:B------:R-:W-:Y:S01]  /*75e0*/  ISETP.GT.U32.AND P1, PT, R6, R9, PT ;  /* 0x000000090600720c */ /* 0x000fe20003f24070 */
[----:B------:R-:W-:-:S02]  /*75f0*/  VIADD R20, R28, 0x6a ;  /* 0x0000006a1c147836 */ /* 0x000fc40000000000 */
[----:B------:R-:W-:-:S04]  /*7600*/  IMAD.HI.U32 R15, R7, R13, RZ ;  /* 0x0000000d070f7227 */ /* 0x000fc800078e00ff */
[----:B0-----:R-:W-:Y:S02]  /*7610*/  IMAD.MOV.U32 R0, RZ, RZ, R4 ;  /* 0x000000ffff007224 */ /* 0x001fe400078e0004 */
[----:B------:R-:W-:-:S04]  /*7620*/  IMAD.HI.U32 R4, R7, R14, RZ ;  /* 0x0000000e07047227 */ /* 0x000fc800078e00ff */
[----:B------:R-:W-:Y:S02]  /*7630*/  IMAD.MOV R4, RZ, RZ, -R4 ;  /* 0x000000ffff047224 */ /* 0x000fe400078e0a04 */
[----:B------:R-:W-:Y:S01]  /*7640*/  @!P5 IMAD.MOV R0, RZ, RZ, -R0 ;  /* 0x000000ffff00d224 */ /* 0x000fe200078e0a00 */
[----:B------:R-:W-:Y:S01]  /*7650*/  ISETP.GE.AND P5, PT, R5, RZ, PT ;  /* 0x000000ff0500720c */ /* 0x000fe20003fa6270 */
[----:B------:R-:W-:Y:S02]  /*7660*/  IMAD R14, R6, R4, R14 ;  /* 0x00000004060e7224 */ /* 0x000fe400078e020e */
[----:B------:R-:W-:Y:S01]  /*7670*/  VIADD R4, R28, 0x7b ;  /* 0x0000007b1c047836 */ /* 0x000fe20000000000 */
[----:B------:R0:W-:Y:S01]  /*7680*/  STL [R1+0x1ec], R0 ;  /* 0x0001ec0001007387 */ /* 0x0001e20000100800 */
[--C-:B------:R-:W-:Y:S01]  /*7690*/  @!P0 IMAD.IADD R3, R3, 0x1, -R6.reuse ;  /* 0x0000000103038824 */ /* 0x100fe200078e0a06 */
[----:B------:R-:W-:Y:S01]  /*76a0*/  ISETP.GT.U32.AND P6, PT, R6, R14, PT ;  /* 0x0000000e0600720c */ /* 0x000fe20003fc4070 */
[----:B------:R-:W-:Y:S01]  /*76b0*/  IMAD.MOV R15, RZ, RZ, -R15 ;  /* 0x000000ffff0f7224 */ /* 0x000fe200078e0a0f */
[----:B------:R-:W-:Y:S01]  /*76c0*/  ISETP.GE.AND P0, PT, R2, RZ, PT ;  /* 0x000000ff0200720c */ /* 0x000fe20003f06270 */
[----:B------:R-:W-:Y:S01]  /*76d0*/  @!P1 IMAD.IADD R9, R9, 0x1, -R6 ;  /* 0x0000000109099824 */ /* 0x000fe200078e0a06 */
[----:B------:R-:W-:Y:S01]  /*76e0*/  IABS R2, R4 ;  /* 0x0000000400027213 */ /* 0x000fe20000000000 */
[----:B------:R-:W-:-:S02]  /*76f0*/  IMAD R13, R6, R15, R13 ;  /* 0x0000000f060d7224 */ /* 0x000fc400078e020d */
[----:B------:R-:W-:Y:S01]  /*7700*/  VIADD R5, R28, 0x7a ;  /* 0x0000007a1c057836 */ /* 0x000fe20000000000 */
[----:B------:R-:W-:Y:S01]  /*7710*/  ISETP.GT.U32.AND P1, PT, R6, R9, PT ;  /* 0x000000090600720c */ /* 0x000fe20003f24070 */
[----:B0-----:R-:W-:Y:S02]  /*7720*/  IMAD.MOV.U32 R0, RZ, RZ, R16 ;  /* 0x000000ffff007224 */ /* 0x001fe400078e0010 */
[----:B------:R-:W-:Y:S01]  /*7730*/  IMAD.MOV.U32 R16, RZ, RZ, R3 ;  /* 0x000000ffff107224 */ /* 0x000fe200078e0003 */
[----:B------:R-:W-:Y:S01]  /*7740*/  IABS R8, R5 ;  /* 0x0000000500087213 */ /* 0x000fe20000000000 */
[----:B------:R-:W-:Y:S01]  /*7750*/  @!P4 IMAD.MOV R0, RZ, RZ, -R0 ;  /* 0x000000ffff00c224 */ /* 0x000fe200078e0a00 */
[----:B------:R-:W-:Y:S01]  /*7760*/  ISETP.GE.AND P4, PT, R10, RZ, PT ;  /* 0x000000ff0a00720c */ /* 0x000fe20003f86270 */
[----:B------:R-:W-:Y:S02]  /*7770*/  @!P6 IMAD.IADD R14, R14, 0x1, -R6 ;  /* 0x000000010e0ee824 */ /* 0x000fe400078e0a06 */
[C---:B------:R-:W-:Y:S01]  /*7780*/  IMAD.HI.U32 R10, R7.reuse, R2, RZ ;  /* 0x00000002070a7227 */ /* 0x040fe200078e00ff */
[----:B------:R0:W-:Y:S02]  /*7790*/  STL [R1+0x1e8], R0 ;  /* 0x0001e80001007387 */ /* 0x0001e40000100800 */
[C---:B------:R-:W-:Y:S01]  /*77a0*/  ISETP.GT.U32.AND P6, PT, R6.reuse, R14, PT ;  /* 0x0000000e0600720c */ /* 0x040fe20003fc4070 */
[----:B------:R-:W-:Y:S01]  /*77b0*/  @!P2 IMAD.MOV R16, RZ, RZ, -R16 ;  /* 0x000000ffff10a224 */ /* 0x000fe200078e0a10 */
[----:B------:R-:W-:Y:S01]  /*77c0*/  ISETP.GT.U32.AND P2, PT, R6, R13, PT ;  /* 0x0000000d0600720c */ /* 0x000fe20003f44070 */
[----:B------:R-:W-:-:S03]  /*77d0*/  IMAD.HI.U32 R3, R7, R8, RZ ;  /* 0x0000000807037227 */ /* 0x000fc600078e00ff */
[----:B------:R-:W-:Y:S01]  /*77e0*/  STL [R1+0x1e4], R16 ;  /* 0x0001e41001007387 */ /* 0x000fe20000100800 */
[----:B------:R-:W-:Y:S02]  /*77f0*/  IMAD.MOV R3, RZ, RZ, -R3 ;  /* 0x000000ffff037224 */ /* 0x000fe400078e0a03 */
[----:B0-----:R-:W-:Y:S02]  /*7800*/  IMAD.MOV.U32 R0, RZ, RZ, R12 ;  /* 0x000000ffff007224 */ /* 0x001fe400078e000c */
[----:B------:R-:W-:Y:S01]  /*7810*/  @!P1 IMAD.IADD R9, R9, 0x1, -R6 ;  /* 0x0000000109099824 */ /* 0x000fe200078e0a06 */
[----:B------:R-:W-:Y:S01]  /*7820*/  ISETP.GE.AND P1, PT, R5, RZ, PT ;  /* 0x000000ff0500720c */ /* 0x000fe20003f26270 */
[----:B------:R-:W-:Y:S01]  /*7830*/  @!P3 IMAD.MOV R0, RZ, RZ, -R0 ;  /* 0x000000ffff00b224 */ /* 0x000fe200078e0a00 */
[----:B------:R-:W-:Y:S01]  /*7840*/  ISETP.GE.AND P3, PT, R4, RZ, PT ;  /* 0x000000ff0400720c */ /* 0x000fe20003f66270 */
[----:B------:R-:W-:Y:S02]  /*7850*/  IMAD.MOV R4, RZ, RZ, -R10 ;  /* 0x000000ffff047224 */ /* 0x000fe400078e0a0a */
[----:B------:R-:W-:Y:S01]  /*7860*/  @!P6 IMAD.IADD R14, R14, 0x1, -R6 ;  /* 0x000000010e0ee824 */ /* 0x000fe200078e0a06 */
[----:B------:R0:W-:Y:S01]  /*7870*/  STL [R1+0x1e0], R0 ;  /* 0x0001e00001007387 */ /* 0x0001e20000100800 */
[----:B------:R-:W-:-:S02]  /*7880*/  IMAD R2, R6, R4, R2 ;  /* 0x0000000406027224 */ /* 0x000fc400078e0202 */
[----:B------:R-:W-:Y:S02]  /*7890*/  @!P2 IMAD.IADD R13, R13, 0x1, -R6 ;  /* 0x000000010d0da824 */ /* 0x000fe400078e0a06 */
[C---:B------:R-:W-:Y:S01]  /*78a0*/  IMAD R8, R6.reuse, R3, R8 ;  /* 0x0000000306087224 */ /* 0x040fe200078e0208 */
[C---:B------:R-:W-:Y:S01]  /*78b0*/  ISETP.GT.U32.AND P6, PT, R6.reuse, R2, PT ;  /* 0x000000020600720c */ /* 0x040fe20003fc4070 */
[----:B------:R-:W-:Y:S01]  /*78c0*/  IMAD.MOV.U32 R15, RZ, RZ, R9 ;  /* 0x000000ffff0f7224 */ /* 0x000fe200078e0009 */
[----:B------:R-:W-:Y:S01]  /*78d0*/  ISETP.GT.U32.AND P2, PT, R6, R13, PT ;  /* 0x0000000d0600720c */ /* 0x000fe20003f44070 */
[----:B------:R-:W-:Y:S02]  /*78e0*/  VIADD R4, R28, 0x78 ;  /* 0x000000781c047836 */ /* 0x000fe40000000000 */
[----:B------:R-:W-:Y:S01]  /*78f0*/  @!P5 IMAD.MOV R15, RZ, RZ, -R15 ;  /* 0x000000ffff0fd224 */ /* 0x000fe200078e0a0f */
[----:B------:R-:W-:Y:S01]  /*7900*/  ISETP.GT.U32.AND P5, PT, R6, R8, PT ;  /* 0x000000080600720c */ /* 0x000fe20003fa4070 */
[C---:B------:R-:W-:Y:S01]  /*7910*/  VIADD R10, R28.reuse, 0x79 ;  /* 0x000000791c0a7836 */ /* 0x040fe20000000000 */
[----:B------:R-:W-:Y:S01]  /*7920*/  IABS R12, R4 ;  /* 0x00000004000c7213 */ /* 0x000fe20000000000 */
[----:B0-----:R-:W-:Y:S01]  /*7930*/  IMAD.MOV.U32 R0, RZ, RZ, R14 ;  /* 0x000000ffff007224 */ /* 0x001fe200078e000e */
[----:B------:R-:W-:Y:S01]  /*7940*/  STL [R1+0x1dc], R15 ;  /* 0x0001dc0f01007387 */ /* 0x000fe20000100800 */
[----:B------:R-:W-:Y:S01]  /*7950*/  VIADD R3, R28, 0x77 ;  /* 0x000000771c037836 */ /* 0x000fe20000000000 */
[----:B------:R-:W-:Y:S01]  /*7960*/  IABS R5, R10 ;  /* 0x0000000a00057213 */ /* 0x000fe20000000000 */
[----:B------:R-:W-:-:S02]  /*7970*/  @!P6 IMAD.IADD R2, R2, 0x1, -R6 ;  /* 0x000000010202e824 */ /* 0x000fc400078e0a06 */
[----:B------:R-:W-:Y:S01]  /*7980*/  @!P0 IMAD.MOV R0, RZ, RZ, -R0 ;  /* 0x000000ffff008224 */ /* 0x000fe200078e0a00 */
[----:B------:R-:W-:Y:S01]  /*7990*/  ISETP.GE.AND P0, PT, R10, RZ, PT ;  /* 0x000000ff0a00720c */ /* 0x000fe20003f06270 */
[----:B------:R-:W-:Y:S01]  /*79a0*/  @!P2 IMAD.IADD R13, R13, 0x1, -R6 ;  /* 0x000000010d0da824 */ /* 0x000fe200078e0a06 */
[----:B------:R-:W-:Y:S01]  /*79b0*/  ISETP.GT.U32.AND P6, PT, R6, R2, PT ;  /* 0x000000020600720c */ /* 0x000fe20003fc4070 */
[----:B------:R-:W-:Y:S01]  /*79c0*/  IMAD.MOV.U32 R10, RZ, RZ, R12 ;  /* 0x000000ffff0a7224 */ /* 0x000fe200078e000c */
[----:B------:R0:W-:Y:S01]  /*79d0*/  STL [R1+0x1d8], R0 ;  /* 0x0001d80001007387 */ /* 0x0001e20000100800 */
[----:B------:R-:W-:Y:S01]  /*79e0*/  @!P5 IMAD.IADD R8, R8, 0x1, -R6 ;  /* 0x000000010808d824 */ /* 0x000fe200078e0a06 */
[----:B------:R-:W-:Y:S01]  /*79f0*/  ISETP.GE.AND P2, PT, R4, RZ, PT ;  /* 0x000000ff0400720c */ /* 0x000fe20003f46270 */
[C---:B------:R-:W-:Y:S01]  /*7a00*/  IMAD.HI.U32 R14, R7.reuse, R5, RZ ;  /* 0x00000005070e7227 */ /* 0x040fe200078e00ff */
[----:B------:R-:W-:Y:S02]  /*7a10*/  IABS R9, R3 ;  /* 0x0000000300097213 */ /* 0x000fe40000000000 */
[----:B------:R-:W-:Y:S01]  /*7a20*/  ISETP.GT.U32.AND P5, PT, R6, R8, PT ;  /* 0x000000080600720c */ /* 0x000fe20003fa4070 */
[----:B------:R-:W-:-:S04]  /*7a30*/  IMAD.HI.U32 R4, R7, R10, RZ ;  /* 0x0000000a07047227 */ /* 0x000fc800078e00ff */
[----:B0-----:R-:W-:Y:S02]  /*7a40*/  IMAD.MOV.U32 R0, RZ, RZ, R13 ;  /* 0x000000ffff007224 */ /* 0x001fe400078e000d */
[----:B------:R-:W-:Y:S02]  /*7a50*/  IMAD.MOV R14, RZ, RZ, -R14 ;  /* 0x000000ffff0e7224 */ /* 0x000fe400078e0a0e */
[----:B------:R-:W-:Y:S01]  /*7a60*/  @!P4 IMAD.MOV R0, RZ, RZ, -R0 ;  /* 0x000000ffff00c224 */ /* 0x000fe200078e0a00 */
[----:B------:R-:W-:Y:S01]  /*7a70*/  ISETP.GE.AND P4, PT, R3, RZ, PT ;  /* 0x000000ff0300720c */ /* 0x000fe20003f86270 */
[----:B------:R-:W-:Y:S02]  /*7a80*/  IMAD.MOV R4, RZ, RZ, -R4 ;  /* 0x000000ffff047224 */ /* 0x000fe400078e0a04 */
[----:B------:R-:W-:Y:S01]  /*7a90*/  @!P6 IMAD.IADD R2, R2, 0x1, -R6 ;  /* 0x000000010202e824 */ /* 0x000fe200078e0a06 */
[----:B------:R0:W-:Y:S01]  /*7aa0*/  STL [R1+0x1d4], R0 ;  /* 0x0001d40001007387 */ /* 0x0001e20000100800 */
[----:B------:R-:W-:-:S02]  /*7ab0*/  IMAD R5, R6, R14, R5 ;  /* 0x0000000e06057224 */ /* 0x000fc400078e0205 */
[C---:B------:R-:W-:Y:S02]  /*7ac0*/  IMAD R10, R6.reuse, R4, R10 ;  /* 0x00000004060a7224 */ /* 0x040fe400078e020a */
[----:B------:R-:W-:Y:S01]  /*7ad0*/  IMAD.HI.U32 R12, R7, R9, RZ ;  /* 0x00000009070c7227 */ /* 0x000fe200078e00ff */
[----:B------:R-:W-:-:S03]  /*7ae0*/  ISETP.GT.U32.AND P6, PT, R6, R5, PT ;  /* 0x000000050600720c */ /* 0x000fc60003fc4070 */
[----:B------:R-:W-:Y:S02]  /*7af0*/  IMAD.MOV R12, RZ, RZ, -R12 ;  /* 0x000000ffff0c7224 */ /* 0x000fe400078e0a0c */
[----:B0-----:R-:W-:Y:S02]  /*7b00*/  IMAD.MOV.U32 R0, RZ, RZ, R2 ;  /* 0x000000ffff007224 */ /* 0x001fe400078e0002 */
[----:B------:R-:W-:Y:S02]  /*7b10*/  @!P5 IMAD.IADD R8, R8, 0x1, -R6 ;  /* 0x000000010808d824 */ /* 0x000fe400078e0a06 */
[----:B------:R-:W-:Y:S01]  /*7b20*/  @!P3 IMAD.MOV R0, RZ, RZ, -R0 ;  /* 0x000000ffff00b224 */ /* 0x000fe200078e0a00 */
[C---:B------:R-:W-:Y:S01]  /*7b30*/  ISETP.GT.U32.AND P3, PT, R6.reuse, R10, PT ;  /* 0x0000000a0600720c */ /* 0x040fe20003f64070 */
[----:B------:R-:W-:Y:S02]  /*7b40*/  IMAD R9, R6, R12, R9 ;  /* 0x0000000c06097224 */ /* 0x000fe400078e0209 */
[----:B------:R-:W-:Y:S01]  /*7b50*/  @!P6 IMAD.IADD R5, R5, 0x1, -R6 ;  /* 0x000000010505e824 */ /* 0x000fe200078e0a06 */
[----:B------:R0:W-:Y:S01]  /*7b60*/  STL [R1+0x1d0], R0 ;  /* 0x0001d00001007387 */ /* 0x0001e20000100800 */
[----:B------:R-:W-:-:S02]  /*7b70*/  VIADD R16, R28, 0x76 ;  /* 0x000000761c107836 */ /* 0x000fc40000000000 */
[----:B------:R-:W-:Y:S01]  /*7b80*/  VIADD R14, R28, 0x75 ;  /* 0x000000751c0e7836 */ /* 0x000fe20000000000 */
[----:B------:R-:W-:Y:S01]  /*7b90*/  ISETP.GT.U32.AND P6, PT, R6, R5, PT ;  /* 0x000000050600720c */ /* 0x000fe20003fc4070 */
[----:B------:R-:W-:Y:S01]  /*7ba0*/  VIADD R4, R28, 0x74 ;  /* 0x000000741c047836 */ /* 0x000fe20000000000 */
[----:B------:R-:W-:Y:S01]  /*7bb0*/  ISETP.GE.AND P5, PT, R16, RZ, PT ;  /* 0x000000ff1000720c */ /* 0x000fe20003fa6270 */
        /* <DEDUP_REMOVED lines=12> */
[----:B------:R-:W-:Y:S01]  /*7c80*/  IMAD.HI.U32 R13, R7, R15, RZ ;  /* 0x0000000f070d7227 */ /* 0x000fe200078e00ff */
[----:B------:R0:W-:Y:S03]  /*7c90*/  STL [R1+0x1cc], R0 ;  /* 0x0001cc0001007387 */ /* 0x0001e60000100800 */
[----:B------:R-:W-:Y:S01]  /*7ca0*/  @!P6 IMAD.IADD R5, R5, 0x1, -R6 ;  /* 0x000000010505e824 */ /* 0x000fe200078e0a06 */
[----:B------:R-:W-:Y:S01]  /*7cb0*/  ISETP.GE.AND P6, PT, R14, RZ, PT ;  /* 0x000000ff0e00720c */ /* 0x000fe20003fc6270 */
[----:B------:R-:W-:-:S04]  /*7cc0*/  IMAD.HI.U32 R8, R7, R3, RZ ;  /* 0x0000000307087227 */ /* 0x000fc800078e00ff */
[----:B------:R-:W-:Y:S02]  /*7cd0*/  @!P1 IMAD.IADD R9, R9, 0x1, -R6 ;  /* 0x0000000109099824 */ /* 0x000fe400078e0a06 */
[----:B------:R-:W-:Y:S02]  /*7ce0*/  IMAD R14, R6, R17, R16 ;  /* 0x00000011060e7224 */ /* 0x000fe400078e0210 */
[----:B------:R-:W-:Y:S01]  /*7cf0*/  @!P3 IMAD.IADD R10, R10, 0x1, -R6 ;  /* 0x000000010a0ab824 */ /* 0x000fe200078e0a06 */
[C---:B------:R-:W-:Y:S01]  /*7d00*/  ISETP.GT.U32.AND P1, PT, R6.reuse, R9, PT ;  /* 0x000000090600720c */ /* 0x040fe20003f24070 */
[----:B------:R-:W-:Y:S01]  /*7d10*/  IMAD.MOV R13, RZ, RZ, -R13 ;  /* 0x000000ffff0d7224 */ /* 0x000fe200078e0a0d */
[----:B------:R-:W-:Y:S01]  /*7d20*/  ISETP.GT.U32.AND P3, PT, R6, R14, PT ;  /* 0x0000000e0600720c */ /* 0x000fe20003f64070 */
[----:B------:R-:W-:Y:S02]  /*7d30*/  IMAD.MOV.U32 R18, RZ, RZ, R5 ;  /* 0x000000ffff127224 */ /* 0x000fe400078e0005 */
[----:B------:R-:W-:-:S02]  /*7d40*/  IMAD.MOV R8, RZ, RZ, -R8 ;  /* 0x000000ffff087224 */ /* 0x000fc400078e0a08 */
[----:B0-----:R-:W-:Y:S02]  /*7d50*/  IMAD.MOV.U32 R0, RZ, RZ, R10 ;  /* 0x000000ffff007224 */ /* 0x001fe400078e000a */
[----:B------:R-:W-:Y:S02]  /*7d60*/  IMAD R15, R6, R13, R15 ;  /* 0x0000000d060f7224 */ /* 0x000fe400078e020f */
[----:B------:R-:W-:-:S04]  /*7d70*/  IMAD.HI.U32 R13, R7, R2, RZ ;  /* 0x00000002070d7227 */ /* 0x000fc800078e00ff */
[----:B------:R-:W-:Y:S01]  /*7d80*/  @!P0 IMAD.MOV R18, RZ, RZ, -R18 ;  /* 0x000000ffff128224 */ /* 0x000fe200078e0a12 */
[----:B------:R-:W-:Y:S01]  /*7d90*/  ISETP.GT.U32.AND P0, PT, R6, R15, PT ;  /* 0x0000000f0600720c */ /* 0x000fe20003f04070 */
[----:B------:R-:W-:Y:S01]  /*7da0*/  @!P2 IMAD.MOV R0, RZ, RZ, -R0 ;  /* 0x000000ffff00a224 */ /* 0x000fe200078e0a00 */
[----:B------:R-:W-:Y:S01]  /*7db0*/  ISETP.GE.AND P2, PT, R4, RZ, PT ;  /* 0x000000ff0400720c */ /* 0x000fe20003f46270 */
[C---:B------:R-:W-:Y:S01]  /*7dc0*/  IMAD R3, R6.reuse, R8, R3 ;  /* 0x0000000806037224 */ /* 0x040fe200078e0203 */
[----:B------:R-:W-:Y:S01]  /*7dd0*/  STL [R1+0x1c8], R18 ;  /* 0x0001c81201007387 */ /* 0x000fe20000100800 */
[----:B------:R-:W-:Y:S02]  /*7de0*/  IMAD.MOV R5, RZ, RZ, -R13 ;  /* 0x000000ffff057224 */ /* 0x000fe400078e0a0d */
[----:B------:R-:W-:Y:S01]  /*7df0*/  @!P1 IMAD.IADD R9, R9, 0x1, -R6 ;  /* 0x0000000109099824 */ /* 0x000fe200078e0a06 */
[----:B------:R0:W-:Y:S01]  /*7e00*/  STL [R1+0x1c4], R0 ;  /* 0x0001c40001007387 */ /* 0x0001e20000100800 */
[C---:B------:R-:W-:Y:S01]  /*7e10*/  ISETP.GT.U32.AND P1, PT, R6.reuse, R3, PT ;  /* 0x000000030600720c */ /* 0x040fe20003f24070 */
[----:B------:R-:W-:-:S02]  /*7e20*/  IMAD R2, R6, R5, R2 ;  /* 0x0000000506027224 */ /* 0x000fc400078e0202 */
[--C-:B------:R-:W-:Y:S02]  /*7e30*/  @!P3 IMAD.IADD R14, R14, 0x1, -R6.reuse ;  /* 0x000000010e0eb824 */ /* 0x100fe400078e0a06 */
[----:B------:R-:W-:Y:S02]  /*7e40*/  VIADD R4, R28, 0x72 ;  /* 0x000000721c047836 */ /* 0x000fe40000000000 */
[----:B------:R-:W-:Y:S01]  /*7e50*/  @!P0 IMAD.IADD R15, R15, 0x1, -R6 ;  /* 0x000000010f0f8824 */ /* 0x000fe200078e0a06 */
[----:B------:R-:W-:Y:S01]  /*7e60*/  ISETP.GT.U32.AND P3, PT, R6, R14, PT ;  /* 0x0000000e0600720c */ /* 0x000fe20003f64070 */
[----:B0-----:R-:W-:Y:S01]  /*7e70*/  IMAD.MOV.U32 R0, RZ, RZ, R9 ;  /* 0x000000ffff007224 */ /* 0x001fe200078e0009 */
[----:B------:R-:W-:Y:S01]  /*7e80*/  IABS R13, R4 ;  /* 0x00000004000d7213 */ /* 0x000fe20000000000 */
[----:B------:R-:W-:Y:S01]  /*7e90*/  VIADD R5, R28, 0x71 ;  /* 0x000000711c057836 */ /* 0x000fe20000000000 */
[C---:B------:R-:W-:Y:S01]  /*7ea0*/  ISETP.GT.U32.AND P0, PT, R6.reuse, R15, PT ;  /* 0x0000000f0600720c */ /* 0x040fe20003f04070 */
[----:B------:R-:W-:Y:S01]  /*7eb0*/  @!P4 IMAD.MOV R0, RZ, RZ, -R0 ;  /* 0x000000ffff00c224 */ /* 0x000fe200078e0a00 */
[C---:B------:R-:W-:Y:S01]  /*7ec0*/  ISETP.GT.U32.AND P4, PT, R6.reuse, R2, PT ;  /* 0x000000020600720c */ /* 0x040fe20003f84070 */
[--C-:B------:R-:W-:Y:S01]  /*7ed0*/  @!P1 IMAD.IADD R3, R3, 0x1, -R6.reuse ;  /* 0x0000000103039824 */ /* 0x100fe200078e0a06 */
[----:B------:R-:W-:Y:S01]  /*7ee0*/  IABS R9, R5 ;  /* 0x0000000500097213 */ /* 0x000fe20000000000 */
[----:B------:R-:W-:Y:S01]  /*7ef0*/  IMAD.HI.U32 R16, R7, R13, RZ ;  /* 0x0000000d07107227 */ /* 0x000fe200078e00ff */
[----:B------:R0:W-:Y:S02]  /*7f00*/  STL [R1+0x1c0], R0 ;  /* 0x0001c00001007387 */ /* 0x0001e40000100800 */
[----:B------:R-:W-:Y:S01]  /*7f10*/  ISETP.GT.U32.AND P1, PT, R6, R3, PT ;  /* 0x000000030600720c */ /* 0x000fe20003f24070 */
[----:B------:R-:W-:Y:S01]  /*7f20*/  @!P3 IMAD.IADD R14, R14, 0x1, -R6 ;  /* 0x000000010e0eb824 */ /* 0x000fe200078e0a06 */
[----:B------:R-:W-:Y:S01]  /*7f30*/  ISETP.GE.AND P3, PT, R12, RZ, PT ;  /* 0x000000ff0c00720c */ /* 0x000fe20003f66270 */
[----:B------:R-:W-:-:S02]  /*7f40*/  IMAD.MOV R16, RZ, RZ, -R16 ;  /* 0x000000ffff107224 */ /* 0x000fc400078e0a10 */
[----:B------:R-:W-:-:S04]  /*7f50*/  IMAD.HI.U32 R12, R7, R9, RZ ;  /* 0x00000009070c7227 */ /* 0x000fc800078e00ff */
[----:B------:R-:W-:Y:S02]  /*7f60*/  @!P4 IMAD.IADD R2, R2, 0x1, -R6 ;  /* 0x000000010202c824 */ /* 0x000fe400078e0a06 */
[----:B------:R-:W-:Y:S02]  /*7f70*/  VIADD R8, R28, 0x70 ;  /* 0x000000701c087836 */ /* 0x000fe40000000000 */
[C---:B------:R-:W-:Y:S01]  /*7f80*/  IMAD R13, R6.reuse, R16, R13 ;  /* 0x00000010060d7224 */ /* 0x040fe200078e020d */
[----:B------:R-:W-:Y:S01]  /*7f90*/  ISETP.GT.U32.AND P4, PT, R6, R2, PT ;  /* 0x000000020600720c */ /* 0x000fe20003f84070 */
[----:B------:R-:W-:Y:S01]  /*7fa0*/  IMAD.MOV R12, RZ, RZ, -R12 ;  /* 0x000000ffff0c7224 */ /* 0x000fe200078e0a0c */
[----:B------:R-:W-:Y:S01]  /*7fb0*/  IABS R10, R8 ;  /* 0x00000008000a7213 */ /* 0x000fe20000000000 */
[--C-:B------:R-:W-:Y:S01]  /*7fc0*/  @!P1 IMAD.IADD R3, R3, 0x1, -R6.reuse ;  /* 0x0000000103039824 */ /* 0x100fe200078e0a06 */
[----:B------:R-:W-:Y:S01]  /*7fd0*/  ISETP.GE.AND P1, PT, R8, RZ, PT ;  /* 0x000000ff0800720c */ /* 0x000fe20003f26270 */
[----:B------:R-:W-:Y:S01]  /*7fe0*/  @!P0 IMAD.IADD R15, R15, 0x1, -R6 ;  /* 0x000000010f0f8824 */ /* 0x000fe200078e0a06 */
[C---:B------:R-:W-:Y:S01]  /*7ff0*/  ISETP.GT.U32.AND P0, PT, R6.reuse, R13, PT ;  /* 0x0000000d0600720c */ /* 0x040fe20003f04070 */
[----:B------:R-:W-:-:S02]  /*8000*/  IMAD R8, R6, R12, R9 ;  /* 0x0000000c06087224 */ /* 0x000fc400078e0209 */
[----:B------:R-:W-:Y:S02]  /*8010*/  IMAD.MOV.U32 R17, RZ, RZ, R14 ;  /* 0x000000ffff117224 */ /* 0x000fe400078e000e */
[----:B0-----:R-:W-:Y:S01]  /*8020*/  IMAD.MOV.U32 R0, RZ, RZ, R15 ;  /* 0x000000ffff007224 */ /* 0x001fe200078e000f */
[----:B------:R-:W-:Y:S01]  /*8030*/  MOV R15, R3 ;  /* 0x00000003000f7202 */ /* 0x000fe20000000f00 */
[--C-:B------:R-:W-:Y:S01]  /*8040*/  @!P4 IMAD.IADD R2, R2, 0x1, -R6.reuse ;  /* 0x000000010202c824 */ /* 0x100fe200078e0a06 */
[----:B------:R-:W-:Y:S01]  /*8050*/  ISETP.GT.U32.AND P4, PT, R6, R8, PT ;  /* 0x000000080600720c */ /* 0x000fe20003f84070 */
[----:B------:R-:W-:Y:S01]  /*8060*/  @!P5 IMAD.MOV R17, RZ, RZ, -R17 ;  /* 0x000000ffff11d224 */ /* 0x000fe200078e0a11 */
[----:B------:R-:W-:Y:S01]  /*8070*/  ISETP.GE.AND P5, PT, R4, RZ, PT ;  /* 0x000000ff0400720c */ /* 0x000fe20003fa6270 */
[C---:B------:R-:W-:Y:S02]  /*8080*/  VIADD R4, R28.reuse, 0x6f ;  /* 0x0000006f1c047836 */ /* 0x040fe40000000000 */
[----:B------:R-:W-:Y:S01]  /*8090*/  @!P0 IMAD.IADD R13, R13, 0x1, -R6 ;  /* 0x000000010d0d8824 */ /* 0x000fe200078e0a06 */
[----:B------:R-:W-:Y:S01]  /*80a0*/  STL [R1+0x1bc], R17 ;  /* 0x0001bc1101007387 */ /* 0x000fe20000100800 */
[----:B------:R-:W-:Y:S01]  /*80b0*/  VIADD R3, R28, 0x6e ;  /* 0x0000006e1c037836 */ /* 0x000fe20000000000 */
[----:B------:R-:W-:Y:S01]  /*80c0*/  IABS R9, R4 ;  /* 0x0000000400097213 */ /* 0x000fe20000000000 */
[----:B------:R-:W-:Y:S01]  /*80d0*/  IMAD.HI.U32 R14, R7, R10, RZ ;  /* 0x0000000a070e7227 */ /* 0x000fe200078e00ff */
[----:B------:R-:W-:-:S02]  /*80e0*/  ISETP.GT.U32.AND P0, PT, R6, R13, PT ;  /* 0x0000000d0600720c */ /* 0x000fc40003f04070 */
[----:B------:R-:W-:Y:S01]  /*80f0*/  IABS R21, R3 ;  /* 0x0000000300157213 */ /* 0x000fe20000000000 */
[----:B------:R-:W-:Y:S02]  /*8100*/  @!P4 IMAD.IADD R8, R8, 0x1, -R6 ;  /* 0x000000010808c824 */ /* 0x000fe400078e0a06 */
[----:B------:R-:W-:Y:S01]  /*8110*/  @!P6 IMAD.MOV R0, RZ, RZ, -R0 ;  /* 0x000000ffff00e224 */ /* 0x000fe200078e0a00 */
[----:B------:R-:W-:Y:S01]  /*8120*/  ISETP.GE.AND P6, PT, R5, RZ, PT ;  /* 0x000000ff0500720c */ /* 0x000fe20003fc6270 */
[----:B------:R-:W-:Y:S01]  /*8130*/  IMAD.MOV R14, RZ, RZ, -R14 ;  /* 0x000000ffff0e7224 */ /* 0x000fe200078e0a0e */
[C---:B------:R-:W-:Y:S01]  /*8140*/  ISETP.GT.U32.AND P4, PT, R6.reuse, R8, PT ;  /* 0x000000080600720c */ /* 0x040fe20003f84070 */
[----:B------:R-:W-:Y:S01]  /*8150*/  IMAD.HI.U32 R5, R7, R9, RZ ;  /* 0x0000000907057227 */ /* 0x000fe200078e00ff */
[----:B------:R0:W-:Y:S03]  /*8160*/  STL [R1+0x1b8], R0 ;  /* 0x0001b80001007387 */ /* 0x0001e60000100800 */
[----:B------:R-:W-:-:S02]  /*8170*/  IMAD R10, R6, R14, R10 ;  /* 0x0000000e060a7224 */ /* 0x000fc400078e020a */
[----:B------:R-:W-:Y:S02]  /*8180*/  IMAD.MOV R5, RZ, RZ, -R5 ;  /* 0x000000ffff057224 */ /* 0x000fe400078e0a05 */
[----:B------:R-:W-:Y:S01]  /*8190*/  @!P0 IMAD.IADD R13, R13, 0x1, -R6 ;  /* 0x000000010d0d8824 */ /* 0x000fe200078e0a06 */
[C---:B------:R-:W-:Y:S01]  /*81a0*/  ISETP.GT.U32.AND P0, PT, R6.reuse, R10, PT ;  /* 0x0000000a0600720c */ /* 0x040fe20003f04070 */
[----:B------:R-:W-:Y:S02]  /*81b0*/  IMAD R9, R6, R5, R9 ;  /* 0x0000000506097224 */ /* 0x000fe400078e0209 */
[----:B0-----:R-:W-:Y:S02]  /*81c0*/  IMAD.MOV.U32 R0, RZ, RZ, R2 ;  /* 0x000000ffff007224 */ /* 0x001fe400078e0002 */
[----:B------:R-:W-:-:S04]  /*81d0*/  IMAD.HI.U32 R2, R7, R21, RZ ;  /* 0x0000001507027227 */ /* 0x000fc800078e00ff */
[----:B------:R-:W-:Y:S02]  /*81e0*/  IMAD.MOV R2, RZ, RZ, -R2 ;  /* 0x000000ffff027224 */ /* 0x000fe400078e0a02 */
[----:B------:R-:W-:Y:S01]  /*81f0*/  @!P4 IMAD.IADD R8, R8, 0x1, -R6 ;  /* 0x000000010808c824 */ /* 0x000fe200078e0a06 */
[C---:B------:R-:W-:Y:S01]  /*8200*/  ISETP.GT.U32.AND P4, PT, R6.reuse, R9, PT ;  /* 0x000000090600720c */ /* 0x040fe20003f84070 */
[C---:B------:R-:W-:Y:S02]  /*8210*/  IMAD R21, R6.reuse, R2, R21 ;  /* 0x0000000206157224 */ /* 0x040fe400078e0215 */
[----:B------:R-:W-:Y:S02]  /*8220*/  IMAD.MOV.U32 R14, RZ, RZ, R13 ;  /* 0x000000ffff0e7224 */ /* 0x000fe400078e000d */
[----:B------:R-:W-:Y:S01]  /*8230*/  @!P3 IMAD.MOV R0, RZ, RZ, -R0 ;  /* 0x000000ffff00b224 */ /* 0x000fe200078e0a00 */
[----:B------:R-:W-:Y:S01]  /*8240*/  ISETP.GE.AND P3, PT, R3, RZ, PT ;  /* 0x000000ff0300720c */ /* 0x000fe20003f66270 */
[----:B------:R-:W-:Y:S01]  /*8250*/  @!P5 IMAD.MOV R14, RZ, RZ, -R14 ;  /* 0x000000ffff0ed224 */ /* 0x000fe200078e0a0e */
[----:B------:R-:W-:Y:S01]  /*8260*/  ISETP.GT.U32.AND P5, PT, R6, R21, PT ;  /* 0x000000150600720c */ /* 0x000fe20003fa4070 */
[----:B------:R-:W-:-:S02]  /*8270*/  @!P0 IMAD.IADD R10, R10, 0x1, -R6 ;  /* 0x000000010a0a8824 */ /* 0x000fc400078e0a06 */
[----:B------:R-:W-:Y:S02]  /*8280*/  VIADD R3, R28, 0x6d ;  /* 0x0000006d1c037836 */ /* 0x000fe40000000000 */
[----:B------:R-:W-:Y:S01]  /*8290*/  @!P2 IMAD.MOV R15, RZ, RZ, -R15 ;  /* 0x000000ffff0fa224 */ /* 0x000fe200078e0a0f */
[----:B------:R-:W-:Y:S01]  /*82a0*/  ISETP.GE.AND P2, PT, R4, RZ, PT ;  /* 0x000000ff0400720c */ /* 0x000fe20003f46270 */
[----:B------:R-:W-:Y:S01]  /*82b0*/  VIADD R4, R28, 0x6c ;  /* 0x0000006c1c047836 */ /* 0x000fe20000000000 */
[C---:B------:R-:W-:Y:S01]  /*82c0*/  ISETP.GT.U32.AND P0, PT, R6.reuse, R10, PT ;  /* 0x0000000a0600720c */ /* 0x040fe20003f04070 */
[--C-:B------:R-:W-:Y:S01]  /*82d0*/  @!P4 IMAD.IADD R9, R9, 0x1, -R6.reuse ;  /* 0x000000010909c824 */ /* 0x100fe200078e0a06 */
[----:B------:R-:W-:Y:S01]  /*82e0*/  IABS R12, R3 ;  /* 0x00000003000c7213 */ /* 0x000fe20000000000 */
[----:B------:R0:W-:Y:S01]  /*82f0*/  STL [R1+0x1b4], R15 ;  /* 0x0001b40f01007387 */ /* 0x0001e20000100800 */
[----:B------:R-:W-:Y:S01]  /*8300*/  IABS R16, R4 ;  /* 0x0000000400107213 */ /* 0x000fe20000000000 */
[----:B------:R-:W-:Y:S01]  /*8310*/  @!P5 IMAD.IADD R21, R21, 0x1, -R6 ;  /* 0x000000011515d824 */ /* 0x000fe200078e0a06 */
[C---:B------:R-:W-:Y:S01]  /*8320*/  ISETP.GT.U32.AND P4, PT, R6.reuse, R9, PT ;  /* 0x000000090600720c */ /* 0x040fe20003f84070 */
[C---:B------:R-:W-:Y:S01]  /*8330*/  IMAD.HI.U32 R5, R7.reuse, R12, RZ ;  /* 0x0000000c07057227 */ /* 0x040fe200078e00ff */
[----:B------:R3:W-:Y:S02]  /*8340*/  STL [R1+0x1b0], R0 ;  /* 0x0001b00001007387 */ /* 0x0007e40000100800 */
[----:B------:R-:W-:Y:S01]  /*8350*/  ISETP.GT.U32.AND P5, PT, R6, R21, PT ;  /* 0x000000150600720c */ /* 0x000fe20003fa4070 */
[----:B------:R-:W-:Y:S01]  /*8360*/  IMAD.HI.U32 R2, R7, R16, RZ ;  /* 0x0000001007027227 */ /* 0x000fe200078e00ff */
[----:B------:R-:W-:Y:S01]  /*8370*/  STL [R1+0x1ac], R14 ;  /* 0x0001ac0e01007387 */ /* 0x000fe20000100800 */
[----:B0-----:R-:W-:-:S02]  /*8380*/  IABS R15, R20 ;  /* 0x00000014000f7213 */ /* 0x001fc40000000000 */
[----:B------:R-:W-:Y:S02]  /*8390*/  IMAD.MOV R5, RZ, RZ, -R5 ;  /* 0x000000ffff057224 */ /* 0x000fe400078e0a05 */
[----:B------:R-:W-:Y:S01]  /*83a0*/  @!P0 IMAD.IADD R10, R10, 0x1, -R6 ;  /* 0x000000010a0a8824 */ /* 0x000fe200078e0a06 */
[----:B------:R-:W-:Y:S01]  /*83b0*/  ISETP.GE.AND P0, PT, R4, RZ, PT ;  /* 0x000000ff0400720c */ /* 0x000fe20003f06270 */
[----:B------:R-:W-:Y:S01]  /*83c0*/  IMAD.MOV R2, RZ, RZ, -R2 ;  /* 0x000000ffff027224 */ /* 0x000fe200078e0a02 */
[----:B------:R-:W-:Y:S01]  /*83d0*/  IABS R4, R19 ;  /* 0x0000001300047213 */ /* 0x000fe20000000000 */
[C---:B------:R-:W-:Y:S02]  /*83e0*/  IMAD R12, R6.reuse, R5, R12 ;  /* 0x00000005060c7224 */ /* 0x040fe400078e020c */
[C---:B------:R-:W-:Y:S02]  /*83f0*/  IMAD R16, R6.reuse, R2, R16 ;  /* 0x0000000206107224 */ /* 0x040fe400078e0210 */
[----:B------:R-:W-:Y:S01]  /*8400*/  @!P4 IMAD.IADD R9, R9, 0x1, -R6 ;  /* 0x000000010909c824 */ /* 0x000fe200078e0a06 */
[----:B------:R-:W-:Y:S01]  /*8410*/  ISETP.GT.U32.AND P4, PT, R6, R12, PT ;  /* 0x0000000c0600720c */ /* 0x000fe20003f84070 */
[----:B---3--:R-:W-:-:S02]  /*8420*/  IMAD.MOV.U32 R0, RZ, RZ, R8 ;  /* 0x000000ffff007224 */ /* 0x008fc400078e0008 */
[----:B------:R-:W-:-:S04]  /*8430*/  IMAD.HI.U32 R8, R7, R4, RZ ;  /* 0x0000000407087227 */ /* 0x000fc800078e00ff */
[----:B------:R-:W-:Y:S01]  /*8440*/  @!P5 IMAD.IADD R21, R21, 0x1, -R6 ;  /* 0x000000011515d824 */ /* 0x000fe200078e0a06 */
[----:B------:R-:W-:Y:S01]  /*8450*/  ISETP.GT.U32.AND P5, PT, R6, R16, PT ;  /* 0x000000100600720c */ /* 0x000fe20003fa4070 */
[----:B------:R-:W-:Y:S02]  /*8460*/  IMAD.MOV R8, RZ, RZ, -R8 ;  /* 0x000000ffff087224 */ /* 0x000fe400078e0a08 */
[----:B------:R-:W-:-:S04]  /*8470*/  IMAD.HI.U32 R23, R7, R15, RZ ;  /* 0x0000000f07177227 */ /* 0x000fc800078e00ff */
[----:B------:R-:W-:Y:S02]  /*8480*/  IMAD R4, R6, R8, R4 ;  /* 0x0000000806047224 */ /* 0x000fe400078e0204 */
[----:B------:R-:W-:Y:S02]  /*8490*/  IMAD.MOV R23, RZ, RZ, -R23 ;  /* 0x000000ffff177224 */ /* 0x000fe400078e0a17 */
[----:B------:R-:W-:Y:S01]  /*84a0*/  @!P6 IMAD.MOV R0, RZ, RZ, -R0 ;  /* 0x000000ffff00e224 */ /* 0x000fe200078e0a00 */
[----:B------:R-:W-:Y:S01]  /*84b0*/  ISETP.GE.AND P6, PT, R3, RZ, PT ;  /* 0x000000ff0300720c */ /* 0x000fe20003fc6270 */
[--C-:B------:R-:W-:Y:S01]  /*84c0*/  @!P4 IMAD.IADD R12, R12, 0x1, -R6.reuse ;  /* 0x000000010c0cc824 */ /* 0x100fe200078e0a06 */
[C---:B------:R-:W-:Y:S01]  /*84d0*/  ISETP.GT.U32.AND P4, PT, R6.reuse, R4, PT ;  /* 0x000000040600720c */ /* 0x040fe20003f84070 */
[----:B------:R-:W-:Y:S01]  /*84e0*/  IMAD R15, R6, R23, R15 ;  /* 0x00000017060f7224 */ /* 0x000fe200078e020f */
[----:B------:R0:W-:Y:S01]  /*84f0*/  STL [R1+0x1a8], R0 ;  /* 0x0001a80001007387 */ /* 0x0001e20000100800 */
[----:B------:R-:W-:-:S02]  /*8500*/  @!P5 IMAD.IADD R16, R16, 0x1, -R6 ;  /* 0x000000011010d824 */ /* 0x000fc400078e0a06 */
[----:B------:R-:W-:Y:S01]  /*8510*/  VIADD R3, R28, 0x69 ;  /* 0x000000691c037836 */ /* 0x000fe20000000000 */
[----:B------:R-:W-:Y:S01]  /*8520*/  ISETP.GT.U32.AND P5, PT, R6, R15, PT ;  /* 0x0000000f0600720c */ /* 0x000fe20003fa4070 */
[C---:B------:R-:W-:Y:S02]  /*8530*/  VIADD R18, R28.reuse, 0x68 ;  /* 0x000000681c127836 */ /* 0x040fe40000000000 */
[----:B------:R-:W-:Y:S01]  /*8540*/  VIADD R13, R28, 0x67 ;  /* 0x000000671c0d7836 */ /* 0x000fe20000000000 */
[----:B------:R-:W-:Y:S01]  /*8550*/  IABS R17, R3 ;  /* 0x0000000300117213 */ /* 0x000fe20000000000 */
[----:B0-----:R-:W-:Y:S01]  /*8560*/  IMAD.MOV.U32 R0, RZ, RZ, R10 ;  /* 0x000000ffff007224 */ /* 0x001fe200078e000a */
[----:B------:R-:W-:Y:S01]  /*8570*/  IABS R5, R18 ;  /* 0x0000001200057213 */ /* 0x000fe20000000000 */
[----:B------:R-:W-:Y:S01]  /*8580*/  @!P4 IMAD.IADD R4, R4, 0x1, -R6 ;  /* 0x000000010404c824 */ /* 0x000fe200078e0a06 */
[----:B------:R-:W-:Y:S01]  /*8590*/  IABS R2, R13 ;  /* 0x0000000d00027213 */ /* 0x000fe20000000000 */
[----:B------:R-:W-:Y:S01]  /*85a0*/  @!P1 IMAD.MOV R0, RZ, RZ, -R0 ;  /* 0x000000ffff009224 */ /* 0x000fe200078e0a00 */
[C---:B------:R-:W-:Y:S01]  /*85b0*/  ISETP.GT.U32.AND P4, PT, R6.reuse, R12, PT ;  /* 0x0000000c0600720c */ /* 0x040fe20003f84070 */
[----:B------:R-:W-:Y:S01]  /*85c0*/  IMAD.HI.U32 R22, R7, R17, RZ ;  /* 0x0000001107167227 */ /* 0x000fe200078e00ff */
[----:B------:R-:W-:-:S02]  /*85d0*/  ISETP.GT.U32.AND P1, PT, R6, R16, PT ;  /* 0x000000100600720c */ /* 0x000fc40003f24070 */
[----:B------:R0:W-:Y:S01]  /*85e0*/  STL [R1+0x1a4], R0 ;  /* 0x0001a40001007387 */ /* 0x0001e20000100800 */
[----:B------:R-:W-:-:S04]  /*85f0*/  IMAD.HI.U32 R8, R7, R5, RZ ;  /* 0x0000000507087227 */ /* 0x000fc800078e00ff */
[----:B------:R-:W-:Y:S01]  /*8600*/  @!P5 IMAD.IADD R15, R15, 0x1, -R6 ;  /* 0x000000010f0fd824 */ /* 0x000fe200078e0a06 */
[----:B------:R-:W-:Y:S01]  /*8610*/  ISETP.GT.U32.AND P5, PT, R6, R4, PT ;  /* 0x000000040600720c */ /* 0x000fe20003fa4070 */
[----:B------:R-:W-:Y:S02]  /*8620*/  IMAD.MOV R22, RZ, RZ, -R22 ;  /* 0x000000ffff167224 */ /* 0x000fe400078e0a16 */
[----:B------:R-:W-:-:S04]  /*8630*/  IMAD.HI.U32 R14, R7, R2, RZ ;  /* 0x00000002070e7227 */ /* 0x000fc800078e00ff */
[----:B0-----:R-:W-:Y:S02]  /*8640*/  IMAD.MOV.U32 R0, RZ, RZ, R9 ;  /* 0x000000ffff007224 */ /* 0x001fe400078e0009 */
[----:B------:R-:W-:Y:S02]  /*8650*/  IMAD.MOV R23, RZ, RZ, -R8 ;  /* 0x000000ffff177224 */ /* 0x000fe400078e0a08 */
[----:B------:R-:W-:Y:S01]  /*8660*/  @!P2 IMAD.MOV R0, RZ, RZ, -R0 ;  /* 0x000000ffff00a224 */ /* 0x000fe200078e0a00 */
[C---:B------:R-:W-:Y:S01]  /*8670*/  ISETP.GT.U32.AND P2, PT, R6.reuse, R15, PT ;  /* 0x0000000f0600720c */ /* 0x040fe20003f44070 */
[C---:B------:R-:W-:Y:S02]  /*8680*/  IMAD R8, R6.reuse, R22, R17 ;  /* 0x0000001606087224 */ /* 0x040fe400078e0211 */
[----:B------:R-:W-:Y:S01]  /*8690*/  IMAD.MOV R17, RZ, RZ, -R14 ;  /* 0x000000ffff117224 */ /* 0x000fe200078e0a0e */
[----:B------:R0:W-:Y:S01]  /*86a0*/  STL [R1+0x1a0], R0 ;  /* 0x0001a00001007387 */ /* 0x0001e20000100800 */
[----:B------:R-:W-:-:S02]  /*86b0*/  IMAD R5, R6, R23, R5 ;  /* 0x0000001706057224 */ /* 0x000fc400078e0205 */
[----:B------:R-:W-:Y:S02]  /*86c0*/  IMAD R2, R6, R17, R2 ;  /* 0x0000001106027224 */ /* 0x000fe400078e0202 */
[--C-:B------:R-:W-:Y:S01]  /*86d0*/  @!P4 IMAD.IADD R12, R12, 0x1, -R6.reuse ;  /* 0x000000010c0cc824 */ /* 0x100fe200078e0a06 */
[----:B------:R-:W-:Y:S01]  /*86e0*/  ISETP.GT.U32.AND P4, PT, R6, R5, PT ;  /* 0x000000050600720c */ /* 0x000fe20003f84070 */
[--C-:B------:R-:W-:Y:S01]  /*86f0*/  @!P5 IMAD.IADD R4, R4, 0x1, -R6.reuse ;  /* 0x000000010404d824 */ /* 0x100fe200078e0a06 */
[----:B------:R-:W-:Y:S01]  /*8700*/  ISETP.GT.U32.AND P5, PT, R6, R2, PT ;  /* 0x000000020600720c */ /* 0x000fe20003fa4070 */
[----:B------:R-:W-:Y:S02]  /*8710*/  VIADD R14, R28, 0x66 ;  /* 0x000000661c0e7836 */ /* 0x000fe40000000000 */
[----:B0-----:R-:W-:Y:S02]  /*8720*/  IMAD.MOV.U32 R0, RZ, RZ, R21 ;  /* 0x000000ffff007224 */ /* 0x001fe400078e0015 */
[----:B------:R-:W-:Y:S01]  /*8730*/  @!P1 IMAD.IADD R16, R16, 0x1, -R6 ;  /* 0x0000000110109824 */ /* 0x000fe200078e0a06 */
[----:B------:R-:W-:Y:S01]  /*8740*/  IABS R17, R14 ;  /* 0x0000000e00117213 */ /* 0x000fe20000000000 */
[----:B------:R-:W-:Y:S01]  /*8750*/  @!P3 IMAD.MOV R0, RZ, RZ, -R0 ;  /* 0x000000ffff00b224 */ /* 0x000fe200078e0a00 */
[----:B------:R-:W-:Y:S01]  /*8760*/  ISETP.GT.U32.AND P3, PT, R6, R8, PT ;  /* 0x000000080600720c */ /* 0x000fe20003f64070 */
[----:B------:R-:W-:Y:S01]  /*8770*/  VIADD R10, R28, 0x65 ;  /* 0x000000651c0a7836 */ /* 0x000fe20000000000 */
[----:B------:R-:W-:Y:S01]  /*8780*/  ISETP.GE.AND P1, PT, R19, RZ, PT ;  /* 0x000000ff1300720c */ /* 0x000fe20003f26270 */
[----:B------:R-:W-:Y:S01]  /*8790*/  @!P4 IMAD.IADD R5, R5, 0x1, -R6 ;  /* 0x000000010505c824 */ /* 0x000fe200078e0a06 */
[----:B------:R0:W-:Y:S01]  /*87a0*/  STL [R1+0x19c], R0 ;  /* 0x00019c0001007387 */ /* 0x0001e20000100800 */
[----:B------:R-:W-:Y:S01]  /*87b0*/  IMAD.MOV.U32 R22, RZ, RZ, R12 ;  /* 0x000000ffff167224 */ /* 0x000fe200078e000c */
[----:B------:R-:W-:Y:S01]  /*87c0*/  IABS R9, R10 ;  /* 0x0000000a00097213 */ /* 0x000fe20000000000 */
[----:B------:R-:W-:Y:S01]  /*87d0*/  IMAD.HI.U32 R21, R7, R17, RZ ;  /* 0x0000001107157227 */ /* 0x000fe200078e00ff */
[----:B------:R-:W-:-:S03]  /*87e0*/  ISETP.GE.AND P4, PT, R18, RZ, PT ;  /* 0x000000ff1200720c */ /* 0x000fc60003f86270 */
[--C-:B------:R-:W-:Y:S01]  /*87f0*/  @!P2 IMAD.IADD R15, R15, 0x1, -R6.reuse ;  /* 0x000000010f0fa824 */ /* 0x100fe200078e0a06 */
[----:B------:R-:W-:Y:S01]  /*8800*/  ISETP.GE.AND P2, PT, R20, RZ, PT ;  /* 0x000000ff1400720c */ /* 0x000fe20003f46270 */
[----:B------:R-:W-:Y:S01]  /*8810*/  @!P3 IMAD.IADD R8, R8, 0x1, -R6 ;  /* 0x000000010808b824 */ /* 0x000fe200078e0a06 */
[----:B------:R-:W-:Y:S01]  /*8820*/  ISETP.GE.AND P3, PT, R3, RZ, PT ;  /* 0x000000ff0300720c */ /* 0x000fe20003f66270 */
[----:B0-----:R-:W-:Y:S02]  /*8830*/  IMAD.MOV.U32 R0, RZ, RZ, R16 ;  /* 0x000000ffff007224 */ /* 0x001fe400078e0010 */
[----:B------:R-:W-:Y:S01]  /*8840*/  @!P5 IMAD.IADD R2, R2, 0x1, -R6 ;  /* 0x000000010202d824 */ /* 0x000fe200078e0a06 */
[C---:B------:R-:W-:Y:S01]  /*8850*/  ISETP.GT.U32.AND P5, PT, R6.reuse, R8, PT ;  /* 0x000000080600720c */ /* 0x040fe20003fa4070 */
[----:B------:R-:W-:Y:S01]  /*8860*/  @!P0 IMAD.MOV R0, RZ, RZ, -R0 ;  /* 0x000000ffff008224 */ /* 0x000fe200078e0a00 */
[C---:B------:R-:W-:Y:S01]  /*8870*/  ISETP.GT.U32.AND P0, PT, R6.reuse, R5, PT ;  /* 0x000000050600720c */ /* 0x040fe20003f04070 */
[----:B------:R-:W-:Y:S01]  /*8880*/  @!P6 IMAD.MOV R22, RZ, RZ, -R22 ;  /* 0x000000ffff16e224 */ /* 0x000fe200078e0a16 */
[----:B------:R-:W-:Y:S01]  /*8890*/  ISETP.GT.U32.AND P6, PT, R6, R2, PT ;  /* 0x000000020600720c */ /* 0x000fe20003fc4070 */
[----:B------:R-:W-:-:S02]  /*88a0*/  IMAD.MOV R21, RZ, RZ, -R21 ;  /* 0x000000ffff157224 */ /* 0x000fc400078e0a15 */
[----:B------:R-:W-:Y:S01]  /*88b0*/  IMAD.HI.U32 R19, R7, R9, RZ ;  /* 0x0000000907137227 */ /* 0x000fe200078e00ff */
[----:B------:R-:W-:Y:S03]  /*88c0*/  STL [R1+0x198], R22 ;  /* 0x0001981601007387 */ /* 0x000fe60000100800 */
[----:B------:R-:W-:Y:S01]  /*88d0*/  IMAD R3, R6, R21, R17 ;  /* 0x0000001506037224 */ /* 0x000fe200078e0211 */
[----:B------:R0:W-:Y:S01]  /*88e0*/  STL [R1+0x194], R0 ;  /* 0x0001940001007387 */ /* 0x0001e20000100800 */
[----:B------:R-:W-:Y:S02]  /*88f0*/  IMAD.MOV.U32 R16, RZ, RZ, R4 ;  /* 0x000000ffff107224 */ /* 0x000fe400078e0004 */
[----:B------:R-:W-:Y:S02]  /*8900*/  IMAD.MOV R19, RZ, RZ, -R19 ;  /* 0x000000ffff137224 */ /* 0x000fe400078e0a13 */
[----:B------:R-:W-:-:S02]  /*8910*/  VIADD R12, R28, 0x64 ;  /* 0x000000641c0c7836 */ /* 0x000fc40000000000 */
[----:B------:R-:W-:Y:S01]  /*8920*/  @!P1 IMAD.MOV R16, RZ, RZ, -R16 ;  /* 0x000000ffff109224 */ /* 0x000fe200078e0a10 */
[C---:B------:R-:W-:Y:S01]  /*8930*/  ISETP.GT.U32.AND P1, PT, R6.reuse, R3, PT ;  /* 0x000000030600720c */ /* 0x040fe20003f24070 */
[----:B------:R-:W-:Y:S02]  /*8940*/  IMAD R9, R6, R19, R9 ;  /* 0x0000001306097224 */ /* 0x000fe400078e0209 */
[----:B0-----:R-:W-:Y:S01]  /*8950*/  IMAD.MOV.U32 R0, RZ, RZ, R15 ;  /* 0x000000ffff007224 */ /* 0x001fe200078e000f */
[----:B------:R-:W-:Y:S01]  /*8960*/  STL [R1+0x190], R16 ;  /* 0x0001901001007387 */ /* 0x000fe20000100800 */
[----:B------:R-:W-:Y:S01]  /*8970*/  @!P5 IMAD.IADD R8, R8, 0x1, -R6 ;  /* 0x000000010808d824 */ /* 0x000fe200078e0a06 */
[----:B------:R-:W-:Y:S01]  /*8980*/  ISETP.GT.U32.AND P5, PT, R6, R9, PT ;  /* 0x000000090600720c */ /* 0x000fe20003fa4070 */
[----:B------:R-:W-:Y:S01]  /*8990*/  @!P2 IMAD.MOV R0, RZ, RZ, -R0 ;  /* 0x000000ffff00a224 */ /* 0x000fe200078e0a00 */
[----:B------:R-:W-:Y:S01]  /*89a0*/  ISETP.GE.AND P2, PT, R13, RZ, PT ;  /* 0x000000ff0d00720c */ /* 0x000fe20003f46270 */
[----:B------:R-:W-:Y:S01]  /*89b0*/  @!P0 IMAD.IADD R5, R5, 0x1, -R6 ;  /* 0x0000000105058824 */ /* 0x000fe200078e0a06 */
[----:B------:R-:W-:Y:S01]  /*89c0*/  IABS R13, R12 ;  /* 0x0000000c000d7213 */ /* 0x000fe20000000000 */
[----:B------:R-:W-:Y:S01]  /*89d0*/  IMAD.MOV.U32 R15, RZ, RZ, R8 ;  /* 0x000000ffff0f7224 */ /* 0x000fe200078e0008 */
[----:B------:R0:W-:Y:S01]  /*89e0*/  STL [R1+0x18c], R0 ;  /* 0x00018c0001007387 */ /* 0x0001e20000100800 */
[----:B------:R-:W-:Y:S01]  /*89f0*/  ISETP.GE.AND P0, PT, R14, RZ, PT ;  /* 0x000000ff0e00720c */ /* 0x000fe20003f06270 */
[----:B------:R-:W-:Y:S01]  /*8a00*/  @!P6 IMAD.IADD R2, R2, 0x1, -R6 ;  /* 0x000000010202e824 */ /* 0x000fe200078e0a06 */
[----:B------:R-:W-:Y:S01]  /*8a10*/  ISETP.GE.AND P6, PT, R10, RZ, PT ;  /* 0x000000ff0a00720c */ /* 0x000fe20003fc6270 */
[----:B------:R-:W-:-:S04]  /*8a20*/  IMAD.HI.U32 R14, R7, R13, RZ ;  /* 0x0000000d070e7227 */ /* 0x000fc800078e00ff */
[----:B------:R-:W-:Y:S02]  /*8a30*/  @!P3 IMAD.MOV R15, RZ, RZ, -R15 ;  /* 0x000000ffff0fb224 */ /* 0x000fe400078e0a0f */
[----:B0-----:R-:W-:Y:S02]  /*8a40*/  IMAD.MOV.U32 R0, RZ, RZ, R5 ;  /* 0x000000ffff007224 */ /* 0x001fe400078e0005 */
[----:B------:R-:W-:Y:S01]  /*8a50*/  @!P1 IMAD.IADD R3, R3, 0x1, -R6 ;  /* 0x0000000103039824 */ /* 0x000fe200078e0a06 */
[----:B------:R0:W-:Y:S01]  /*8a60*/  STL [R1+0x188], R15 ;  /* 0x0001880f01007387 */ /* 0x0001e20000100800 */
[----:B------:R-:W-:Y:S01]  /*8a70*/  @!P4 IMAD.MOV R0, RZ, RZ, -R0 ;  /* 0x000000ffff00c224 */ /* 0x000fe200078e0a00 */
[----:B------:R-:W-:Y:S01]  /*8a80*/  ISETP.GE.AND P1, PT, R12, RZ, PT ;  /* 0x000000ff0c00720c */ /* 0x000fe20003f26270 */
[----:B------:R-:W-:Y:S01]  /*8a90*/  IMAD.MOV R14, RZ, RZ, -R14 ;  /* 0x000000ffff0e7224 */ /* 0x000fe200078e0a0e */
[----:B------:R-:W-:Y:S01]  /*8aa0*/  ISETP.GT.U32.AND P3, PT, R6, R3, PT ;  /* 0x000000030600720c */ /* 0x000fe20003f64070 */
[----:B------:R-:W-:Y:S01]  /*8ab0*/  VIADD R4, R28, 0x63 ;  /* 0x000000631c047836 */ /* 0x000fe20000000000 */
[----:B------:R3:W-:Y:S01]  /*8ac0*/  STL [R1+0x184], R0 ;  /* 0x0001840001007387 */ /* 0x0007e20000100800 */
[----:B------:R-:W-:-:S02]  /*8ad0*/  IMAD R14, R6, R14, R13 ;  /* 0x0000000e060e7224 */ /* 0x000fc400078e020d */
[----:B------:R-:W-:Y:S01]  /*8ae0*/  @!P5 IMAD.IADD R9, R9, 0x1, -R6 ;  /* 0x000000010909d824 */ /* 0x000fe200078e0a06 */
[----:B------:R-:W-:Y:S01]  /*8af0*/  IABS R17, R4 ;  /* 0x0000000400117213 */ /* 0x000fe20000000000 */
[----:B0-----:R-:W-:Y:S01]  /*8b00*/  VIADD R15, R28, 0x62 ;  /* 0x000000621c0f7836 */ /* 0x001fe20000000000 */
[----:B------:R-:W-:Y:S01]  /*8b10*/  ISETP.GE.AND P5, PT, R4, RZ, PT ;  /* 0x000000ff0400720c */ /* 0x000fe20003fa6270 */
[----:B------:R-:W-:Y:S01]  /*8b20*/  VIADD R5, R28, 0x60 ;  /* 0x000000601c057836 */ /* 0x000fe20000000000 */
[----:B------:R-:W-:Y:S01]  /*8b30*/  ISETP.GT.U32.AND P4, PT, R6, R9, PT ;  /* 0x000000090600720c */ /* 0x000fe20003f84070 */
[----:B------:R-:W-:-:S03]  /*8b40*/  IMAD.HI.U32 R10, R7, R17, RZ ;  /* 0x00000011070a7227 */ /* 0x000fc600078e00ff */
[----:B------:R-:W-:Y:S01]  /*8b50*/  IABS R12, R5 ;  /* 0x00000005000c7213 */ /* 0x000fe20000000000 */
[----:B---3--:R-:W-:Y:S02]  /*8b60*/  IMAD.MOV.U32 R0, RZ, RZ, R2 ;  /* 0x000000ffff007224 */ /* 0x008fe400078e0002 */
[----:B------:R-:W-:Y:S02]  /*8b70*/  IMAD.MOV R10, RZ, RZ, -R10 ;  /* 0x000000ffff0a7224 */ /* 0x000fe400078e0a0a */
[----:B------:R-:W-:Y:S01]  /*8b80*/  @!P2 IMAD.MOV R0, RZ, RZ, -R0 ;  /* 0x000000ffff00a224 */ /* 0x000fe200078e0a00 */
[C---:B------:R-:W-:Y:S01]  /*8b90*/  ISETP.GT.U32.AND P2, PT, R6.reuse, R14, PT ;  /* 0x0000000e0600720c */ /* 0x040fe20003f44070 */
[--C-:B------:R-:W-:Y:S01]  /*8ba0*/  @!P3 IMAD.IADD R3, R3, 0x1, -R6.reuse ;  /* 0x000000010303b824 */ /* 0x100fe200078e0a06 */
[----:B------:R-:W-:Y:S01]  /*8bb0*/  ISETP.GE.AND P3, PT, R15, RZ, PT ;  /* 0x000000ff0f00720c */ /* 0x000fe20003f66270 */
[----:B------:R-:W-:Y:S01]  /*8bc0*/  IMAD R17, R6, R10, R17 ;  /* 0x0000000a06117224 */ /* 0x000fe200078e0211 */
[----:B------:R0:W-:Y:S01]  /*8bd0*/  STL [R1+0x180], R0 ;  /* 0x0001800001007387 */ /* 0x0001e20000100800 */
[----:B------:R-:W-:Y:S01]  /*8be0*/  IABS R15, R15 ;  /* 0x0000000f000f7213 */ /* 0x000fe20000000000 */
[----:B------:R-:W-:-:S02]  /*8bf0*/  @!P4 IMAD.IADD R9, R9, 0x1, -R6 ;  /* 0x000000010909c824 */ /* 0x000fc400078e0a06 */
[----:B------:R-:W-:Y:S01]  /*8c00*/  ISETP.GT.U32.AND P4, PT, R6, R17, PT ;  /* 0x000000110600720c */ /* 0x000fe20003f84070 */
[----:B------:R-:W-:Y:S02]  /*8c10*/  VIADD R2, R28, 0x61 ;  /* 0x000000611c027836 */ /* 0x000fe40000000000 */
[----:B------:R-:W-:-:S03]  /*8c20*/  IMAD.HI.U32 R8, R7, R15, RZ ;  /* 0x0000000f07087227 */ /* 0x000fc600078e00ff */
[----:B------:R-:W-:Y:S01]  /*8c30*/  IABS R4, R2 ;  /* 0x0000000200047213 */ /* 0x000fe20000000000 */
[----:B0-----:R-:W-:Y:S02]  /*8c40*/  IMAD.MOV.U32 R0, RZ, RZ, R3 ;  /* 0x000000ffff007224 */ /* 0x001fe400078e0003 */
[----:B------:R-:W-:Y:S01]  /*8c50*/  @!P2 IMAD.IADD R14, R14, 0x1, -R6 ;  /* 0x000000010e0ea824 */ /* 0x000fe200078e0a06 */
[----:B------:R-:W-:Y:S01]  /*8c60*/  ISETP.GE.AND P2, PT, R2, RZ, PT ;  /* 0x000000ff0200720c */ /* 0x000fe20003f46270 */
[----:B------:R-:W-:Y:S02]  /*8c70*/  @!P0 IMAD.MOV R0, RZ, RZ, -R0 ;  /* 0x000000ffff008224 */ /* 0x000fe400078e0a00 */
[----:B------:R-:W-:Y:S01]  /*8c80*/  IMAD.MOV R8, RZ, RZ, -R8 ;  /* 0x000000ffff087224 */ /* 0x000fe200078e0a08 */
[C---:B------:R-:W-:Y:S01]  /*8c90*/  ISETP.GT.U32.AND P0, PT, R6.reuse, R14, PT ;  /* 0x0000000e0600720c */ /* 0x040fe20003f04070 */
[----:B------:R-:W-:Y:S01]  /*8ca0*/  @!P4 IMAD.IADD R17, R17, 0x1, -R6 ;  /* 0x000000011111c824 */ /* 0x000fe200078e0a06 */
[----:B------:R0:W-:Y:S01]  /*8cb0*/  STL [R1+0x17c], R0 ;  /* 0x00017c0001007387 */ /* 0x0001e20000100800 */
[----:B------:R-:W-:-:S02]  /*8cc0*/  IMAD R15, R6, R8, R15 ;  /* 0x00000008060f7224 */ /* 0x000fc400078e020f */
[----:B------:R-:W-:Y:S01]  /*8cd0*/  IMAD.MOV.U32 R3, RZ, RZ, R4 ;  /* 0x000000ffff037224 */ /* 0x000fe200078e0004 */
[----:B------:R-:W-:Y:S01]  /*8ce0*/  ISETP.GT.U32.AND P4, PT, R6, R17, PT ;  /* 0x000000110600720c */ /* 0x000fe20003f84070 */
[----:B------:R-:W-:-:S04]  /*8cf0*/  IMAD.HI.U32 R2, R7, R12, RZ ;  /* 0x0000000c07027227 */ /* 0x000fc800078e00ff */
[----:B------:R-:W-:-:S04]  /*8d00*/  IMAD.HI.U32 R4, R7, R3, RZ ;  /* 0x0000000307047227 */ /* 0x000fc800078e00ff */
[----:B0-----:R-:W-:Y:S02]  /*8d10*/  IMAD.MOV.U32 R0, RZ, RZ, R9 ;  /* 0x000000ffff007224 */ /* 0x001fe400078e0009 */
[----:B------:R-:W-:Y:S01]  /*8d20*/  @!P0 IMAD.IADD R14, R14, 0x1, -R6 ;  /* 0x000000010e0e8824 */ /* 0x000fe200078e0a06 */
[C---:B------:R-:W-:Y:S01]  /*8d30*/  ISETP.GT.U32.AND P0, PT, R6.reuse, R15, PT ;  /* 0x0000000f0600720c */ /* 0x040fe20003f04070 */
[----:B------:R-:W-:Y:S01]  /*8d40*/  @!P6 IMAD.MOV R0, RZ, RZ, -R0 ;  /* 0x000000ffff00e224 */ /* 0x000fe200078e0a00 */
[----:B------:R-:W-:Y:S01]  /*8d50*/  ISETP.GE.AND P6, PT, R5, RZ, PT ;  /* 0x000000ff0500720c */ /* 0x000fe20003fc6270 */
[----:B------:R-:W-:Y:S02]  /*8d60*/  IMAD.MOV R5, RZ, RZ, -R2 ;  /* 0x000000ffff057224 */ /* 0x000fe400078e0a02 */
[----:B------:R-:W-:Y:S01]  /*8d70*/  IMAD.MOV R4, RZ, RZ, -R4 ;  /* 0x000000ffff047224 */ /* 0x000fe200078e0a04 */
[----:B------:R0:W-:Y:S01]  /*8d80*/  STL [R1+0x178], R0 ;  /* 0x0001780001007387 */ /* 0x0001e20000100800 */
[----:B------:R-:W-:-:S02]  /*8d90*/  IMAD R12, R6, R5, R12 ;  /* 0x00000005060c7224 */ /* 0x000fc400078e020c */
[C---:B------:R-:W-:Y:S02]  /*8da0*/  IMAD R3, R6.reuse, R4, R3 ;  /* 0x0000000406037224 */ /* 0x040fe400078e0203 */
[--C-:B------:R-:W-:Y:S02]  /*8db0*/  @!P4 IMAD.IADD R17, R17, 0x1, -R6.reuse ;  /* 0x000000011111c824 */ /* 0x100fe400078e0a06 */
[----:B------:R-:W-:Y:S01]  /*8dc0*/  @!P0 IMAD.IADD R15, R15, 0x1, -R6 ;  /* 0x000000010f0f8824 */ /* 0x000fe200078e0a06 */
[----:B------:R-:W-:Y:S01]  /*8dd0*/  ISETP.GT.U32.AND P0, PT, R6, R12, PT ;  /* 0x0000000c0600720c */ /* 0x000fe20003f04070 */
[----:B------:R-:W-:Y:S01]  /*8de0*/  VIADD R2, R28, 0x5f ;  /* 0x0000005f1c027836 */ /* 0x000fe20000000000 */
[----:B------:R-:W-:Y:S01]  /*8df0*/  ISETP.GT.U32.AND P4, PT, R6, R3, PT ;  /* 0x000000030600720c */ /* 0x000fe20003f84070 */
[----:B0-----:R-:W-:Y:S02]  /*8e00*/  IMAD.MOV.U32 R0, RZ, RZ, R14 ;  /* 0x000000ffff007224 */ /* 0x001fe400078e000e */
[----:B------:R-:W-:Y:S01]  /*8e10*/  VIADD R9, R28, 0x5d ;  /* 0x0000005d1c097836 */ /* 0x000fe20000000000 */
[----:B------:R-:W-:Y:S01]  /*8e20*/  IABS R8, R2 ;  /* 0x0000000200087213 */ /* 0x000fe20000000000 */
[----:B------:R-:W-:Y:S01]  /*8e30*/  @!P1 IMAD.MOV R0, RZ, RZ, -R0 ;  /* 0x000000ffff009224 */ /* 0x000fe200078e0a00 */
        /* <DEDUP_REMOVED lines=8> */
[----:B------:R-:W-:Y:S01]  /*8ec0*/  VIADD R4, R28, 0x5c ;  /* 0x0000005c1c047836 */ /* 0x000fe20000000000 */
[C---:B------:R-:W-:Y:S01]  /*8ed0*/  ISETP.GT.U32.AND P0, PT, R6.reuse, R12, PT ;  /* 0x0000000c0600720c */ /* 0x040fe20003f04070 */
[----:B------:R-:W-:Y:S01]  /*8ee0*/  IMAD.MOV R14, RZ, RZ, -R14 ;  /* 0x000000ffff0e7224 */ /* 0x000fe200078e0a0e */
[----:B------:R-:W-:Y:S01]  /*8ef0*/  ISETP.GT.U32.AND P4, PT, R6, R3, PT ;  /* 0x000000030600720c */ /* 0x000fe20003f84070 */
[----:B0-----:R-:W-:Y:S01]  /*8f00*/  IMAD.MOV.U32 R0, RZ, RZ, R17 ;  /* 0x000000ffff007224 */ /* 0x001fe200078e0011 */
[----:B------:R-:W-:Y:S01]  /*8f10*/  IABS R5, R4 ;  /* 0x0000000400057213 */ /* 0x000fe20000000000 */
[----:B------:R-:W-:Y:S02]  /*8f20*/  @!P1 IMAD.IADD R15, R15, 0x1, -R6 ;  /* 0x000000010f0f9824 */ /* 0x000fe400078e0a06 */
[----:B------:R-:W-:Y:S01]  /*8f30*/  @!P5 IMAD.MOV R0, RZ, RZ, -R0 ;  /* 0x000000ffff00d224 */ /* 0x000fe200078e0a00 */
[----:B------:R-:W-:Y:S01]  /*8f40*/  ISETP.GE.AND P5, PT, R2, RZ, PT ;  /* 0x000000ff0200720c */ /* 0x000fe20003fa6270 */
[----:B------:R-:W-:-:S02]  /*8f50*/  IMAD R2, R6, R14, R8 ;  /* 0x0000000e06027224 */ /* 0x000fc400078e0208 */
[C---:B------:R-:W-:Y:S01]  /*8f60*/  IMAD.HI.U32 R8, R7.reuse, R10, RZ ;  /* 0x0000000a07087227 */ /* 0x040fe200078e00ff */
[----:B------:R0:W-:Y:S02]  /*8f70*/  STL [R1+0x170], R0 ;  /* 0x0001700001007387 */ /* 0x0001e40000100800 */
[----:B------:R-:W-:Y:S01]  /*8f80*/  ISETP.GT.U32.AND P1, PT, R6, R2, PT ;  /* 0x000000020600720c */ /* 0x000fe20003f24070 */
[----:B------:R-:W-:-:S04]  /*8f90*/  IMAD.HI.U32 R17, R7, R16, RZ ;  /* 0x0000001007117227 */ /* 0x000fc800078e00ff */
[----:B------:R-:W-:-:S04]  /*8fa0*/  IMAD.HI.U32 R14, R7, R5, RZ ;  /* 0x00000005070e7227 */ /* 0x000fc800078e00ff */
[----:B0-----:R-:W-:Y:S02]  /*8fb0*/  IMAD.MOV.U32 R0, RZ, RZ, R15 ;  /* 0x000000ffff007224 */ /* 0x001fe400078e000f */
[----:B------:R-:W-:Y:S02]  /*8fc0*/  IMAD.MOV R8, RZ, RZ, -R8 ;  /* 0x000000ffff087224 */ /* 0x000fe400078e0a08 */
[----:B------:R-:W-:Y:S02]  /*8fd0*/  @!P3 IMAD.MOV R0, RZ, RZ, -R0 ;  /* 0x000000ffff00b224 */ /* 0x000fe400078e0a00 */
[----:B------:R-:W-:Y:S02]  /*8fe0*/  IMAD.MOV R17, RZ, RZ, -R17 ;  /* 0x000000ffff117224 */ /* 0x000fe400078e0a11 */
[----:B------:R-:W-:Y:S01]  /*8ff0*/  IMAD.MOV R14, RZ, RZ, -R14 ;  /* 0x000000ffff0e7224 */ /* 0x000fe200078e0a0e */
[----:B------:R0:W-:Y:S01]  /*9000*/  STL [R1+0x16c], R0 ;  /* 0x00016c0001007387 */ /* 0x0001e20000100800 */
[----:B------:R-:W-:-:S02]  /*9010*/  IMAD R10, R6, R8, R10 ;  /* 0x00000008060a7224 */ /* 0x000fc400078e020a */
[--C-:B------:R-:W-:Y:S02]  /*9020*/  @!P0 IMAD.IADD R12, R12, 0x1, -R6.reuse ;  /* 0x000000010c0c8824 */ /* 0x100fe400078e0a06 */
[----:B------:R-:W-:Y:S01]  /*9030*/  VIADD R8, R28, 0x5b ;  /* 0x0000005b1c087836 */ /* 0x000fe20000000000 */
[C---:B------:R-:W-:Y:S01]  /*9040*/  ISETP.GT.U32.AND P0, PT, R6.reuse, R10, PT ;  /* 0x0000000a0600720c */ /* 0x040fe20003f04070 */
[----:B------:R-:W-:Y:S01]  /*9050*/  @!P4 IMAD.IADD R3, R3, 0x1, -R6 ;  /* 0x000000010303c824 */ /* 0x000fe200078e0a06 */
[----:B------:R-:W-:Y:S01]  /*9060*/  ISETP.GE.AND P4, PT, R13, RZ, PT ;  /* 0x000000ff0d00720c */ /* 0x000fe20003f86270 */
[C---:B------:R-:W-:Y:S02]  /*9070*/  IMAD R13, R6.reuse, R17, R16 ;  /* 0x00000011060d7224 */ /* 0x040fe400078e0210 */
[C---:B------:R-:W-:Y:S01]  /*9080*/  IMAD R5, R6.reuse, R14, R5 ;  /* 0x0000000e06057224 */ /* 0x040fe200078e0205 */
[----:B------:R-:W-:Y:S01]  /*9090*/  IABS R14, R8 ;  /* 0x00000008000e7213 */ /* 0x000fe20000000000 */
[----:B0-----:R-:W-:Y:S01]  /*90a0*/  IMAD.MOV.U32 R0, RZ, RZ, R12 ;  /* 0x000000ffff007224 */ /* 0x001fe200078e000c */
[----:B------:R-:W-:Y:S01]  /*90b0*/  ISETP.GT.U32.AND P3, PT, R6, R13, PT ;  /* 0x0000000d0600720c */ /* 0x000fe20003f64070 */
[----:B------:R-:W-:-:S02]  /*90c0*/  IMAD.MOV.U32 R15, RZ, RZ, R3 ;  /* 0x000000ffff0f7224 */ /* 0x000fc400078e0003 */
[----:B------:R-:W-:Y:S01]  /*90d0*/  @!P6 IMAD.MOV R0, RZ, RZ, -R0 ;  /* 0x000000ffff00e224 */ /* 0x000fe200078e0a00 */
[----:B------:R-:W-:Y:S01]  /*90e0*/  ISETP.GT.U32.AND P6, PT, R6, R5, PT ;  /* 0x000000050600720c */ /* 0x000fe20003fc4070 */
[----:B------:R-:W-:Y:S02]  /*90f0*/  @!P1 IMAD.IADD R2, R2, 0x1, -R6 ;  /* 0x0000000102029824 */ /* 0x000fe400078e0a06 */
[----:B------:R-:W-:Y:S02]  /*9100*/  IMAD.MOV.U32 R3, RZ, RZ, R14 ;  /* 0x000000ffff037224 */ /* 0x000fe400078e000e */
[----:B------:R-:W-:Y:S01]  /*9110*/  @!P2 IMAD.MOV R15, RZ, RZ, -R15 ;  /* 0x000000ffff0fa224 */ /* 0x000fe200078e0a0f */
[----:B------:R-:W-:Y:S01]  /*9120*/  ISETP.GE.AND P2, PT, R9, RZ, PT ;  /* 0x000000ff0900720c */ /* 0x000fe20003f46270 */
[----:B------:R-:W-:Y:S01]  /*9130*/  VIADD R9, R28, 0x5a ;  /* 0x0000005a1c097836 */ /* 0x000fe20000000000 */
[----:B------:R-:W-:Y:S01]  /*9140*/  ISETP.GT.U32.AND P1, PT, R6, R2, PT ;  /* 0x000000020600720c */ /* 0x000fe20003f24070 */
[----:B------:R-:W-:Y:S01]  /*9150*/  IMAD.HI.U32 R12, R7, R3, RZ ;  /* 0x00000003070c7227 */ /* 0x000fe200078e00ff */
[----:B------:R-:W-:Y:S02]  /*9160*/  STL [R1+0x168], R15 ;  /* 0x0001680f01007387 */ /* 0x000fe40000100800 */
[----:B------:R-:W-:Y:S01]  /*9170*/  IABS R17, R9 ;  /* 0x0000000900117213 */ /* 0x000fe20000000000 */
[----:B------:R-:W-:Y:S01]  /*9180*/  @!P0 IMAD.IADD R10, R10, 0x1, -R6 ;  /* 0x000000010a0a8824 */ /* 0x000fe200078e0a06 */
[----:B------:R0:W-:Y:S01]  /*9190*/  STL [R1+0x164], R0 ;  /* 0x0001640001007387 */ /* 0x0001e20000100800 */
[----:B------:R-:W-:-:S02]  /*91a0*/  IMAD.MOV R12, RZ, RZ, -R12 ;  /* 0x000000ffff0c7224 */ /* 0x000fc400078e0a0c */
[--C-:B------:R-:W-:Y:S01]  /*91b0*/  @!P3 IMAD.IADD R13, R13, 0x1, -R6.reuse ;  /* 0x000000010d0db824 */ /* 0x100fe200078e0a06 */
[----:B------:R-:W-:Y:S01]  /*91c0*/  ISETP.GE.AND P3, PT, R8, RZ, PT ;  /* 0x000000ff0800720c */ /* 0x000fe20003f66270 */
[----:B------:R-:W-:Y:S01]  /*91d0*/  @!P6 IMAD.IADD R5, R5, 0x1, -R6 ;  /* 0x000000010505e824 */ /* 0x000fe200078e0a06 */
[C---:B------:R-:W-:Y:S01]  /*91e0*/  ISETP.GT.U32.AND P6, PT, R6.reuse, R10, PT ;  /* 0x0000000a0600720c */ /* 0x040fe20003fc4070 */
[C---:B------:R-:W-:Y:S01]  /*91f0*/  IMAD R3, R6.reuse, R12, R3 ;  /* 0x0000000c06037224 */ /* 0x040fe200078e0203 */
[----:B------:R-:W-:Y:S01]  /*9200*/  ISETP.GT.U32.AND P0, PT, R6, R13, PT ;  /* 0x0000000d0600720c */ /* 0x000fe20003f04070 */
[----:B------:R-:W-:-:S04]  /*9210*/  IMAD.HI.U32 R12, R7, R17, RZ ;  /* 0x00000011070c7227 */ /* 0x000fc800078e00ff */
[----:B------:R-:W-:Y:S01]  /*9220*/  @!P1 IMAD.IADD R2, R2, 0x1, -R6 ;  /* 0x0000000102029824 */ /* 0x000fe200078e0a06 */
[----:B------:R-:W-:Y:S01]  /*9230*/  ISETP.GE.AND P1, PT, R4, RZ, PT ;  /* 0x000000ff0400720c */ /* 0x000fe20003f26270 */
[----:B------:R-:W-:Y:S02]  /*9240*/  IMAD.MOV R12, RZ, RZ, -R12 ;  /* 0x000000ffff0c7224 */ /* 0x000fe400078e0a0c */
[----:B0-----:R-:W-:Y:S02]  /*9250*/  IMAD.MOV.U32 R0, RZ, RZ, R2 ;  /* 0x000000ffff007224 */ /* 0x001fe400078e0002 */
        /* <DEDUP_REMOVED lines=20> */
[----:B------:R-:W-:-:S04]  /*93a0*/  IMAD.HI.U32 R9, R7, R15, RZ ;  /* 0x0000000f07097227 */ /* 0x000fc800078e00ff */
[----:B------:R-:W-:Y:S02]  /*93b0*/  IMAD.MOV R12, RZ, RZ, -R12 ;  /* 0x000000ffff0c7224 */ /* 0x000fe400078e0a0c */
[----:B------:R-:W-:Y:S01]  /*93c0*/  @!P4 IMAD.MOV R0, RZ, RZ, -R0 ;  /* 0x000000ffff00c224 */ /* 0x000fe200078e0a00 */
[----:B------:R-:W-:Y:S01]  /*93d0*/  ISETP.GT.U32.AND P4, PT, R6, R17, PT ;  /* 0x000000110600720c */ /* 0x000fe20003f84070 */
[----:B------:R-:W-:Y:S01]  /*93e0*/  @!P0 IMAD.IADD R3, R3, 0x1, -R6 ;  /* 0x0000000103038824 */ /* 0x000fe200078e0a06 */
[----:B------:R-:W-:Y:S01]  /*93f0*/  ISETP.GE.AND P0, PT, R4, RZ, PT ;  /* 0x000000ff0400720c */ /* 0x000fe20003f06270 */
[----:B------:R-:W-:Y:S01]  /*9400*/  IMAD.MOV R9, RZ, RZ, -R9 ;  /* 0x000000ffff097224 */ /* 0x000fe200078e0a09 */
[----:B------:R0:W-:Y:S01]  /*9410*/  STL [R1+0x15c], R0 ;  /* 0x00015c0001007387 */ /* 0x0001e20000100800 */
[C---:B------:R-:W-:Y:S01]  /*9420*/  IMAD R16, R6.reuse, R12, R16 ;  /* 0x0000000c06107224 */ /* 0x040fe200078e0210 */
[C---:B------:R-:W-:Y:S01]  /*9430*/  ISETP.GT.U32.AND P6, PT, R6.reuse, R3, PT ;  /* 0x000000030600720c */ /* 0x040fe20003fc4070 */
[----:B------:R-:W-:Y:S01]  /*9440*/  IMAD.HI.U32 R4, R7, R14, RZ ;  /* 0x0000000e07047227 */ /* 0x000fe200078e00ff */
[----:B------:R3:W-:Y:S02]  /*9450*/  STL [R1+0x158], R10 ;  /* 0x0001580a01007387 */ /* 0x0007e40000100800 */
[C---:B------:R-:W-:Y:S01]  /*9460*/  ISETP.GT.U32.AND P2, PT, R6.reuse, R16, PT ;  /* 0x000000100600720c */ /* 0x040fe20003f44070 */
[----:B------:R-:W-:-:S02]  /*9470*/  IMAD R15, R6, R9, R15 ;  /* 0x00000009060f7224 */ /* 0x000fc400078e020f */
[----:B------:R-:W-:Y:S02]  /*9480*/  IMAD.MOV R4, RZ, RZ, -R4 ;  /* 0x000000ffff047224 */ /* 0x000fe400078e0a04 */
[----:B0-----:R-:W-:Y:S02]  /*9490*/  IMAD.MOV.U32 R0, RZ, RZ, R5 ;  /* 0x000000ffff007224 */ /* 0x001fe400078e0005 */
[C---:B------:R-:W-:Y:S02]  /*94a0*/  IMAD R14, R6.reuse, R4, R14 ;  /* 0x00000004060e7224 */ /* 0x040fe400078e020e */
[----:B------:R-:W-:Y:S01]  /*94b0*/  @!P1 IMAD.MOV R0, RZ, RZ, -R0 ;  /* 0x000000ffff009224 */ /* 0x000fe200078e0a00 */
[C---:B------:R-:W-:Y:S01]  /*94c0*/  ISETP.GT.U32.AND P1, PT, R6.reuse, R15, PT ;  /* 0x0000000f0600720c */ /* 0x040fe20003f24070 */
[--C-:B------:R-:W-:Y:S01]  /*94d0*/  @!P4 IMAD.IADD R17, R17, 0x1, -R6.reuse ;  /* 0x000000011111c824 */ /* 0x100fe200078e0a06 */
[----:B------:R-:W-:Y:S01]  /*94e0*/  ISETP.GT.U32.AND P4, PT, R6, R14, PT ;  /* 0x0000000e0600720c */ /* 0x000fe20003f84070 */
[----:B------:R-:W-:Y:S01]  /*94f0*/  VIADD R5, R28, 0x56 ;  /* 0x000000561c057836 */ /* 0x000fe20000000000 */
[----:B------:R-:W-:Y:S01]  /*9500*/  @!P6 IADD3 R3, PT, PT, R3, -R6, RZ ;  /* 0x800000060303e210 */ /* 0x000fe20007ffe0ff */
[--C-:B------:R-:W-:Y:S01]  /*9510*/  @!P2 IMAD.IADD R16, R16, 0x1, -R6.reuse ;  /* 0x000000011010a824 */ /* 0x100fe200078e0a06 */
[----:B------:R-:W-:Y:S01]  /*9520*/  ISETP.GE.AND P6, PT, R2, RZ, PT ;  /* 0x000000ff0200720c */ /* 0x000fe20003fc6270 */
[----:B---3--:R-:W-:Y:S01]  /*9530*/  VIADD R10, R28, 0x55 ;  /* 0x000000551c0a7836 */ /* 0x008fe20000000000 */
[----:B------:R-:W-:Y:S01]  /*9540*/  IABS R4, R5 ;  /* 0x0000000500047213 */ /* 0x000fe20000000000 */
[----:B------:R0:W-:Y:S01]  /*9550*/  STL [R1+0x154], R0 ;  /* 0x0001540001007387 */ /* 0x0001e20000100800 */
[----:B------:R-:W-:Y:S01]  /*9560*/  ISETP.GE.AND P2, PT, R8, RZ, PT ;  /* 0x000000ff0800720c */ /* 0x000fe20003f46270 */
[----:B------:R-:W-:Y:S01]  /*9570*/  VIADD R8, R28, 0x54 ;  /* 0x000000541c087836 */ /* 0x000fe20000000000 */
[----:B------:R-:W-:Y:S01]  /*9580*/  IABS R2, R10 ;  /* 0x0000000a00027213 */ /* 0x000fe20000000000 */
[----:B------:R-:W-:Y:S01]  /*9590*/  @!P1 IMAD.IADD R15, R15, 0x1, -R6 ;  /* 0x000000010f0f9824 */ /* 0x000fe200078e0a06 */
[----:B------:R-:W-:Y:S01]  /*95a0*/  ISETP.GT.U32.AND P1, PT, R6, R16, PT ;  /* 0x000000100600720c */ /* 0x000fe20003f24070 */
[----:B------:R-:W-:Y:S01]  /*95b0*/  IMAD.HI.U32 R9, R7, R4, RZ ;  /* 0x0000000407097227 */ /* 0x000fe200078e00ff */
[----:B------:R-:W-:-:S03]  /*95c0*/  IABS R18, R8 ;  /* 0x0000000800127213 */ /* 0x000fc60000000000 */
[----:B------:R-:W-:Y:S01]  /*95d0*/  @!P4 IMAD.IADD R14, R14, 0x1, -R6 ;  /* 0x000000010e0ec824 */ /* 0x000fe200078e0a06 */
[----:B------:R-:W-:Y:S01]  /*95e0*/  ISETP.GT.U32.AND P4, PT, R6, R15, PT ;  /* 0x0000000f0600720c */ /* 0x000fe20003f84070 */
[----:B0-----:R-:W-:Y:S02]  /*95f0*/  IMAD.MOV.U32 R0, RZ, RZ, R3 ;  /* 0x000000ffff007224 */ /* 0x001fe400078e0003 */
[----:B------:R-:W-:Y:S02]  /*9600*/  IMAD.MOV R9, RZ, RZ, -R9 ;  /* 0x000000ffff097224 */ /* 0x000fe400078e0a09 */
[----:B------:R-:W-:-:S04]  /*9610*/  IMAD.HI.U32 R3, R7, R2, RZ ;  /* 0x0000000207037227 */ /* 0x000fc800078e00ff */
[----:B------:R-:W-:Y:S02]  /*9620*/  IMAD R4, R6, R9, R4 ;  /* 0x0000000906047224 */ /* 0x000fe400078e0204 */
[----:B------:R-:W-:Y:S02]  /*9630*/  IMAD.MOV R3, RZ, RZ, -R3 ;  /* 0x000000ffff037224 */ /* 0x000fe400078e0a03 */
[----:B------:R-:W-:Y:S01]  /*9640*/  @!P1 IMAD.IADD R16, R16, 0x1, -R6 ;  /* 0x0000000110109824 */ /* 0x000fe200078e0a06 */
[C---:B------:R-:W-:Y:S01]  /*9650*/  ISETP.GT.U32.AND P1, PT, R6.reuse, R4, PT ;  /* 0x000000040600720c */ /* 0x040fe20003f24070 */
[C---:B------:R-:W-:Y:S02]  /*9660*/  IMAD R2, R6.reuse, R3, R2 ;  /* 0x0000000306027224 */ /* 0x040fe400078e0202 */
[----:B------:R-:W-:Y:S02]  /*9670*/  @!P4 IMAD.IADD R15, R15, 0x1, -R6 ;  /* 0x000000010f0fc824 */ /* 0x000fe400078e0a06 */
[----:B------:R-:W-:Y:S01]  /*9680*/  IMAD.HI.U32 R19, R7, R18, RZ ;  /* 0x0000001207137227 */ /* 0x000fe200078e00ff */
[----:B------:R-:W-:-:S03]  /*9690*/  ISETP.GT.U32.AND P4, PT, R6, R2, PT ;  /* 0x000000020600720c */ /* 0x000fc60003f84070 */
[----:B------:R-:W-:Y:S01]  /*96a0*/  @!P3 IMAD.MOV R0, RZ, RZ, -R0 ;  /* 0x000000ffff00b224 */ /* 0x000fe200078e0a00 */
[----:B------:R-:W-:Y:S01]  /*96b0*/  ISETP.GT.U32.AND P3, PT, R6, R14, PT ;  /* 0x0000000e0600720c */ /* 0x000fe20003f64070 */
[----:B------:R-:W-:Y:S02]  /*96c0*/  IMAD.MOV R19, RZ, RZ, -R19 ;  /* 0x000000ffff137224 */ /* 0x000fe400078e0a13 */
[----:B------:R-:W-:Y:S01]  /*96d0*/  @!P1 IMAD.IADD R4, R4, 0x1, -R6 ;  /* 0x0000000104049824 */ /* 0x000fe200078e0a06 */
[----:B------:R-:W-:Y:S01]  /*96e0*/  ISETP.GE.AND P1, PT, R10, RZ, PT ;  /* 0x000000ff0a00720c */ /* 0x000fe20003f26270 */
[----:B------:R-:W-:Y:S01]  /*96f0*/  VIADD R9, R28, 0x53 ;  /* 0x000000531c097836 */ /* 0x000fe20000000000 */
[----:B------:R0:W-:Y:S01]  /*9700*/  STL [R1+0x150], R0 ;  /* 0x0001500001007387 */ /* 0x0001e20000100800 */
[----:B------:R-:W-:Y:S02]  /*9710*/  IMAD R10, R6, R19, R18 ;  /* 0x00000013060a7224 */ /* 0x000fe400078e0212 */
[----:B------:R-:W-:Y:S01]  /*9720*/  @!P4 IMAD.IADD R2, R2, 0x1, -R6 ;  /* 0x000000010202c824 */ /* 0x000fe200078e0a06 */
[----:B------:R-:W-:Y:S01]  /*9730*/  IABS R13, R9 ;  /* 0x00000009000d7213 */ /* 0x000fe20000000000 */
[----:B------:R-:W-:Y:S01]  /*9740*/  @!P0 IMAD.MOV R16, RZ, RZ, -R16 ;  /* 0x000000ffff108224 */ /* 0x000fe200078e0a10 */
[----:B------:R-:W-:Y:S01]  /*9750*/  ISETP.GT.U32.AND P0, PT, R6, R10, PT ;  /* 0x0000000a0600720c */ /* 0x000fe20003f04070 */
[----:B------:R-:W-:Y:S01]  /*9760*/  VIADD R3, R28, 0x52 ;  /* 0x000000521c037836 */ /* 0x000fe20000000000 */
[----:B------:R-:W-:Y:S01]  /*9770*/  ISETP.GT.U32.AND P4, PT, R6, R4, PT ;  /* 0x000000040600720c */ /* 0x000fe20003f84070 */
[----:B------:R-:W-:Y:S01]  /*9780*/  @!P3 IMAD.IADD R14, R14, 0x1, -R6 ;  /* 0x000000010e0eb824 */ /* 0x000fe200078e0a06 */
[----:B------:R-:W-:Y:S01]  /*9790*/  ISETP.GE.AND P3, PT, R5, RZ, PT ;  /* 0x000000ff0500720c */ /* 0x000fe20003f66270 */
[----:B0-----:R-:W-:Y:S01]  /*97a0*/  IMAD.MOV.U32 R0, RZ, RZ, R17 ;  /* 0x000000ffff007224 */ /* 0x001fe200078e0011 */
[----:B------:R-:W-:Y:S01]  /*97b0*/  IABS R5, R3 ;  /* 0x0000000300057213 */ /* 0x000fe20000000000 */
[----:B------:R-:W-:-:S04]  /*97c0*/  IMAD.HI.U32 R12, R7, R13, RZ ;  /* 0x0000000d070c7227 */ /* 0x000fc800078e00ff */
[----:B------:R-:W-:Y:S01]  /*97d0*/  @!P5 IMAD.MOV R0, RZ, RZ, -R0 ;  /* 0x000000ffff00d224 */ /* 0x000fe200078e0a00 */
[----:B------:R-:W-:Y:S01]  /*97e0*/  ISETP.GT.U32.AND P5, PT, R6, R2, PT ;  /* 0x000000020600720c */ /* 0x000fe20003fa4070 */
[----:B------:R-:W-:Y:S02]  /*97f0*/  IMAD.MOV R12, RZ, RZ, -R12 ;  /* 0x000000ffff0c7224 */ /* 0x000fe400078e0a0c */
[--C-:B------:R-:W-:Y:S01]  /*9800*/  @!P0 IMAD.IADD R10, R10, 0x1, -R6.reuse ;  /* 0x000000010a0a8824 */ /* 0x100fe200078e0a06 */
[----:B------:R0:W-:Y:S01]  /*9810*/  STL [R1+0x14c], R0 ;  /* 0x00014c0001007387 */ /* 0x0001e20000100800 */
[----:B------:R-:W-:Y:S02]  /*9820*/  IMAD R13, R6, R12, R13 ;  /* 0x0000000c060d7224 */ /* 0x000fe400078e020d */
[----:B------:R-:W-:Y:S01]  /*9830*/  @!P6 IMAD.MOV R15, RZ, RZ, -R15 ;  /* 0x000000ffff0fe224 */ /* 0x000fe200078e0a0f */
[----:B------:R-:W-:Y:S01]  /*9840*/  ISETP.GE.AND P6, PT, R8, RZ, PT ;  /* 0x000000ff0800720c */ /* 0x000fe20003fc6270 */
[--C-:B------:R-:W-:Y:S01]  /*9850*/  @!P4 IMAD.IADD R4, R4, 0x1, -R6.reuse ;  /* 0x000000010404c824 */ /* 0x100fe200078e0a06 */
[----:B------:R-:W-:Y:S01]  /*9860*/  ISETP.GE.AND P4, PT, R3, RZ, PT ;  /* 0x000000ff0300720c */ /* 0x000fe20003f86270 */
[----:B------:R-:W-:Y:S01]  /*9870*/  VIADD R8, R28, 0x51 ;  /* 0x000000511c087836 */ /* 0x000fe20000000000 */
[----:B------:R-:W-:Y:S01]  /*9880*/  ISETP.GT.U32.AND P0, PT, R6, R10, PT ;  /* 0x0000000a0600720c */ /* 0x000fe20003f04070 */
[----:B------:R-:W-:Y:S01]  /*9890*/  @!P5 IMAD.IADD R2, R2, 0x1, -R6 ;  /* 0x000000010202d824 */ /* 0x000fe200078e0a06 */
[----:B------:R-:W-:Y:S01]  /*98a0*/  ISETP.GT.U32.AND P5, PT, R6, R13, PT ;  /* 0x0000000d0600720c */ /* 0x000fe20003fa4070 */
[----:B0-----:R-:W-:Y:S01]  /*98b0*/  IMAD.MOV.U32 R0, RZ, RZ, R14 ;  /* 0x000000ffff007224 */ /* 0x001fe200078e000e */
[----:B------:R-:W-:Y:S01]  /*98c0*/  STL [R1+0x148], R16 ;  /* 0x0001481001007387 */ /* 0x000fe20000100800 */
[----:B------:R-:W-:-:S02]  /*98d0*/  IMAD.MOV.U32 R14, RZ, RZ, R4 ;  /* 0x000000ffff0e7224 */ /* 0x000fc400078e0004 */
[----:B------:R-:W-:Y:S01]  /*98e0*/  @!P2 IMAD.MOV R0, RZ, RZ, -R0 ;  /* 0x000000ffff00a224 */ /* 0x000fe200078e0a00 */
[----:B------:R-:W-:Y:S01]  /*98f0*/  ISETP.GE.AND P2, PT, R9, RZ, PT ;  /* 0x000000ff0900720c */ /* 0x000fe20003f46270 */
[----:B------:R-:W-:Y:S01]  /*9900*/  IMAD.HI.U32 R9, R7, R5, RZ ;  /* 0x0000000507097227 */ /* 0x000fe200078e00ff */
[----:B------:R-:W-:Y:S03]  /*9910*/  STL [R1+0x144], R15 ;  /* 0x0001440f01007387 */ /* 0x000fe60000100800 */
[----:B------:R-:W-:Y:S01]  /*9920*/  IMAD.MOV R3, RZ, RZ, -R9 ;  /* 0x000000ffff037224 */ /* 0x000fe200078e0a09 */
[----:B------:R0:W-:Y:S01]  /*9930*/  STL [R1+0x140], R0 ;  /* 0x0001400001007387 */ /* 0x0001e20000100800 */
[----:B------:R-:W-:Y:S01]  /*9940*/  IABS R9, R8 ;  /* 0x0000000800097213 */ /* 0x000fe20000000000 */
[----:B------:R-:W-:Y:S01]  /*9950*/  @!P3 IMAD.MOV R14, RZ, RZ, -R14 ;  /* 0x000000ffff0eb224 */ /* 0x000fe200078e0a0e */
[----:B------:R-:W-:Y:S01]  /*9960*/  ISETP.GE.AND P3, PT, R8, RZ, PT ;  /* 0x000000ff0800720c */ /* 0x000fe20003f66270 */
[----:B------:R-:W-:-:S02]  /*9970*/  IMAD R3, R6, R3, R5 ;  /* 0x0000000306037224 */ /* 0x000fc400078e0205 */
[--C-:B------:R-:W-:Y:S01]  /*9980*/  @!P5 IMAD.IADD R13, R13, 0x1, -R6.reuse ;  /* 0x000000010d0dd824 */ /* 0x100fe200078e0a06 */
[----:B------:R3:W-:Y:S01]  /*9990*/  STL [R1+0x13c], R14 ;  /* 0x00013c0e01007387 */ /* 0x0007e20000100800 */
[----:B------:R-:W-:Y:S02]  /*99a0*/  @!P0 IMAD.IADD R10, R10, 0x1, -R6 ;  /* 0x000000010a0a8824 */ /* 0x000fe400078e0a06 */
[----:B0-----:R-:W-:Y:S01]  /*99b0*/  IMAD.MOV.U32 R0, RZ, RZ, R2 ;  /* 0x000000ffff007224 */ /* 0x001fe200078e0002 */
[----:B------:R-:W-:Y:S01]  /*99c0*/  ISETP.GT.U32.AND P5, PT, R6, R13, PT ;  /* 0x0000000d0600720c */ /* 0x000fe20003fa4070 */
[----:B------:R-:W-:-:S04]  /*99d0*/  IMAD.HI.U32 R2, R7, R9, RZ ;  /* 0x0000000907027227 */ /* 0x000fc800078e00ff */
[----:B------:R-:W-:Y:S01]  /*99e0*/  @!P1 IMAD.MOV R0, RZ, RZ, -R0 ;  /* 0x000000ffff009224 */ /* 0x000fe200078e0a00 */
[----:B------:R-:W-:Y:S01]  /*99f0*/  ISETP.GT.U32.AND P1, PT, R6, R3, PT ;  /* 0x000000030600720c */ /* 0x000fe20003f24070 */
[----:B------:R-:W-:Y:S02]  /*9a00*/  IMAD.MOV R2, RZ, RZ, -R2 ;  /* 0x000000ffff027224 */ /* 0x000fe400078e0a02 */
[----:B------:R-:W-:Y:S01]  /*9a10*/  VIADD R4, R28, 0x50 ;  /* 0x000000501c047836 */ /* 0x000fe20000000000 */
[----:B------:R0:W-:Y:S01]  /*9a20*/  STL [R1+0x138], R0 ;  /* 0x0001380001007387 */ /* 0x0001e20000100800 */
[----:B------:R-:W-:Y:S02]  /*9a30*/  IMAD R9, R6, R2, R9 ;  /* 0x0000000206097224 */ /* 0x000fe400078e0209 */
[----:B---3--:R-:W-:Y:S01]  /*9a40*/  VIADD R14, R28, 0x4f ;  /* 0x0000004f1c0e7836 */ /* 0x008fe20000000000 */
[----:B------:R-:W-:Y:S01]  /*9a50*/  IABS R5, R4 ;  /* 0x0000000400057213 */ /* 0x000fe20000000000 */
[--C-:B------:R-:W-:Y:S01]  /*9a60*/  @!P5 IMAD.IADD R13, R13, 0x1, -R6.reuse ;  /* 0x000000010d0dd824 */ /* 0x100fe200078e0a06 */
[----:B------:R-:W-:Y:S01]  /*9a70*/  ISETP.GE.AND P0, PT, R4, RZ, PT ;  /* 0x000000ff0400720c */ /* 0x000fe20003f06270 */
[----:B------:R-:W-:Y:S01]  /*9a80*/  VIADD R4, R28, 0x4e ;  /* 0x0000004e1c047836 */ /* 0x000fe20000000000 */
[----:B------:R-:W-:Y:S01]  /*9a90*/  IABS R8, R14 ;  /* 0x0000000e00087213 */ /* 0x000fe20000000000 */
[----:B------:R-:W-:Y:S01]  /*9aa0*/  @!P1 IMAD.IADD R3, R3, 0x1, -R6 ;  /* 0x0000000103039824 */ /* 0x000fe200078e0a06 */
[----:B------:R-:W-:Y:S01]  /*9ab0*/  ISETP.GE.AND P5, PT, R14, RZ, PT ;  /* 0x000000ff0e00720c */ /* 0x000fe20003fa6270 */
[----:B0-----:R-:W-:Y:S01]  /*9ac0*/  IMAD.MOV.U32 R0, RZ, RZ, R10 ;  /* 0x000000ffff007224 */ /* 0x001fe200078e000a */
[----:B------:R-:W-:Y:S01]  /*9ad0*/  IABS R2, R4 ;  /* 0x0000000400027213 */ /* 0x000fe20000000000 */
[----:B------:R-:W-:Y:S01]  /*9ae0*/  IMAD.HI.U32 R12, R7, R5, RZ ;  /* 0x00000005070c7227 */ /* 0x000fe200078e00ff */
[----:B------:R-:W-:-:S03]  /*9af0*/  ISETP.GT.U32.AND P1, PT, R6, R3, PT ;  /* 0x000000030600720c */ /* 0x000fc60003f24070 */
[----:B------:R-:W-:Y:S01]  /*9b00*/  @!P6 IMAD.MOV R0, RZ, RZ, -R0 ;  /* 0x000000ffff00e224 */ /* 0x000fe200078e0a00 */
[----:B------:R-:W-:Y:S01]  /*9b10*/  ISETP.GT.U32.AND P6, PT, R6, R9, PT ;  /* 0x000000090600720c */ /* 0x000fe20003fc4070 */
[----:B------:R-:W-:-:S03]  /*9b20*/  IMAD.HI.U32 R10, R7, R8, RZ ;  /* 0x00000008070a7227 */ /* 0x000fc600078e00ff */
[----:B------:R0:W-:Y:S01]  /*9b30*/  STL [R1+0x134], R0 ;  /* 0x0001340001007387 */ /* 0x0001e20000100800 */
[----:B------:R-:W-:Y:S02]  /*9b40*/  IMAD.MOV R12, RZ, RZ, -R12 ;  /* 0x000000ffff0c7224 */ /* 0x000fe400078e0a0c */
[----:B------:R-:W-:Y:S02]  /*9b50*/  IMAD.MOV R10, RZ, RZ, -R10 ;  /* 0x000000ffff0a7224 */ /* 0x000fe400078e0a0a */
[C---:B------:R-:W-:Y:S02]  /*9b60*/  IMAD R5, R6.reuse, R12, R5 ;  /* 0x0000000c06057224 */ /* 0x040fe400078e0205 */
[--C-:B------:R-:W-:Y:S02]  /*9b70*/  @!P1 IMAD.IADD R3, R3, 0x1, -R6.reuse ;  /* 0x0000000103039824 */ /* 0x100fe400078e0a06 */
[----:B------:R-:W-:Y:S01]  /*9b80*/  @!P6 IMAD.IADD R9, R9, 0x1, -R6 ;  /* 0x000000010909e824 */ /* 0x000fe200078e0a06 */
[----:B------:R-:W-:Y:S01]  /*9b90*/  ISETP.GT.U32.AND P1, PT, R6, R5, PT ;  /* 0x000000050600720c */ /* 0x000fe20003f24070 */
[----:B0-----:R-:W-:-:S02]  /*9ba0*/  IMAD.MOV.U32 R0, RZ, RZ, R13 ;  /* 0x000000ffff007224 */ /* 0x001fc400078e000d */
[----:B------:R-:W-:Y:S01]  /*9bb0*/  VIADD R14, R28, 0x4d ;  /* 0x0000004d1c0e7836 */ /* 0x000fe20000000000 */
[----:B------:R-:W-:Y:S01]  /*9bc0*/  ISETP.GT.U32.AND P6, PT, R6, R9, PT ;  /* 0x000000090600720c */ /* 0x000fe20003fc4070 */
[----:B------:R-:W-:Y:S01]  /*9bd0*/  @!P2 IMAD.MOV R0, RZ, RZ, -R0 ;  /* 0x000000ffff00a224 */ /* 0x000fe200078e0a00 */
[----:B------:R-:W-:Y:S01]  /*9be0*/  ISETP.GE.AND P2, PT, R4, RZ, PT ;  /* 0x000000ff0400720c */ /* 0x000fe20003f46270 */
[----:B------:R-:W-:Y:S01]  /*9bf0*/  IMAD R4, R6, R10, R8 ;  /* 0x0000000a06047224 */ /* 0x000fe200078e0208 */
[----:B------:R-:W-:Y:S01]  /*9c00*/  IABS R16, R14 ;  /* 0x0000000e00107213 */ /* 0x000fe20000000000 */
[----:B------:R-:W-:Y:S01]  /*9c10*/  IMAD.HI.U32 R8, R7, R2, RZ ;  /* 0x0000000207087227 */ /* 0x000fe200078e00ff */
[----:B------:R0:W-:Y:S03]  /*9c20*/  STL [R1+0x130], R0 ;  /* 0x0001300001007387 */ /* 0x0001e60000100800 */
[----:B------:R-:W-:-:S02]  /*9c30*/  @!P1 IMAD.IADD R5, R5, 0x1, -R6 ;  /* 0x0000000105059824 */ /* 0x000fc400078e0a06 */
[----:B------:R-:W-:-:S03]  /*9c40*/  IMAD.HI.U32 R13, R7, R16, RZ ;  /* 0x00000010070d7227 */ /* 0x000fc600078e00ff */
[C---:B------:R-:W-:Y:S01]  /*9c50*/  ISETP.GT.U32.AND P1, PT, R6.reuse, R5, PT ;  /* 0x000000050600720c */ /* 0x040fe20003f24070 */
[----:B------:R-:W-:Y:S02]  /*9c60*/  @!P6 IMAD.IADD R9, R9, 0x1, -R6 ;  /* 0x000000010909e824 */ /* 0x000fe400078e0a06 */
[----:B0-----:R-:W-:Y:S02]  /*9c70*/  IMAD.MOV.U32 R0, RZ, RZ, R3 ;  /* 0x000000ffff007224 */ /* 0x001fe400078e0003 */
[----:B------:R-:W-:Y:S02]  /*9c80*/  IMAD.MOV R3, RZ, RZ, -R8 ;  /* 0x000000ffff037224 */ /* 0x000fe400078e0a08 */
[----:B------:R-:W-:Y:S01]  /*9c90*/  @!P4 IMAD.MOV R0, RZ, RZ, -R0 ;  /* 0x000000ffff00c224 */ /* 0x000fe200078e0a00 */
[C---:B------:R-:W-:Y:S01]  /*9ca0*/  ISETP.GT.U32.AND P4, PT, R6.reuse, R4, PT ;  /* 0x000000040600720c */ /* 0x040fe20003f84070 */
[----:B------:R-:W-:Y:S02]  /*9cb0*/  IMAD R2, R6, R3, R2 ;  /* 0x0000000306027224 */ /* 0x000fe400078e0202 */
[C---:B------:R-:W-:Y:S01]  /*9cc0*/  VIADD R8, R28.reuse, 0x4c ;  /* 0x0000004c1c087836 */ /* 0x040fe20000000000 */
[----:B------:R0:W-:Y:S01]  /*9cd0*/  STL [R1+0x12c], R0 ;  /* 0x00012c0001007387 */ /* 0x0001e20000100800 */
[----:B------:R-:W-:Y:S01]  /*9ce0*/  VIADD R3, R28, 0x4b ;  /* 0x0000004b1c037836 */ /* 0x000fe20000000000 */
[----:B------:R-:W-:Y:S01]  /*9cf0*/  ISETP.GT.U32.AND P6, PT, R6, R2, PT ;  /* 0x000000020600720c */ /* 0x000fe20003fc4070 */
[--C-:B------:R-:W-:Y:S01]  /*9d00*/  @!P1 IMAD.IADD R5, R5, 0x1, -R6.reuse ;  /* 0x0000000105059824 */ /* 0x100fe200078e0a06 */
[----:B------:R-:W-:Y:S01]  /*9d10*/  IABS R12, R8 ;  /* 0x00000008000c7213 */ /* 0x000fe20000000000 */
[----:B------:R-:W-:Y:S01]  /*9d20*/  IMAD.MOV R13, RZ, RZ, -R13 ;  /* 0x000000ffff0d7224 */ /* 0x000fe200078e0a0d */
[----:B------:R-:W-:Y:S01]  /*9d30*/  IABS R10, R3 ;  /* 0x00000003000a7213 */ /* 0x000fe20000000000 */
[----:B------:R-:W-:Y:S01]  /*9d40*/  IMAD.MOV.U32 R15, RZ, RZ, R5 ;  /* 0x000000ffff0f7224 */ /* 0x000fe200078e0005 */
[----:B------:R-:W-:Y:S01]  /*9d50*/  ISETP.GE.AND P1, PT, R8, RZ, PT ;  /* 0x000000ff0800720c */ /* 0x000fe20003f26270 */
[----:B------:R-:W-:-:S02]  /*9d60*/  @!P4 IMAD.IADD R4, R4, 0x1, -R6 ;  /* 0x000000010404c824 */ /* 0x000fc400078e0a06 */
[----:B0-----:R-:W-:Y:S02]  /*9d70*/  IMAD.MOV.U32 R0, RZ, RZ, R9 ;  /* 0x000000ffff007224 */ /* 0x001fe400078e0009 */
[----:B------:R-:W-:Y:S01]  /*9d80*/  IMAD.HI.U32 R9, R7, R12, RZ ;  /* 0x0000000c07097227 */ /* 0x000fe200078e00ff */
[----:B------:R-:W-:-:S03]  /*9d90*/  ISETP.GT.U32.AND P4, PT, R6, R4, PT ;  /* 0x000000040600720c */ /* 0x000fc60003f84070 */
[----:B------:R-:W-:Y:S02]  /*9da0*/  @!P6 IMAD.IADD R2, R2, 0x1, -R6 ;  /* 0x000000010202e824 */ /* 0x000fe400078e0a06 */
[----:B------:R-:W-:Y:S01]  /*9db0*/  @!P3 IMAD.MOV R0, RZ, RZ, -R0 ;  /* 0x000000ffff00b224 */ /* 0x000fe200078e0a00 */
[----:B------:R-:W-:Y:S01]  /*9dc0*/  ISETP.GE.AND P3, PT, R14, RZ, PT ;  /* 0x000000ff0e00720c */ /* 0x000fe20003f66270 */
[----:B------:R-:W-:Y:S01]  /*9dd0*/  IMAD.HI.U32 R14, R7, R10, RZ ;  /* 0x0000000a070e7227 */ /* 0x000fe200078e00ff */
[----:B------:R-:W-:Y:S02]  /*9de0*/  ISETP.GT.U32.AND P6, PT, R6, R2, PT ;  /* 0x000000020600720c */ /* 0x000fe40003fc4070 */
[----:B------:R0:W-:Y:S01]  /*9df0*/  STL [R1+0x128], R0 ;  /* 0x0001280001007387 */ /* 0x0001e20000100800 */
[----:B------:R-:W-:Y:S02]  /*9e00*/  IMAD.MOV R9, RZ, RZ, -R9 ;  /* 0x000000ffff097224 */ /* 0x000fe400078e0a09 */
[----:B------:R-:W-:-:S02]  /*9e10*/  IMAD.MOV R8, RZ, RZ, -R14 ;  /* 0x000000ffff087224 */ /* 0x000fc400078e0a0e */
[C---:B------:R-:W-:Y:S02]  /*9e20*/  IMAD R12, R6.reuse, R9, R12 ;  /* 0x00000009060c7224 */ /* 0x040fe400078e020c */
[C---:B------:R-:W-:Y:S02]  /*9e30*/  IMAD R10, R6.reuse, R8, R10 ;  /* 0x00000008060a7224 */ /* 0x040fe400078e020a */
[----:B------:R-:W-:Y:S01]  /*9e40*/  @!P0 IMAD.MOV R15, RZ, RZ, -R15 ;  /* 0x000000ffff0f8224 */ /* 0x000fe200078e0a0f */
[----:B------:R-:W-:Y:S01]  /*9e50*/  ISETP.GT.U32.AND P0, PT, R6, R12, PT ;  /* 0x0000000c0600720c */ /* 0x000fe20003f04070 */
[----:B------:R-:W-:Y:S01]  /*9e60*/  @!P6 IMAD.IADD R2, R2, 0x1, -R6 ;  /* 0x000000010202e824 */ /* 0x000fe200078e0a06 */
[C---:B------:R-:W-:Y:S01]  /*9e70*/  ISETP.GT.U32.AND P6, PT, R6.reuse, R10, PT ;  /* 0x0000000a0600720c */ /* 0x040fe20003fc4070 */
[----:B------:R-:W-:Y:S01]  /*9e80*/  IMAD R16, R6, R13, R16 ;  /* 0x0000000d06107224 */ /* 0x000fe200078e0210 */
[----:B------:R3:W-:Y:S01]  /*9e90*/  STL [R1+0x124], R15 ;  /* 0x0001240f01007387 */ /* 0x0007e20000100800 */
[----:B------:R-:W-:-:S02]  /*9ea0*/  @!P4 IMAD.IADD R4, R4, 0x1, -R6 ;  /* 0x000000010404c824 */ /* 0x000fc400078e0a06 */
[----:B------:R-:W-:Y:S01]  /*9eb0*/  VIADD R9, R28, 0x49 ;  /* 0x000000491c097836 */ /* 0x000fe20000000000 */
[----:B------:R-:W-:Y:S01]  /*9ec0*/  ISETP.GT.U32.AND P4, PT, R6, R16, PT ;  /* 0x000000100600720c */ /* 0x000fe20003f84070 */
[----:B0-----:R-:W-:Y:S02]  /*9ed0*/  IMAD.MOV.U32 R0, RZ, RZ, R4 ;  /* 0x000000ffff007224 */ /* 0x001fe400078e0004 */
[----:B------:R-:W-:Y:S01]  /*9ee0*/  VIADD R4, R28, 0x4a ;  /* 0x0000004a1c047836 */ /* 0x000fe20000000000 */
[----:B------:R-:W-:Y:S01]  /*9ef0*/  IABS R14, R9 ;  /* 0x00000009000e7213 */ /* 0x000fe20000000000 */
[----:B------:R-:W-:Y:S01]  /*9f00*/  @!P5 IMAD.MOV R0, RZ, RZ, -R0 ;  /* 0x000000ffff00d224 */ /* 0x000fe200078e0a00 */
[----:B------:R-:W-:Y:S01]  /*9f10*/  ISETP.GE.AND P5, PT, R3, RZ, PT ;  /* 0x000000ff0300720c */ /* 0x000fe20003fa6270 */
[--C-:B------:R-:W-:Y:S01]  /*9f20*/  @!P0 IMAD.IADD R12, R12, 0x1, -R6.reuse ;  /* 0x000000010c0c8824 */ /* 0x100fe200078e0a06 */
[----:B---3--:R-:W-:Y:S01]  /*9f30*/  IABS R15, R4 ;  /* 0x00000004000f7213 */ /* 0x008fe20000000000 */
[--C-:B------:R-:W-:Y:S01]  /*9f40*/  @!P6 IMAD.IADD R10, R10, 0x1, -R6.reuse ;  /* 0x000000010a0ae824 */ /* 0x100fe200078e0a06 */
[----:B------:R0:W-:Y:S01]  /*9f50*/  STL [R1+0x120], R0 ;  /* 0x0001200001007387 */ /* 0x0001e20000100800 */
[----:B------:R-:W-:Y:S01]  /*9f60*/  VIADD R5, R28, 0x48 ;  /* 0x000000481c057836 */ /* 0x000fe20000000000 */
[----:B------:R-:W-:Y:S01]  /*9f70*/  ISETP.GT.U32.AND P6, PT, R6, R12, PT ;  /* 0x0000000c0600720c */ /* 0x000fe20003fc4070 */
[----:B------:R-:W-:Y:S01]  /*9f80*/  @!P4 IMAD.IADD R16, R16, 0x1, -R6 ;  /* 0x000000011010c824 */ /* 0x000fe200078e0a06 */
[----:B------:R-:W-:Y:S01]  /*9f90*/  ISETP.GE.AND P4, PT, R4, RZ, PT ;  /* 0x000000ff0400720c */ /* 0x000fe20003f86270 */
[----:B------:R-:W-:Y:S01]  /*9fa0*/  IMAD.HI.U32 R3, R7, R15, RZ ;  /* 0x0000000f07037227 */ /* 0x000fe200078e00ff */
[----:B------:R-:W-:-:S02]  /*9fb0*/  IABS R13, R5 ;  /* 0x00000005000d7213 */ /* 0x000fc40000000000 */
[----:B------:R-:W-:Y:S01]  /*9fc0*/  ISETP.GT.U32.AND P0, PT, R6, R16, PT ;  /* 0x000000100600720c */ /* 0x000fe20003f04070 */
[----:B------:R-:W-:Y:S02]  /*9fd0*/  IMAD.MOV R3, RZ, RZ, -R3 ;  /* 0x000000ffff037224 */ /* 0x000fe400078e0a03 */
[----:B0-----:R-:W-:Y:S02]  /*9fe0*/  IMAD.MOV.U32 R0, RZ, RZ, R2 ;  /* 0x000000ffff007224 */ /* 0x001fe400078e0002 */
[----:B------:R-:W-:-:S04]  /*9ff0*/  IMAD.HI.U32 R2, R7, R14, RZ ;  /* 0x0000000e07027227 */ /* 0x000fc800078e00ff */
[----:B------:R-:W-:Y:S02]  /*a000*/  IMAD.MOV R2, RZ, RZ, -R2 ;  /* 0x000000ffff027224 */ /* 0x000fe400078e0a02 */
[----:B------:R-:W-:Y:S01]  /*a010*/  @!P2 IMAD.MOV R0, RZ, RZ, -R0 ;  /* 0x000000ffff00a224 */ /* 0x000fe200078e0a00 */
[C---:B------:R-:W-:Y:S01]  /*a020*/  ISETP.GT.U32.AND P2, PT, R6.reuse, R10, PT ;  /* 0x0000000a0600720c */ /* 0x040fe20003f44070 */
[----:B------:R-:W-:Y:S02]  /*a030*/  IMAD R14, R6, R2, R14 ;  /* 0x00000002060e7224 */ /* 0x000fe400078e020e */
[--C-:B------:R-:W-:Y:S01]  /*a040*/  @!P6 IMAD.IADD R12, R12, 0x1, -R6.reuse ;  /* 0x000000010c0ce824 */ /* 0x100fe200078e0a06 */
[----:B------:R0:W-:Y:S01]  /*a050*/  STL [R1+0x11c], R0 ;  /* 0x00011c0001007387 */ /* 0x0001e20000100800 */
[C---:B------:R-:W-:Y:S01]  /*a060*/  IMAD R15, R6.reuse, R3, R15 ;  /* 0x00000003060f7224 */ /* 0x040fe200078e020f */
[----:B------:R-:W-:Y:S01]  /*a070*/  ISETP.GT.U32.AND P6, PT, R6, R14, PT ;  /* 0x0000000e0600720c */ /* 0x000fe20003fc4070 */
[----:B------:R-:W-:-:S02]  /*a080*/  @!P0 IMAD.IADD R16, R16, 0x1, -R6 ;  /* 0x0000000110108824 */ /* 0x000fc400078e0a06 */
[----:B------:R-:W-:Y:S01]  /*a090*/  VIADD R4, R28, 0x46 ;  /* 0x000000461c047836 */ /* 0x000fe20000000000 */
[----:B------:R-:W-:Y:S01]  /*a0a0*/  ISETP.GT.U32.AND P0, PT, R6, R15, PT ;  /* 0x0000000f0600720c */ /* 0x000fe20003f04070 */
[----:B------:R-:W-:Y:S02]  /*a0b0*/  VIADD R3, R28, 0x47 ;  /* 0x000000471c037836 */ /* 0x000fe40000000000 */
[----:B------:R-:W-:-:S03]  /*a0c0*/  IMAD.HI.U32 R2, R7, R13, RZ ;  /* 0x0000000d07027227 */ /* 0x000fc600078e00ff */
[----:B------:R-:W-:Y:S01]  /*a0d0*/  IABS R8, R3 ;  /* 0x0000000300087213 */ /* 0x000fe20000000000 */
[----:B------:R-:W-:Y:S01]  /*a0e0*/  @!P2 IMAD.IADD R10, R10, 0x1, -R6 ;  /* 0x000000010a0aa824 */ /* 0x000fe200078e0a06 */
[----:B------:R-:W-:Y:S01]  /*a0f0*/  ISETP.GE.AND P2, PT, R9, RZ, PT ;  /* 0x000000ff0900720c */ /* 0x000fe20003f46270 */
[----:B0-----:R-:W-:Y:S01]  /*a100*/  IMAD.MOV.U32 R0, RZ, RZ, R16 ;  /* 0x000000ffff007224 */ /* 0x001fe200078e0010 */
[----:B------:R-:W-:Y:S01]  /*a110*/  IABS R9, R4 ;  /* 0x0000000400097213 */ /* 0x000fe20000000000 */
[----:B------:R-:W-:Y:S02]  /*a120*/  IMAD.MOV R2, RZ, RZ, -R2 ;  /* 0x000000ffff027224 */ /* 0x000fe400078e0a02 */
[----:B------:R-:W-:Y:S02]  /*a130*/  @!P6 IMAD.IADD R14, R14, 0x1, -R6 ;  /* 0x000000010e0ee824 */ /* 0x000fe400078e0a06 */
[----:B------:R-:W-:Y:S01]  /*a140*/  @!P3 IMAD.MOV R0, RZ, RZ, -R0 ;  /* 0x000000ffff00b224 */ /* 0x000fe200078e0a00 */
[----:B------:R-:W-:Y:S01]  /*a150*/  ISETP.GE.AND P3, PT, R5, RZ, PT ;  /* 0x000000ff0500720c */ /* 0x000fe20003f66270 */
[C---:B------:R-:W-:Y:S01]  /*a160*/  IMAD R13, R6.reuse, R2, R13 ;  /* 0x00000002060d7224 */ /* 0x040fe200078e020d */
[----:B------:R-:W-:Y:S01]  /*a170*/  ISETP.GT.U32.AND P6, PT, R6, R14, PT ;  /* 0x0000000e0600720c */ /* 0x000fe20003fc4070 */
[----:B------:R-:W-:Y:S01]  /*a180*/  IMAD.MOV.U32 R5, RZ, RZ, R9 ;  /* 0x000000ffff057224 */ /* 0x000fe200078e0009 */
[----:B------:R0:W-:Y:S01]  /*a190*/  STL [R1+0x118], R0 ;  /* 0x0001180001007387 */ /* 0x0001e20000100800 */
[----:B------:R-:W-:-:S04]  /*a1a0*/  IMAD.HI.U32 R9, R7, R8, RZ ;  /* 0x0000000807097227 */ /* 0x000fc800078e00ff */
[----:B------:R-:W-:Y:S01]  /*a1b0*/  @!P1 IMAD.MOV R12, RZ, RZ, -R12 ;  /* 0x000000ffff0c9224 */ /* 0x000fe200078e0a0c */
[C---:B------:R-:W-:Y:S01]  /*a1c0*/  ISETP.GT.U32.AND P1, PT, R6.reuse, R13, PT ;  /* 0x0000000d0600720c */ /* 0x040fe20003f24070 */
[----:B------:R-:W-:Y:S02]  /*a1d0*/  IMAD.MOV R9, RZ, RZ, -R9 ;  /* 0x000000ffff097224 */ /* 0x000fe400078e0a09 */
[----:B------:R-:W-:Y:S01]  /*a1e0*/  @!P0 IMAD.IADD R15, R15, 0x1, -R6 ;  /* 0x000000010f0f8824 */ /* 0x000fe200078e0a06 */
[----:B------:R-:W-:Y:S01]  /*a1f0*/  STL [R1+0x114], R12 ;  /* 0x0001140c01007387 */ /* 0x000fe20000100800 */
[----:B------:R-:W-:Y:S02]  /*a200*/  IMAD R8, R6, R9, R8 ;  /* 0x0000000906087224 */ /* 0x000fe400078e0208 */
[----:B------:R-:W-:Y:S01]  /*a210*/  @!P6 IMAD.IADD R14, R14, 0x1, -R6 ;  /* 0x000000010e0ee824 */ /* 0x000fe200078e0a06 */
[C---:B------:R-:W-:Y:S01]  /*a220*/  ISETP.GT.U32.AND P0, PT, R6.reuse, R15, PT ;  /* 0x0000000f0600720c */ /* 0x040fe20003f04070 */
[----:B0-----:R-:W-:Y:S01]  /*a230*/  IMAD.MOV.U32 R0, RZ, RZ, R10 ;  /* 0x000000ffff007224 */ /* 0x001fe200078e000a */
[----:B------:R-:W-:Y:S01]  /*a240*/  ISETP.GT.U32.AND P6, PT, R6, R8, PT ;  /* 0x000000080600720c */ /* 0x000fe20003fc4070 */
[----:B------:R-:W-:-:S04]  /*a250*/  IMAD.HI.U32 R2, R7, R5, RZ ;  /* 0x0000000507027227 */ /* 0x000fc800078e00ff */
[----:B------:R-:W-:Y:S02]  /*a260*/  @!P1 IMAD.IADD R13, R13, 0x1, -R6 ;  /* 0x000000010d0d9824 */ /* 0x000fe400078e0a06 */
[----:B------:R-:W-:Y:S01]  /*a270*/  @!P5 IMAD.MOV R0, RZ, RZ, -R0 ;  /* 0x000000ffff00d224 */ /* 0x000fe200078e0a00 */
[----:B------:R-:W-:Y:S01]  /*a280*/  ISETP.GE.AND P5, PT, R3, RZ, PT ;  /* 0x000000ff0300720c */ /* 0x000fe20003fa6270 */
[----:B------:R-:W-:Y:S01]  /*a290*/  VIADD R10, R28, 0x45 ;  /* 0x000000451c0a7836 */ /* 0x000fe20000000000 */
[----:B------:R-:W-:Y:S01]  /*a2a0*/  ISETP.GT.U32.AND P1, PT, R6, R13, PT ;  /* 0x0000000d0600720c */ /* 0x000fe20003f24070 */
[----:B------:R-:W-:Y:S01]  /*a2b0*/  @!P0 IMAD.IADD R15, R15, 0x1, -R6 ;  /* 0x000000010f0f8824 */ /* 0x000fe200078e0a06 */
[----:B------:R0:W-:Y:S01]  /*a2c0*/  STL [R1+0x110], R0 ;  /* 0x0001100001007387 */ /* 0x0001e20000100800 */
[----:B------:R-:W-:Y:S01]  /*a2d0*/  IMAD.MOV R2, RZ, RZ, -R2 ;  /* 0x000000ffff027224 */ /* 0x000fe200078e0a02 */
[----:B------:R-:W-:Y:S01]  /*a2e0*/  ISETP.GE.AND P0, PT, R4, RZ, PT ;  /* 0x000000ff0400720c */ /* 0x000fe20003f06270 */
[----:B------:R-:W-:Y:S01]  /*a2f0*/  @!P6 IMAD.IADD R8, R8, 0x1, -R6 ;  /* 0x000000010808e824 */ /* 0x000fe200078e0a06 */
[----:B------:R-:W-:Y:S01]  /*a300*/  IABS R4, R10 ;  /* 0x0000000a00047213 */ /* 0x000fe20000000000 */
[----:B------:R-:W-:Y:S01]  /*a310*/  IMAD.MOV.U32 R16, RZ, RZ, R15 ;  /* 0x000000ffff107224 */ /* 0x000fe200078e000f */
[----:B------:R-:W-:Y:S01]  /*a320*/  ISETP.GE.AND P6, PT, R10, RZ, PT ;  /* 0x000000ff0a00720c */ /* 0x000fe20003fc6270 */
[----:B------:R-:W-:-:S02]  /*a330*/  IMAD R5, R6, R2, R5 ;  /* 0x0000000206057224 */ /* 0x000fc400078e0205 */
[C---:B------:R-:W-:Y:S02]  /*a340*/  VIADD R3, R28.reuse, 0x43 ;  /* 0x000000431c037836 */ /* 0x040fe40000000000 */
[----:B0-----:R-:W-:Y:S02]  /*a350*/  IMAD.MOV.U32 R0, RZ, RZ, R14 ;  /* 0x000000ffff007224 */ /* 0x001fe400078e000e */
[----:B------:R-:W-:Y:S01]  /*a360*/  VIADD R2, R28, 0x44 ;  /* 0x000000441c027836 */ /* 0x000fe20000000000 */
[----:B------:R-:W-:Y:S01]  /*a370*/  IABS R12, R3 ;  /* 0x00000003000c7213 */ /* 0x000fe20000000000 */
[----:B------:R-:W-:Y:S01]  /*a380*/  @!P2 IMAD.MOV R0, RZ, RZ, -R0 ;  /* 0x000000ffff00a224 */ /* 0x000fe200078e0a00 */
[C---:B------:R-:W-:Y:S01]  /*a390*/  ISETP.GT.U32.AND P2, PT, R6.reuse, R8, PT ;  /* 0x000000080600720c */ /* 0x040fe20003f44070 */
[----:B------:R-:W-:Y:S01]  /*a3a0*/  @!P4 IMAD.MOV R16, RZ, RZ, -R16 ;  /* 0x000000ffff10c224 */ /* 0x000fe200078e0a10 */
[----:B------:R-:W-:Y:S01]  /*a3b0*/  ISETP.GT.U32.AND P4, PT, R6, R5, PT ;  /* 0x000000050600720c */ /* 0x000fe20003f84070 */
[----:B------:R-:W-:Y:S01]  /*a3c0*/  IMAD.HI.U32 R14, R7, R4, RZ ;  /* 0x00000004070e7227 */ /* 0x000fe200078e00ff */
[----:B------:R-:W-:-:S02]  /*a3d0*/  IABS R9, R2 ;  /* 0x0000000200097213 */ /* 0x000fc40000000000 */
[----:B------:R-:W-:Y:S01]  /*a3e0*/  STL [R1+0x10c], R16 ;  /* 0x00010c1001007387 */ /* 0x000fe20000100800 */
[----:B------:R-:W-:Y:S01]  /*a3f0*/  @!P1 IMAD.IADD R13, R13, 0x1, -R6 ;  /* 0x000000010d0d9824 */ /* 0x000fe200078e0a06 */
[----:B------:R-:W-:Y:S01]  /*a400*/  ISETP.GE.AND P1, PT, R2, RZ, PT ;  /* 0x000000ff0200720c */ /* 0x000fe20003f26270 */
[----:B------:R-:W-:Y:S01]  /*a410*/  IMAD.MOV R14, RZ, RZ, -R14 ;  /* 0x000000ffff0e7224 */ /* 0x000fe200078e0a0e */
[----:B------:R0:W-:Y:S01]  /*a420*/  STL [R1+0x108], R0 ;  /* 0x0001080001007387 */ /* 0x0001e20000100800 */
[----:B------:R-:W-:Y:S02]  /*a430*/  IMAD.MOV.U32 R10, RZ, RZ, R12 ;  /* 0x000000ffff0a7224 */ /* 0x000fe400078e000c */
[----:B------:R-:W-:-:S04]  /*a440*/  IMAD.HI.U32 R12, R7, R9, RZ ;  /* 0x00000009070c7227 */ /* 0x000fc800078e00ff */
[----:B------:R-:W-:Y:S02]  /*a450*/  IMAD R4, R6, R14, R4 ;  /* 0x0000000e06047224 */ /* 0x000fe400078e0204 */
[----:B------:R-:W-:Y:S02]  /*a460*/  IMAD.MOV R12, RZ, RZ, -R12 ;  /* 0x000000ffff0c7224 */ /* 0x000fe400078e0a0c */
[----:B0-----:R-:W-:Y:S01]  /*a470*/  IMAD.MOV.U32 R0, RZ, RZ, R13 ;  /* 0x000000ffff007224 */ /* 0x001fe200078e000d */
[----:B------:R-:W-:Y:S01]  /*a480*/  IABS R13, R28 ;  /* 0x0000001c000d7213 */ /* 0x000fe20000000000 */
[----:B------:R-:W-:Y:S01]  /*a490*/  @!P2 IMAD.IADD R8, R8, 0x1, -R6 ;  /* 0x000000010808a824 */ /* 0x000fe200078e0a06 */
[----:B------:R-:W-:Y:S01]  /*a4a0*/  ISETP.GT.U32.AND P2, PT, R6, R4, PT ;  /* 0x000000040600720c */ /* 0x000fe20003f44070 */
[----:B------:R-:W-:Y:S01]  /*a4b0*/  @!P3 IMAD.MOV R0, RZ, RZ, -R0 ;  /* 0x000000ffff00b224 */ /* 0x000fe200078e0a00 */
[----:B------:R-:W-:Y:S01]  /*a4c0*/  ISETP.GE.AND P3, PT, R3, RZ, PT ;  /* 0x000000ff0300720c */ /* 0x000fe20003f66270 */
[----:B------:R-:W-:-:S02]  /*a4d0*/  @!P4 IMAD.IADD R5, R5, 0x1, -R6 ;  /* 0x000000010505c824 */ /* 0x000fc400078e0a06 */
[----:B------:R-:W-:Y:S01]  /*a4e0*/  IMAD R3, R6, R12, R9 ;  /* 0x0000000c06037224 */ /* 0x000fe200078e0209 */
[----:B------:R0:W-:Y:S01]  /*a4f0*/  STL [R1+0x104], R0 ;  /* 0x0001040001007387 */ /* 0x0001e20000100800 */
[----:B------:R-:W-:Y:S01]  /*a500*/  VIADD R14, R28, 0x42 ;  /* 0x000000421c0e7836 */ /* 0x000fe20000000000 */
[----:B------:R-:W-:Y:S01]  /*a510*/  ISETP.GT.U32.AND P4, PT, R6, R5, PT ;  /* 0x000000050600720c */ /* 0x000fe20003f84070 */
[----:B------:R-:W-:Y:S02]  /*a520*/  VIADD R9, R28, 0x41 ;  /* 0x000000411c097836 */ /* 0x000fe40000000000 */
[----:B------:R-:W-:-:S03]  /*a530*/  IMAD.HI.U32 R2, R7, R10, RZ ;  /* 0x0000000a07027227 */ /* 0x000fc600078e00ff */
[----:B------:R-:W-:Y:S01]  /*a540*/  IABS R20, R9 ;  /* 0x0000000900147213 */ /* 0x000fe20000000000 */
[----:B------:R-:W-:Y:S02]  /*a550*/  @!P2 IMAD.IADD R4, R4, 0x1, -R6 ;  /* 0x000000010404a824 */ /* 0x000fe400078e0a06 */
[----:B0-----:R-:W-:Y:S02]  /*a560*/  IMAD.MOV.U32 R0, RZ, RZ, R8 ;  /* 0x000000ffff007224 */ /* 0x001fe400078e0008 */
[----:B------:R-:W-:Y:S01]  /*a570*/  IMAD.MOV R2, RZ, RZ, -R2 ;  /* 0x000000ffff027224 */ /* 0x000fe200078e0a02 */
[C---:B------:R-:W-:Y:S01]  /*a580*/  ISETP.GT.U32.AND P2, PT, R6.reuse, R4, PT ;  /* 0x000000040600720c */ /* 0x040fe20003f44070 */
[----:B------:R-:W-:Y:S01]  /*a590*/  @!P5 IMAD.MOV R0, RZ, RZ, -R0 ;  /* 0x000000ffff00d224 */ /* 0x000fe200078e0a00 */
[----:B------:R-:W-:Y:S01]  /*a5a0*/  ISETP.GT.U32.AND P5, PT, R6, R3, PT ;  /* 0x000000030600720c */ /* 0x000fe20003fa4070 */
[----:B------:R-:W-:Y:S01]  /*a5b0*/  @!P4 IMAD.IADD R5, R5, 0x1, -R6 ;  /* 0x000000010505c824 */ /* 0x000fe200078e0a06 */
[----:B------:R-:W-:Y:S01]  /*a5c0*/  ISETP.GE.AND P4, PT, R14, RZ, PT ;  /* 0x000000ff0e00720c */ /* 0x000fe20003f86270 */
[----:B------:R-:W-:Y:S01]  /*a5d0*/  IMAD.HI.U32 R8, R7, R20, RZ ;  /* 0x0000001407087227 */ /* 0x000fe200078e00ff */
[----:B------:R-:W-:Y:S01]  /*a5e0*/  IABS R14, R14 ;  /* 0x0000000e000e7213 */ /* 0x000fe20000000000 */
[----:B------:R0:W-:Y:S02]  /*a5f0*/  STL [R1+0x100], R0 ;  /* 0x0001000001007387 */ /* 0x0001e40000100800 */
[----:B------:R-:W-:-:S02]  /*a600*/  IMAD R10, R6, R2, R10 ;  /* 0x00000002060a7224 */ /* 0x000fc400078e020a */
[----:B------:R-:W-:-:S04]  /*a610*/  IMAD.HI.U32 R15, R7, R14, RZ ;  /* 0x0000000e070f7227 */ /* 0x000fc800078e00ff */
[----:B------:R-:W-:Y:S02]  /*a620*/  @!P5 IMAD.IADD R3, R3, 0x1, -R6 ;  /* 0x000000010303d824 */ /* 0x000fe400078e0a06 */
[----:B0-----:R-:W-:Y:S02]  /*a630*/  IMAD.MOV.U32 R0, RZ, RZ, R5 ;  /* 0x000000ffff007224 */ /* 0x001fe400078e0005 */
[----:B------:R-:W-:Y:S01]  /*a640*/  IMAD.MOV R15, RZ, RZ, -R15 ;  /* 0x000000ffff0f7224 */ /* 0x000fe200078e0a0f */
[----:B------:R-:W-:Y:S01]  /*a650*/  ISETP.GT.U32.AND P5, PT, R6, R3, PT ;  /* 0x000000030600720c */ /* 0x000fe20003fa4070 */
[----:B------:R-:W-:Y:S02]  /*a660*/  IMAD.MOV R8, RZ, RZ, -R8 ;  /* 0x000000ffff087224 */ /* 0x000fe400078e0a08 */
[----:B------:R-:W-:Y:S01]  /*a670*/  @!P2 IMAD.IADD R4, R4, 0x1, -R6 ;  /* 0x000000010404a824 */ /* 0x000fe200078e0a06 */
[----:B------:R-:W-:Y:S01]  /*a680*/  ISETP.GE.AND P2, PT, R9, RZ, PT ;  /* 0x000000ff0900720c */ /* 0x000fe20003f46270 */
[----:B------:R-:W-:Y:S01]  /*a690*/  @!P0 IMAD.MOV R0, RZ, RZ, -R0 ;  /* 0x000000ffff008224 */ /* 0x000fe200078e0a00 */
[C---:B------:R-:W-:Y:S01]  /*a6a0*/  ISETP.GT.U32.AND P0, PT, R6.reuse, R10, PT ;  /* 0x0000000a0600720c */ /* 0x040fe20003f04070 */
[----:B------:R-:W-:-:S02]  /*a6b0*/  IMAD R9, R6, R15, R14 ;  /* 0x0000000f06097224 */ /* 0x000fc400078e020e */
[C---:B------:R-:W-:Y:S01]  /*a6c0*/  IMAD R20, R6.reuse, R8, R20 ;  /* 0x0000000806147224 */ /* 0x040fe200078e0214 */
[----:B------:R-:W-:Y:S01]  /*a6d0*/  STL [R1+0xfc], R0 ;  /* 0x0000fc0001007387 */ /* 0x000fe20000100800 */
[----:B------:R-:W-:Y:S02]  /*a6e0*/  IMAD.MOV.U32 R16, RZ, RZ, R4 ;  /* 0x000000ffff107224 */ /* 0x000fe400078e0004 */
[----:B------:R-:W-:Y:S01]  /*a6f0*/  @!P5 IMAD.IADD R3, R3, 0x1, -R6 ;  /* 0x000000010303d824 */ /* 0x000fe200078e0a06 */
[C---:B------:R-:W-:Y:S01]  /*a700*/  ISETP.GT.U32.AND P5, PT, R6.reuse, R9, PT ;  /* 0x000000090600720c */ /* 0x040fe20003fa4070 */
[----:B------:R-:W-:Y:S01]  /*a710*/  @!P6 IMAD.MOV R16, RZ, RZ, -R16 ;  /* 0x000000ffff10e224 */ /* 0x000fe200078e0a10 */
[----:B------:R-:W-:Y:S01]  /*a720*/  ISETP.GT.U32.AND P6, PT, R6, R20, PT ;  /* 0x000000140600720c */ /* 0x000fe20003fc4070 */
[----:B------:R-:W-:Y:S02]  /*a730*/  VIADD R2, R28, 0x40 ;  /* 0x000000401c027836 */ /* 0x000fe40000000000 */
[----:B------:R-:W-:Y:S01]  /*a740*/  @!P0 IMAD.IADD R10, R10, 0x1, -R6 ;  /* 0x000000010a0a8824 */ /* 0x000fe200078e0a06 */
[----:B------:R0:W-:Y:S01]  /*a750*/  STL [R1+0xf8], R16 ;  /* 0x0000f81001007387 */ /* 0x0001e20000100800 */
[----:B------:R-:W-:Y:S01]  /*a760*/  IMAD.HI.U32 R8, R7, R13, RZ ;  /* 0x0000000d07087227 */ /* 0x000fe200078e00ff */
[----:B------:R-:W-:-:S02]  /*a770*/  IABS R12, R2 ;  /* 0x00000002000c7213 */ /* 0x000fc40000000000 */
[----:B------:R-:W-:Y:S01]  /*a780*/  ISETP.GT.U32.AND P0, PT, R6, R10, PT ;  /* 0x0000000a0600720c */ /* 0x000fe20003f04070 */
[----:B------:R-:W-:Y:S02]  /*a790*/  VIADD R4, R28, 0x3e ;  /* 0x0000003e1c047836 */ /* 0x000fe40000000000 */
[--C-:B------:R-:W-:Y:S02]  /*a7a0*/  @!P5 IMAD.IADD R9, R9, 0x1, -R6.reuse ;  /* 0x000000010909d824 */ /* 0x100fe400078e0a06 */
[----:B------:R-:W-:Y:S02]  /*a7b0*/  @!P6 IMAD.IADD R20, R20, 0x1, -R6 ;  /* 0x000000011414e824 */ /* 0x000fe400078e0a06 */
[----:B------:R-:W-:Y:S01]  /*a7c0*/  IMAD.HI.U32 R5, R7, R12, RZ ;  /* 0x0000000c07057227 */ /* 0x000fe200078e00ff */
[C---:B------:R-:W-:Y:S02]  /*a7d0*/  ISETP.GT.U32.AND P5, PT, R6.reuse, R9, PT ;  /* 0x000000090600720c */ /* 0x040fe40003fa4070 */
[----:B------:R-:W-:Y:S01]  /*a7e0*/  ISETP.GT.U32.AND P6, PT, R6, R20, PT ;  /* 0x000000140600720c */ /* 0x000fe20003fc4070 */
[----:B------:R-:W-:-:S02]  /*a7f0*/  IMAD.MOV R5, RZ, RZ, -R5 ;  /* 0x000000ffff057224 */ /* 0x000fc400078e0a05 */
[----:B------:R-:W-:Y:S02]  /*a800*/  IMAD.MOV R8, RZ, RZ, -R8 ;  /* 0x000000ffff087224 */ /* 0x000fe400078e0a08 */
[----:B------:R-:W-:Y:S02]  /*a810*/  VIADD R17, R28, 0x3d ;  /* 0x0000003d1c117836 */ /* 0x000fe40000000000 */
[----:B------:R-:W-:Y:S01]  /*a820*/  @!P0 IMAD.IADD R10, R10, 0x1, -R6 ;  /* 0x000000010a0a8824 */ /* 0x000fe200078e0a06 */
[----:B------:R-:W-:Y:S01]  /*a830*/  ISETP.GE.AND P0, PT, R4, RZ, PT ;  /* 0x000000ff0400720c */ /* 0x000fe20003f06270 */
[C---:B------:R-:W-:Y:S01]  /*a840*/  IMAD R12, R6.reuse, R5, R12 ;  /* 0x00000005060c7224 */ /* 0x040fe200078e020c */
[----:B------:R-:W-:Y:S01]  /*a850*/  IABS R4, R4 ;  /* 0x0000000400047213 */ /* 0x000fe20000000000 */
[----:B------:R-:W-:Y:S01]  /*a860*/  IMAD R13, R6, R8, R13 ;  /* 0x00000008060d7224 */ /* 0x000fe200078e020d */
[----:B0-----:R-:W-:Y:S01]  /*a870*/  IABS R16, R17 ;  /* 0x0000001100107213 */ /* 0x001fe20000000000 */
[----:B------:R-:W-:Y:S01]  /*a880*/  @!P6 IMAD.IADD R20, R20, 0x1, -R6 ;  /* 0x000000011414e824 */ /* 0x000fe200078e0a06 */
[----:B------:R-:W-:Y:S01]  /*a890*/  @!P5 IADD3 R9, PT, PT, R9, -R6, RZ ;  /* 0x800000060909d210 */ /* 0x000fe20007ffe0ff */
[----:B------:R-:W-:Y:S01]  /*a8a0*/  IMAD.HI.U32 R8, R7, R4, RZ ;  /* 0x0000000407087227 */ /* 0x000fe200078e00ff */
[----:B------:R-:W-:-:S02]  /*a8b0*/  ISETP.GT.U32.AND P5, PT, R6, R12, PT ;  /* 0x0000000c0600720c */ /* 0x000fc40003fa4070 */
[----:B------:R-:W-:Y:S01]  /*a8c0*/  ISETP.GT.U32.AND P6, PT, R6, R13, PT ;  /* 0x0000000d0600720c */ /* 0x000fe20003fc4070 */
[----:B------:R-:W-:-:S04]  /*a8d0*/  IMAD.HI.U32 R22, R7, R16, RZ ;  /* 0x0000001007167227 */ /* 0x000fc800078e00ff */
[----:B------:R-:W-:Y:S02]  /*a8e0*/  IMAD.MOV R8, RZ, RZ, -R8 ;  /* 0x000000ffff087224 */ /* 0x000fe400078e0a08 */
[----:B------:R-:W-:Y:S02]  /*a8f0*/  IMAD.MOV.U32 R0, RZ, RZ, R3 ;  /* 0x000000ffff007224 */ /* 0x000fe400078e0003 */
[----:B------:R-:W-:Y:S02]  /*a900*/  IMAD.MOV R22, RZ, RZ, -R22 ;  /* 0x000000ffff167224 */ /* 0x000fe400078e0a16 */
[----:B------:R-:W-:Y:S02]  /*a910*/  IMAD R4, R6, R8, R4 ;  /* 0x0000000806047224 */ /* 0x000fe400078e0204 */
[----:B------:R-:W-:Y:S01]  /*a920*/  @!P1 IMAD.MOV R0, RZ, RZ, -R0 ;  /* 0x000000ffff009224 */ /* 0x000fe200078e0a00 */
[----:B------:R-:W-:Y:S01]  /*a930*/  ISETP.GE.AND P1, PT, R2, RZ, PT ;  /* 0x000000ff0200720c */ /* 0x000fe20003f26270 */
[----:B------:R-:W-:-:S02]  /*a940*/  IMAD R16, R6, R22, R16 ;  /* 0x0000001606107224 */ /* 0x000fc400078e0210 */
[--C-:B------:R-:W-:Y:S01]  /*a950*/  @!P5 IMAD.IADD R12, R12, 0x1, -R6.reuse ;  /* 0x000000010c0cd824 */ /* 0x100fe200078e0a06 */
[C---:B------:R-:W-:Y:S01]  /*a960*/  ISETP.GT.U32.AND P5, PT, R6.reuse, R4, PT ;  /* 0x000000040600720c */ /* 0x040fe20003fa4070 */
[----:B------:R-:W-:Y:S01]  /*a970*/  @!P6 IMAD.IADD R13, R13, 0x1, -R6 ;  /* 0x000000010d0de824 */ /* 0x000fe200078e0a06 */
[----:B------:R0:W-:Y:S01]  /*a980*/  STL [R1+0xf4], R0 ;  /* 0x0000f40001007387 */ /* 0x0001e20000100800 */
[----:B------:R-:W-:Y:S01]  /*a990*/  ISETP.GT.U32.AND P6, PT, R6, R16, PT ;  /* 0x000000100600720c */ /* 0x000fe20003fc4070 */
[C---:B------:R-:W-:Y:S02]  /*a9a0*/  VIADD R3, R28.reuse, 0x3c ;  /* 0x0000003c1c037836 */ /* 0x040fe40000000000 */
[C---:B------:R-:W-:Y:S02]  /*a9b0*/  VIADD R19, R28.reuse, 0x3b ;  /* 0x0000003b1c137836 */ /* 0x040fe40000000000 */
[----:B------:R-:W-:Y:S01]  /*a9c0*/  VIADD R14, R28, 0x3a ;  /* 0x0000003a1c0e7836 */ /* 0x000fe20000000000 */
[----:B------:R-:W-:-:S02]  /*a9d0*/  IABS R18, R3 ;  /* 0x0000000300127213 */ /* 0x000fc40000000000 */
[----:B------:R-:W-:Y:S01]  /*a9e0*/  IABS R5, R19 ;  /* 0x0000001300057213 */ /* 0x000fe20000000000 */
[----:B0-----:R-:W-:Y:S01]  /*a9f0*/  IMAD.MOV.U32 R0, RZ, RZ, R10 ;  /* 0x000000ffff007224 */ /* 0x001fe200078e000a */
[----:B------:R-:W-:Y:S01]  /*aa00*/  IABS R2, R14 ;  /* 0x0000000e00027213 */ /* 0x000fe20000000000 */
[----:B------:R-:W-:Y:S01]  /*aa10*/  @!P5 IMAD.IADD R4, R4, 0x1, -R6 ;  /* 0x000000010404d824 */ /* 0x000fe200078e0a06 */
[C---:B------:R-:W-:Y:S01]  /*aa20*/  ISETP.GT.U32.AND P5, PT, R6.reuse, R13, PT ;  /* 0x0000000d0600720c */ /* 0x040fe20003fa4070 */
[----:B------:R-:W-:Y:S01]  /*aa30*/  @!P3 IMAD.MOV R0, RZ, RZ, -R0 ;  /* 0x000000ffff00b224 */ /* 0x000fe200078e0a00 */
[----:B------:R-:W-:Y:S01]  /*aa40*/  ISETP.GT.U32.AND P3, PT, R6, R12, PT ;  /* 0x0000000c0600720c */ /* 0x000fe20003f64070 */
[----:B------:R-:W-:-:S03]  /*aa50*/  IMAD.HI.U32 R21, R7, R18, RZ ;  /* 0x0000001207157227 */ /* 0x000fc600078e00ff */
[----:B------:R0:W-:Y:S01]  /*aa60*/  STL [R1+0xf0], R0 ;  /* 0x0000f00001007387 */ /* 0x0001e20000100800 */
[----:B------:R-:W-:Y:S02]  /*aa70*/  @!P6 IMAD.IADD R16, R16, 0x1, -R6 ;  /* 0x000000011010e824 */ /* 0x000fe400078e0a06 */
[----:B------:R-:W-:-:S03]  /*aa80*/  IMAD.HI.U32 R8, R7, R5, RZ ;  /* 0x0000000507087227 */ /* 0x000fc600078e00ff */
        /* <DEDUP_REMOVED lines=14> */
[----:B------:R-:W-:Y:S02]  /*ab70*/  VIADD R10, R28, 0x38 ;  /* 0x000000381c0a7836 */ /* 0x000fe40000000000 */
[----:B------:R-:W-:Y:S01]  /*ab80*/  @!P4 IMAD.IADD R4, R4, 0x1, -R6 ;  /* 0x000000010404c824 */ /* 0x000fe200078e0a06 */
[----:B------:R-:W-:Y:S01]  /*ab90*/  ISETP.GT.U32.AND P4, PT, R6, R2, PT ;  /* 0x000000020600720c */ /* 0x000fe20003f84070 */
[----:B0-----:R-:W-:Y:S01]  /*aba0*/  IMAD.MOV.U32 R0, RZ, RZ, R20 ;  /* 0x000000ffff007224 */ /* 0x001fe200078e0014 */
[----:B------:R-:W-:Y:S01]  /*abb0*/  IABS R9, R10 ;  /* 0x0000000a00097213 */ /* 0x000fe20000000000 */
[----:B------:R-:W-:Y:S01]  /*abc0*/  @!P6 IMAD.IADD R16, R16, 0x1, -R6 ;  /* 0x000000011010e824 */ /* 0x000fe200078e0a06 */
[----:B------:R-:W-:Y:S01]  /*abd0*/  ISETP.GE.AND P6, PT, R28, RZ, PT ;  /* 0x000000ff1c00720c */ /* 0x000fe20003fc6270 */
[----:B------:R-:W-:Y:S01]  /*abe0*/  @!P2 IMAD.MOV R0, RZ, RZ, -R0 ;  /* 0x000000ffff00a224 */ /* 0x000fe200078e0a00 */
[----:B------:R-:W-:Y:S01]  /*abf0*/  ISETP.GT.U32.AND P2, PT, R6, R8, PT ;  /* 0x000000080600720c */ /* 0x000fe20003f44070 */
[----:B------:R-:W-:-:S02]  /*ac00*/  VIADD R15, R28, 0x39 ;  /* 0x000000391c0f7836 */ /* 0x000fc40000000000 */
[--C-:B------:R-:W-:Y:S01]  /*ac10*/  @!P5 IMAD.IADD R13, R13, 0x1, -R6.reuse ;  /* 0x000000010d0dd824 */ /* 0x100fe200078e0a06 */
[----:B------:R0:W-:Y:S01]  /*ac20*/  STL [R1+0xe8], R0 ;  /* 0x0000e80001007387 */ /* 0x0001e20000100800 */
[----:B------:R-:W-:Y:S01]  /*ac30*/  ISETP.GE.AND P5, PT, R17, RZ, PT ;  /* 0x000000ff1100720c */ /* 0x000fe20003fa6270 */
[----:B------:R-:W-:Y:S01]  /*ac40*/  @!P3 IMAD.IADD R5, R5, 0x1, -R6 ;  /* 0x000000010505b824 */ /* 0x000fe200078e0a06 */
[----:B------:R-:W-:Y:S01]  /*ac50*/  IABS R18, R15 ;  /* 0x0000000f00127213 */ /* 0x000fe20000000000 */
[----:B------:R-:W-:Y:S01]  /*ac60*/  IMAD.HI.U32 R17, R7, R9, RZ ;  /* 0x0000000907117227 */ /* 0x000fe200078e00ff */
[----:B------:R-:W-:-:S03]  /*ac70*/  ISETP.GE.AND P3, PT, R19, RZ, PT ;  /* 0x000000ff1300720c */ /* 0x000fc60003f66270 */
[----:B------:R-:W-:-:S04]  /*ac80*/  IMAD.HI.U32 R20, R7, R18, RZ ;  /* 0x0000001207147227 */ /* 0x000fc800078e00ff */
[----:B------:R-:W-:Y:S01]  /*ac90*/  @!P2 IMAD.IADD R8, R8, 0x1, -R6 ;  /* 0x000000010808a824 */ /* 0x000fe200078e0a06 */
[----:B------:R-:W-:Y:S01]  /*aca0*/  ISETP.GE.AND P2, PT, R3, RZ, PT ;  /* 0x000000ff0300720c */ /* 0x000fe20003f46270 */
[----:B0-----:R-:W-:Y:S02]  /*acb0*/  IMAD.MOV.U32 R0, RZ, RZ, R12 ;  /* 0x000000ffff007224 */ /* 0x001fe400078e000c */
[----:B------:R-:W-:Y:S01]  /*acc0*/  @!P4 IMAD.IADD R2, R2, 0x1, -R6 ;  /* 0x000000010202c824 */ /* 0x000fe200078e0a06 */
[C---:B------:R-:W-:Y:S01]  /*acd0*/  ISETP.GT.U32.AND P4, PT, R6.reuse, R5, PT ;  /* 0x000000050600720c */ /* 0x040fe20003f84070 */
[----:B------:R-:W-:Y:S01]  /*ace0*/  @!P1 IMAD.MOV R0, RZ, RZ, -R0 ;  /* 0x000000ffff009224 */ /* 0x000fe200078e0a00 */
[C---:B------:R-:W-:Y:S01]  /*acf0*/  ISETP.GT.U32.AND P1, PT, R6.reuse, R8, PT ;  /* 0x000000080600720c */ /* 0x040fe20003f24070 */
[----:B------:R-:W-:Y:S02]  /*ad00*/  IMAD.MOV R17, RZ, RZ, -R17 ;  /* 0x000000ffff117224 */ /* 0x000fe400078e0a11 */
[----:B------:R-:W-:Y:S01]  /*ad10*/  @!P6 IMAD.MOV R13, RZ, RZ, -R13 ;  /* 0x000000ffff0de224 */ /* 0x000fe200078e0a0d */
[----:B------:R-:W-:Y:S01]  /*ad20*/  ISETP.GT.U32.AND P6, PT, R6, R2, PT ;  /* 0x000000020600720c */ /* 0x000fe20003fc4070 */
[----:B------:R-:W-:-:S02]  /*ad30*/  IMAD.MOV R20, RZ, RZ, -R20 ;  /* 0x000000ffff147224 */ /* 0x000fc400078e0a14 */
[C---:B------:R-:W-:Y:S01]  /*ad40*/  IMAD R9, R6.reuse, R17, R9 ;  /* 0x0000001106097224 */ /* 0x040fe200078e0209 */
[----:B------:R-:W-:Y:S01]  /*ad50*/  STL [R1+0x1c5c], R13 ;  /* 0x001c5c0d01007387 */ /* 0x000fe20000100800 */
[----:B------:R-:W-:Y:S02]  /*ad60*/  IMAD R3, R6, R20, R18 ;  /* 0x0000001406037224 */ /* 0x000fe400078e0212 */
[----:B------:R-:W-:Y:S01]  /*ad70*/  IMAD.MOV.U32 R17, RZ, RZ, R4 ;  /* 0x000000ffff117224 */ /* 0x000fe200078e0004 */
[----:B------:R0:W-:Y:S01]  /*ad80*/  STL [R1+0xe4], R0 ;  /* 0x0000e40001007387 */ /* 0x0001e20000100800 */
[----:B------:R-:W-:Y:S02]  /*ad90*/  VIADD R12, R28, 0x37 ;  /* 0x000000371c0c7836 */ /* 0x000fe40000000000 */
[----:B------:R-:W-:Y:S01]  /*ada0*/  @!P0 IMAD.MOV R17, RZ, RZ, -R17 ;  /* 0x000000ffff118224 */ /* 0x000fe200078e0a11 */
[----:B------:R-:W-:Y:S01]  /*adb0*/  ISETP.GT.U32.AND P0, PT, R6, R3, PT ;  /* 0x000000030600720c */ /* 0x000fe20003f04070 */
[--C-:B------:R-:W-:Y:S01]  /*adc0*/  @!P1 IMAD.IADD R8, R8, 0x1, -R6.reuse ;  /* 0x0000000108089824 */ /* 0x100fe200078e0a06 */
[----:B------:R-:W-:Y:S01]  /*add0*/  ISETP.GT.U32.AND P1, PT, R6, R9, PT ;  /* 0x000000090600720c */ /* 0x000fe20003f24070 */
[----:B------:R-:W-:Y:S01]  /*ade0*/  @!P4 IMAD.IADD R5, R5, 0x1, -R6 ;  /* 0x000000010505c824 */ /* 0x000fe200078e0a06 */
[----:B------:R-:W-:Y:S01]  /*adf0*/  STL [R1+0xe0], R17 ;  /* 0x0000e01101007387 */ /* 0x000fe20000100800 */
[----:B------:R-:W-:Y:S01]  /*ae00*/  ISETP.GE.AND P4, PT, R15, RZ, PT ;  /* 0x000000ff0f00720c */ /* 0x000fe20003f86270 */
[----:B0-----:R-:W-:-:S02]  /*ae10*/  IMAD.MOV.U32 R0, RZ, RZ, R16 ;  /* 0x000000ffff007224 */ /* 0x001fc400078e0010 */
[----:B------:R-:W-:Y:S02]  /*ae20*/  IMAD.MOV.U32 R16, RZ, RZ, R8 ;  /* 0x000000ffff107224 */ /* 0x000fe400078e0008 */
[----:B------:R-:W-:Y:S01]  /*ae30*/  @!P5 IMAD.MOV R0, RZ, RZ, -R0 ;  /* 0x000000ffff00d224 */ /* 0x000fe200078e0a00 */
[----:B------:R-:W-:Y:S01]  /*ae40*/  ISETP.GE.AND P5, PT, R14, RZ, PT ;  /* 0x000000ff0e00720c */ /* 0x000fe20003fa6270 */
[----:B------:R-:W-:Y:S01]  /*ae50*/  @!P2 IMAD.MOV R16, RZ, RZ, -R16 ;  /* 0x000000ffff10a224 */ /* 0x000fe200078e0a10 */
[----:B------:R-:W-:Y:S01]  /*ae60*/  IABS R14, R12 ;  /* 0x0000000c000e7213 */ /* 0x000fe20000000000 */
[----:B------:R-:W-:Y:S01]  /*ae70*/  IMAD.MOV.U32 R13, RZ, RZ, R28 ;  /* 0x000000ffff0d7224 */ /* 0x000fe200078e001c */
[----:B------:R0:W-:Y:S01]  /*ae80*/  STL [R1+0xdc], R0 ;  /* 0x0000dc0001007387 */ /* 0x0001e20000100800 */
[--C-:B------:R-:W-:Y:S01]  /*ae90*/  @!P6 IMAD.IADD R2, R2, 0x1, -R6.reuse ;  /* 0x000000010202e824 */ /* 0x100fe200078e0a06 */
[----:B------:R-:W-:Y:S01]  /*aea0*/  ISETP.GE.AND P6, PT, R10, RZ, PT ;  /* 0x000000ff0a00720c */ /* 0x000fe20003fc6270 */
[----:B------:R-:W-:Y:S01]  /*aeb0*/  IMAD.HI.U32 R15, R7, R14, RZ ;  /* 0x0000000e070f7227 */ /* 0x000fe200078e00ff */
[----:B------:R-:W-:Y:S03]  /*aec0*/  STL [R1+0xd8], R16 ;  /* 0x0000d81001007387 */ /* 0x000fe60000100800 */
[----:B------:R-:W-:Y:S01]  /*aed0*/  @!P0 IMAD.IADD R3, R3, 0x1, -R6 ;  /* 0x0000000103038824 */ /* 0x000fe200078e0a06 */
[----:B------:R-:W-:Y:S01]  /*aee0*/  ISETP.GE.AND P0, PT, R12, RZ, PT ;  /* 0x000000ff0c00720c */ /* 0x000fe20003f06270 */
[----:B------:R-:W-:-:S02]  /*aef0*/  IMAD.MOV R15, RZ, RZ, -R15 ;  /* 0x000000ffff0f7224 */ /* 0x000fc400078e0a0f */
[----:B0-----:R-:W-:Y:S02]  /*af00*/  IMAD.MOV.U32 R0, RZ, RZ, R5 ;  /* 0x000000ffff007224 */ /* 0x001fe400078e0005 */
[----:B------:R-:W-:Y:S02]  /*af10*/  VIADD R4, R13, 0x36 ;  /* 0x000000360d047836 */ /* 0x000fe40000000000 */
[----:B------:R-:W-:Y:S02]  /*af20*/  @!P3 IMAD.MOV R0, RZ, RZ, -R0 ;  /* 0x000000ffff00b224 */ /* 0x000fe400078e0a00 */
[----:B------:R-:W-:Y:S01]  /*af30*/  @!P1 IMAD.IADD R9, R9, 0x1, -R6 ;  /* 0x0000000109099824 */ /* 0x000fe200078e0a06 */
[C---:B------:R-:W-:Y:S01]  /*af40*/  ISETP.GT.U32.AND P1, PT, R6.reuse, R3, PT ;  /* 0x000000030600720c */ /* 0x040fe20003f24070 */
[C---:B------:R-:W-:Y:S01]  /*af50*/  IMAD R14, R6.reuse, R15, R14 ;  /* 0x0000000f060e7224 */ /* 0x040fe200078e020e */
[----:B------:R0:W-:Y:S01]  /*af60*/  STL [R1+0xd4], R0 ;  /* 0x0000d40001007387 */ /* 0x0001e20000100800 */
[----:B------:R-:W-:Y:S01]  /*af70*/  IABS R17, R4 ;  /* 0x0000000400117213 */ /* 0x000fe20000000000 */
[C---:B------:R-:W-:Y:S01]  /*af80*/  VIADD R15, R13.reuse, 0x35 ;  /* 0x000000350d0f7836 */ /* 0x040fe20000000000 */
[----:B------:R-:W-:Y:S01]  /*af90*/  ISETP.GT.U32.AND P2, PT, R6, R9, PT ;  /* 0x000000090600720c */ /* 0x000fe20003f44070 */
[----:B------:R-:W-:Y:S01]  /*afa0*/  VIADD R5, R13, 0x33 ;  /* 0x000000330d057836 */ /* 0x000fe20000000000 */
[----:B------:R-:W-:Y:S01]  /*afb0*/  ISETP.GE.AND P3, PT, R4, RZ, PT ;  /* 0x000000ff0400720c */ /* 0x000fe20003f66270 */
[----:B------:R-:W-:-:S03]  /*afc0*/  IMAD.HI.U32 R10, R7, R17, RZ ;  /* 0x00000011070a7227 */ /* 0x000fc600078e00ff */
[----:B------:R-:W-:Y:S01]  /*afd0*/  IABS R12, R5 ;  /* 0x00000005000c7213 */ /* 0x000fe20000000000 */
[----:B0-----:R-:W-:Y:S02]  /*afe0*/  IMAD.MOV.U32 R0, RZ, RZ, R2 ;  /* 0x000000ffff007224 */ /* 0x001fe400078e0002 */
        /* <DEDUP_REMOVED lines=22> */
[----:B------:R-:W-:Y:S01]  /*b150*/  IMAD.HI.U32 R2, R7, R12, RZ ;  /* 0x0000000c07027227 */ /* 0x000fe200078e00ff */
[----:B------:R-:W-:-:S03]  /*b160*/  ISETP.GT.U32.AND P2, PT, R6, R17, PT ;  /* 0x000000110600720c */ /* 0x000fc60003f44070 */
        /* <DEDUP_REMOVED lines=13> */
[C---:B------:R-:W-:Y:S01]  /*b240*/  ISETP.GT.U32.AND P4, PT, R6.reuse, R12, PT ;  /* 0x0000000c0600720c */ /* 0x040fe20003f84070 */
[C---:B------:R-:W-:Y:S01]  /*b250*/  VIADD R2, R13.reuse, 0x32 ;  /* 0x000000320d027836 */ /* 0x040fe20000000000 */
[C---:B------:R-:W-:Y:S01]  /*b260*/  ISETP.GT.U32.AND P2, PT, R6.reuse, R4, PT ;  /* 0x000000040600720c */ /* 0x040fe20003f44070 */
[----:B0-----:R-:W-:Y:S02]  /*b270*/  IMAD.MOV.U32 R0, RZ, RZ, R14 ;  /* 0x000000ffff007224 */ /* 0x001fe400078e000e */
[C---:B------:R-:W-:Y:S01]  /*b280*/  VIADD R9, R13.reuse, 0x30 ;  /* 0x000000300d097836 */ /* 0x040fe20000000000 */
        /* <DEDUP_REMOVED lines=9> */
[----:B------:R-:W-:Y:S02]  /*b320*/  VIADD R3, R13, 0x2f ;  /* 0x0000002f0d037836 */ /* 0x000fe40000000000 */
[----:B------:R-:W-:Y:S01]  /*b330*/  @!P2 IMAD.IADD R4, R4, 0x1, -R6 ;  /* 0x000000010404a824 */ /* 0x000fe200078e0a06 */
[C---:B------:R-:W-:Y:S01]  /*b340*/  ISETP.GT.U32.AND P4, PT, R6.reuse, R12, PT ;  /* 0x0000000c0600720c */ /* 0x040fe20003f84070 */
[----:B------:R-:W-:Y:S01]  /*b350*/  IMAD.MOV R14, RZ, RZ, -R14 ;  /* 0x000000ffff0e7224 */ /* 0x000fe200078e0a0e */
[----:B------:R-:W-:Y:S01]  /*b360*/  IABS R8, R3 ;  /* 0x0000000300087213 */ /* 0x000fe20000000000 */
[----:B0-----:R-:W-:Y:S01]  /*b370*/  IMAD.MOV.U32 R0, RZ, RZ, R17 ;  /* 0x000000ffff007224 */ /* 0x001fe200078e0011 */
[----:B------:R-:W-:Y:S01]  /*b380*/  ISETP.GT.U32.AND P2, PT, R6, R4, PT ;  /* 0x000000040600720c */ /* 0x000fe20003f44070 */
        /* <DEDUP_REMOVED lines=18> */
[----:B------:R-:W-:Y:S01]  /*b4b0*/  ISETP.GT.U32.AND P4, PT, R6, R10, PT ;  /* 0x0000000a0600720c */ /* 0x000fe20003f84070 */
        /* <DEDUP_REMOVED lines=38> */
[C---:B------:R-:W-:Y:S01]  /*b720*/  VIADD R5, R13.reuse, 0x2c ;  /* 0x0000002c0d057836 */ /* 0x040fe20000000000 */
        /* <DEDUP_REMOVED lines=10> */
[----:B------:R-:W-:Y:S01]  /*b7d0*/  @!P3 IMAD.IADD R8, R8, 0x1, -R6 ;  /* 0x000000010808b824 */ /* 0x000fe200078e0a06 */
[----:B------:R-:W-:Y:S01]  /*b7e0*/  ISETP.GE.AND P3, PT, R9, RZ, PT ;  /* 0x000000ff0900720c */ /* 0x000fe20003f66270 */
[----:B0-----:R-:W-:Y:S02]  /*b7f0*/  IMAD.MOV.U32 R0, RZ, RZ, R18 ;  /* 0x000000ffff007224 */ /* 0x001fe400078e0012 */
[----:B------:R-:W-:Y:S02]  /*b800*/  @!P6 IMAD.IADD R17, R17, 0x1, -R6 ;  /* 0x000000011111e824 */ /* 0x000fe400078e0a06 */
[----:B------:R-:W-:-:S04]  /*b810*/  IMAD.HI.U32 R9, R7, R15, RZ ;  /* 0x0000000f07097227 */ /* 0x000fc800078e00ff */
[----:B------:R-:W-:Y:S02]  /*b820*/  IMAD.MOV R12, RZ, RZ, -R12 ;  /* 0x000000ffff0c7224 */ /* 0x000fe400078e0a0c */
[----:B------:R-:W-:Y:S01]  /*b830*/  @!P4 IMAD.IADD R4, R4, 0x1, -R6 ;  /* 0x000000010404c824 */ /* 0x000fe200078e0a06 */
[----:B------:R-:W-:Y:S01]  /*b840*/  ISETP.GE.AND P4, PT, R5, RZ, PT ;  /* 0x000000ff0500720c */ /* 0x000fe20003f86270 */
[----:B------:R-:W-:Y:S01]  /*b850*/  @!P2 IMAD.MOV R0, RZ, RZ, -R0 ;  /* 0x000000ffff00a224 */ /* 0x000fe200078e0a00 */
[C---:B------:R-:W-:Y:S01]  /*b860*/  ISETP.GT.U32.AND P2, PT, R6.reuse, R17, PT ;  /* 0x000000110600720c */ /* 0x040fe20003f44070 */
        /* <DEDUP_REMOVED lines=9> */
[C---:B------:R-:W-:Y:S02]  /*b900*/  IMAD R14, R6.reuse, R5, R14 ;  /* 0x00000005060e7224 */ /* 0x040fe400078e020e */
        /* <DEDUP_REMOVED lines=9> */
[----:B------:R-:W-:Y:S01]  /*b9a0*/  IABS R5, R12 ;  /* 0x0000000c00057213 */ /* 0x000fe20000000000 */
[----:B------:R-:W-:Y:S01]  /*b9b0*/  @!P6 IMAD.IADD R4, R4, 0x1, -R6 ;  /* 0x000000010404e824 */ /* 0x000fe200078e0a06 */
[----:B---3--:R-:W-:Y:S01]  /*b9c0*/  IABS R10, R8 ;  /* 0x00000008000a7213 */ /* 0x008fe20000000000 */
[----:B------:R-:W-:Y:S01]  /*b9d0*/  @!P3 IMAD.MOV R17, RZ, RZ, -R17 ;  /* 0x000000ffff11b224 */ /* 0x000fe200078e0a11 */
[----:B------:R-:W-:Y:S01]  /*b9e0*/  ISETP.GE.AND P5, PT, R2, RZ, PT ;  /* 0x000000ff0200720c */ /* 0x000fe20003fa6270 */
[----:B------:R-:W-:Y:S01]  /*b9f0*/  IMAD.HI.U32 R2, R7, R5, RZ ;  /* 0x0000000507027227 */ /* 0x000fe200078e00ff */
[----:B------:R-:W-:-:S03]  /*ba00*/  ISETP.GE.AND P6, PT, R3, RZ, PT ;  /* 0x000000ff0300720c */ /* 0x000fc60003fc6270 */
[--C-:B------:R-:W-:Y:S01]  /*ba10*/  @!P0 IMAD.IADD R15, R15, 0x1, -R6.reuse ;  /* 0x000000010f0f8824 */ /* 0x100fe200078e0a06 */
[----:B------:R-:W-:Y:S01]  /*ba20*/  ISETP.GT.U32.AND P0, PT, R6, R16, PT ;  /* 0x000000100600720c */ /* 0x000fe20003f04070 */
[----:B------:R-:W-:Y:S02]  /*ba30*/  @!P2 IMAD.IADD R14, R14, 0x1, -R6 ;  /* 0x000000010e0ea824 */ /* 0x000fe400078e0a06 */
[----:B0-----:R-:W-:Y:S01]  /*ba40*/  IMAD.MOV.U32 R0, RZ, RZ, R4 ;  /* 0x000000ffff007224 */ /* 0x001fe200078e0004 */
[----:B------:R-:W-:Y:S01]  /*ba50*/  ISETP.GT.U32.AND P2, PT, R6, R15, PT ;  /* 0x0000000f0600720c */ /* 0x000fe20003f44070 */
        /* <DEDUP_REMOVED lines=8> */
[----:B------:R-:W-:Y:S01]  /*bae0*/  @!P1 IMAD.MOV R0, RZ, RZ, -R0 ;  /* 0x000000ffff009224 */ /* 0x000fe200078e0a00 */
[C---:B------:R-:W-:Y:S01]  /*baf0*/  ISETP.GT.U32.AND P2, PT, R6.reuse, R10, PT ;  /* 0x0000000a0600720c */ /* 0x040fe20003f44070 */
[C---:B------:R-:W-:Y:S01]  /*bb00*/  VIADD R3, R13.reuse, 0x27 ;  /* 0x000000270d037836 */ /* 0x040fe20000000000 */
[----:B------:R-:W-:Y:S01]  /*bb10*/  ISETP.GT.U32.AND P1, PT, R6, R14, PT ;  /* 0x0000000e0600720c */ /* 0x000fe20003f24070 */
[----:B------:R-:W-:Y:S01]  /*bb20*/  VIADD R2, R13, 0x26 ;  /* 0x000000260d027836 */ /* 0x000fe20000000000 */
[----:B------:R0:W-:Y:S01]  /*bb30*/  STL [R1+0xa0], R0 ;  /* 0x0000a00001007387 */ /* 0x0001e20000100800 */
[----:B------:R-:W-:Y:S01]  /*bb40*/  @!P6 IMAD.MOV R15, RZ, RZ, -R15 ;  /* 0x000000ffff0fe224 */ /* 0x000fe200078e0a0f */
[----:B------:R-:W-:Y:S01]  /*bb50*/  IABS R18, R3 ;  /* 0x0000000300127213 */ /* 0x000fe20000000000 */
[----:B------:R-:W-:Y:S01]  /*bb60*/  @!P0 IMAD.IADD R5, R5, 0x1, -R6 ;  /* 0x0000000105058824 */ /* 0x000fe200078e0a06 */
[----:B------:R-:W-:Y:S01]  /*bb70*/  IABS R9, R2 ;  /* 0x0000000200097213 */ /* 0x000fe20000000000 */
[----:B------:R-:W-:Y:S01]  /*bb80*/  STL [R1+0x98], R17 ;  /* 0x0000981101007387 */ /* 0x000fe20000100800 */
[----:B------:R-:W-:Y:S01]  /*bb90*/  ISETP.GE.AND P0, PT, R8, RZ, PT ;  /* 0x000000ff0800720c */ /* 0x000fe20003f06270 */
[----:B------:R-:W-:Y:S01]  /*bba0*/  IMAD.HI.U32 R19, R7, R18, RZ ;  /* 0x0000001207137227 */ /* 0x000fe200078e00ff */
[----:B------:R-:W-:-:S03]  /*bbb0*/  ISETP.GE.AND P6, PT, R3, RZ, PT ;  /* 0x000000ff0300720c */ /* 0x000fc60003fc6270 */
[----:B0-----:R-:W-:Y:S02]  /*bbc0*/  IMAD.MOV.U32 R0, RZ, RZ, R16 ;  /* 0x000000ffff007224 */ /* 0x001fe400078e0010 */
[--C-:B------:R-:W-:Y:S01]  /*bbd0*/  @!P2 IMAD.IADD R10, R10, 0x1, -R6.reuse ;  /* 0x000000010a0aa824 */ /* 0x100fe200078e0a06 */
[----:B------:R-:W-:Y:S01]  /*bbe0*/  ISETP.GT.U32.AND P2, PT, R6, R5, PT ;  /* 0x000000050600720c */ /* 0x000fe20003f44070 */
[----:B------:R-:W-:Y:S01]  /*bbf0*/  @!P1 IMAD.IADD R14, R14, 0x1, -R6 ;  /* 0x000000010e0e9824 */ /* 0x000fe200078e0a06 */
[----:B------:R-:W-:Y:S01]  /*bc00*/  ISETP.GE.AND P1, PT, R12, RZ, PT ;  /* 0x000000ff0c00720c */ /* 0x000fe20003f26270 */
[----:B------:R-:W-:Y:S01]  /*bc10*/  IMAD.MOV R19, RZ, RZ, -R19 ;  /* 0x000000ffff137224 */ /* 0x000fe200078e0a13 */
[----:B------:R-:W-:Y:S01]  /*bc20*/  ISETP.GT.U32.AND P3, PT, R6, R10, PT ;  /* 0x0000000a0600720c */ /* 0x000fe20003f64070 */
[----:B------:R-:W-:-:S04]  /*bc30*/  IMAD.HI.U32 R12, R7, R9, RZ ;  /* 0x00000009070c7227 */ /* 0x000fc800078e00ff */
[----:B------:R-:W-:Y:S02]  /*bc40*/  @!P4 IMAD.MOV R0, RZ, RZ, -R0 ;  /* 0x000000ffff00c224 */ /* 0x000fe400078e0a00 */
[C---:B------:R-:W-:Y:S02]  /*bc50*/  IMAD R8, R6.reuse, R19, R18 ;  /* 0x0000001306087224 */ /* 0x040fe400078e0212 */
[----:B------:R-:W-:Y:S01]  /*bc60*/  IMAD.MOV R12, RZ, RZ, -R12 ;  /* 0x000000ffff0c7224 */ /* 0x000fe200078e0a0c */
[----:B------:R0:W-:Y:S01]  /*bc70*/  STL [R1+0x94], R0 ;  /* 0x0000940001007387 */ /* 0x0001e20000100800 */
[----:B------:R-:W-:Y:S01]  /*bc80*/  VIADD R4, R13, 0x25 ;  /* 0x000000250d047836 */ /* 0x000fe20000000000 */
[C---:B------:R-:W-:Y:S01]  /*bc90*/  ISETP.GT.U32.AND P4, PT, R6.reuse, R8, PT ;  /* 0x000000080600720c */ /* 0x040fe20003f84070 */
[----:B------:R-:W-:Y:S01]  /*bca0*/  IMAD R3, R6, R12, R9 ;  /* 0x0000000c06037224 */ /* 0x000fe200078e0209 */
[----:B------:R-:W-:Y:S01]  /*bcb0*/  @!P2 IADD3 R5, PT, PT, R5, -R6, RZ ;  /* 0x800000060505a210 */ /* 0x000fe20007ffe0ff */
[----:B------:R3:W-:Y:S01]  /*bcc0*/  STL [R1+0x90], R15 ;  /* 0x0000900f01007387 */ /* 0x0007e20000100800 */
[----:B------:R-:W-:Y:S01]  /*bcd0*/  IABS R20, R4 ;  /* 0x0000000400147213 */ /* 0x000fe20000000000 */
[----:B------:R-:W-:Y:S01]  /*bce0*/  @!P3 IMAD.IADD R10, R10, 0x1, -R6 ;  /* 0x000000010a0ab824 */ /* 0x000fe200078e0a06 */
[----:B------:R-:W-:Y:S01]  /*bcf0*/  ISETP.GT.U32.AND P2, PT, R6, R3, PT ;  /* 0x000000030600720c */ /* 0x000fe20003f44070 */
[----:B------:R-:W-:Y:S01]  /*bd00*/  VIADD R9, R13, 0x22 ;  /* 0x000000220d097836 */ /* 0x000fe20000000000 */
[----:B------:R-:W-:Y:S01]  /*bd10*/  ISETP.GE.AND P3, PT, R4, RZ, PT ;  /* 0x000000ff0400720c */ /* 0x000fe20003f66270 */
[----:B0-----:R-:W-:-:S02]  /*bd20*/  IMAD.MOV.U32 R0, RZ, RZ, R14 ;  /* 0x000000ffff007224 */ /* 0x001fc400078e000e */
[----:B------:R-:W-:Y:S01]  /*bd30*/  IMAD.HI.U32 R14, R7, R20, RZ ;  /* 0x00000014070e7227 */ /* 0x000fe200078e00ff */
[----:B---3--:R-:W-:-:S03]  /*bd40*/  IABS R15, R9 ;  /* 0x00000009000f7213 */ /* 0x008fc60000000000 */
[----:B------:R-:W-:Y:S01]  /*bd50*/  @!P5 IMAD.MOV R0, RZ, RZ, -R0 ;  /* 0x000000ffff00d224 */ /* 0x000fe200078e0a00 */
[----:B------:R-:W-:Y:S01]  /*bd60*/  ISETP.GE.AND P5, PT, R2, RZ, PT ;  /* 0x000000ff0200720c */ /* 0x000fe20003fa6270 */
[----:B------:R-:W-:Y:S02]  /*bd70*/  VIADD R2, R13, 0x24 ;  /* 0x000000240d027836 */ /* 0x000fe40000000000 */
[----:B------:R-:W-:Y:S01]  /*bd80*/  IMAD.MOV R14, RZ, RZ, -R14 ;  /* 0x000000ffff0e7224 */ /* 0x000fe200078e0a0e */
[----:B------:R0:W-:Y:S01]  /*bd90*/  STL [R1+0x88], R0 ;  /* 0x0000880001007387 */ /* 0x0001e20000100800 */
[----:B------:R-:W-:Y:S01]  /*bda0*/  @!P4 IMAD.IADD R8, R8, 0x1, -R6 ;  /* 0x000000010808c824 */ /* 0x000fe200078e0a06 */
[----:B------:R-:W-:Y:S01]  /*bdb0*/  IABS R19, R2 ;  /* 0x0000000200137213 */ /* 0x000fe20000000000 */
[----:B------:R-:W-:Y:S01]  /*bdc0*/  IMAD R20, R6, R14, R20 ;  /* 0x0000000e06147224 */ /* 0x000fe200078e0214 */
[----:B------:R-:W-:Y:S01]  /*bdd0*/  ISETP.GE.AND P4, PT, R2, RZ, PT ;  /* 0x000000ff0200720c */ /* 0x000fe20003f86270 */
[----:B------:R-:W-:Y:S01]  /*bde0*/  @!P2 IMAD.IADD R3, R3, 0x1, -R6 ;  /* 0x000000010303a824 */ /* 0x000fe200078e0a06 */
[----:B------:R-:W-:Y:S01]  /*bdf0*/  ISETP.GT.U32.AND P2, PT, R6, R8, PT ;  /* 0x000000080600720c */ /* 0x000fe20003f44070 */
[----:B------:R-:W-:-:S02]  /*be00*/  VIADD R4, R13, 0x23 ;  /* 0x000000230d047836 */ /* 0x000fc40000000000 */
[----:B------:R-:W-:Y:S02]  /*be10*/  VIADD R2, R13, 0x21 ;  /* 0x000000210d027836 */ /* 0x000fe40000000000 */
[----:B0-----:R-:W-:Y:S01]  /*be20*/  IMAD.MOV.U32 R0, RZ, RZ, R5 ;  /* 0x000000ffff007224 */ /* 0x001fe200078e0005 */
[----:B------:R-:W-:Y:S01]  /*be30*/  IABS R18, R4 ;  /* 0x0000000400127213 */ /* 0x000fe20000000000 */
[----:B------:R-:W-:Y:S01]  /*be40*/  IMAD.HI.U32 R5, R7, R19, RZ ;  /* 0x0000001307057227 */ /* 0x000fe200078e00ff */
[----:B------:R-:W-:-:S03]  /*be50*/  IABS R17, R2 ;  /* 0x0000000200117213 */ /* 0x000fc60000000000 */
[----:B------:R-:W-:Y:S01]  /*be60*/  @!P1 IMAD.MOV R0, RZ, RZ, -R0 ;  /* 0x000000ffff009224 */ /* 0x000fe200078e0a00 */
[----:B------:R-:W-:Y:S01]  /*be70*/  ISETP.GT.U32.AND P1, PT, R6, R3, PT ;  /* 0x000000030600720c */ /* 0x000fe20003f24070 */
[----:B------:R-:W-:Y:S02]  /*be80*/  IMAD.MOV R5, RZ, RZ, -R5 ;  /* 0x000000ffff057224 */ /* 0x000fe400078e0a05 */
[----:B------:R-:W-:Y:S01]  /*be90*/  @!P2 IMAD.IADD R8, R8, 0x1, -R6 ;  /* 0x000000010808a824 */ /* 0x000fe200078e0a06 */
[----:B------:R0:W-:Y:S01]  /*bea0*/  STL [R1+0x84], R0 ;  /* 0x0000840001007387 */ /* 0x0001e20000100800 */
[----:B------:R-:W-:Y:S02]  /*beb0*/  IMAD R19, R6, R5, R19 ;  /* 0x0000000506137224 */ /* 0x000fe400078e0213 */
[----:B------:R-:W-:-:S03]  /*bec0*/  IMAD.HI.U32 R5, R7, R15, RZ ;  /* 0x0000000f07057227 */ /* 0x000fc600078e00ff */
[----:B------:R-:W-:Y:S01]  /*bed0*/  ISETP.GT.U32.AND P2, PT, R6, R19, PT ;  /* 0x000000130600720c */ /* 0x000fe20003f44070 */
[----:B------:R-:W-:Y:S02]  /*bee0*/  IMAD.MOV R5, RZ, RZ, -R5 ;  /* 0x000000ffff057224 */ /* 0x000fe400078e0a05 */
[----:B------:R-:W-:Y:S01]  /*bef0*/  @!P1 IMAD.IADD R3, R3, 0x1, -R6 ;  /* 0x0000000103039824 */ /* 0x000fe200078e0a06 */
[----:B------:R-:W-:Y:S01]  /*bf00*/  ISETP.GE.AND P1, PT, R4, RZ, PT ;  /* 0x000000ff0400720c */ /* 0x000fe20003f26270 */
[----:B0-----:R-:W-:Y:S02]  /*bf10*/  IMAD.MOV.U32 R0, RZ, RZ, R10 ;  /* 0x000000ffff007224 */ /* 0x001fe400078e000a */
[----:B------:R-:W-:-:S04]  /*bf20*/  IMAD.HI.U32 R10, R7, R18, RZ ;  /* 0x00000012070a7227 */ /* 0x000fc800078e00ff */
[----:B------:R-:W-:Y:S01]  /*bf30*/  @!P0 IMAD.MOV R0, RZ, RZ, -R0 ;  /* 0x000000ffff008224 */ /* 0x000fe200078e0a00 */
[C---:B------:R-:W-:Y:S01]  /*bf40*/  ISETP.GT.U32.AND P0, PT, R6.reuse, R20, PT ;  /* 0x000000140600720c */ /* 0x040fe20003f04070 */
[----:B------:R-:W-:Y:S02]  /*bf50*/  IMAD.MOV R10, RZ, RZ, -R10 ;  /* 0x000000ffff0a7224 */ /* 0x000fe400078e0a0a */
[C---:B------:R-:W-:Y:S01]  /*bf60*/  IMAD R15, R6.reuse, R5, R15 ;  /* 0x00000005060f7224 */ /* 0x040fe200078e020f */
[----:B------:R0:W-:Y:S01]  /*bf70*/  STL [R1+0x80], R0 ;  /* 0x0000800001007387 */ /* 0x0001e20000100800 */
[----:B------:R-:W-:Y:S02]  /*bf80*/  IMAD R18, R6, R10, R18 ;  /* 0x0000000a06127224 */ /* 0x000fe400078e0212 */
[----:B------:R-:W-:Y:S02]  /*bf90*/  @!P2 IMAD.IADD R19, R19, 0x1, -R6 ;  /* 0x000000011313a824 */ /* 0x000fe400078e0a06 */
[----:B------:R-:W-:-:S03]  /*bfa0*/  IMAD.HI.U32 R4, R7, R17, RZ ;  /* 0x0000001107047227 */ /* 0x000fc600078e00ff */
[----:B------:R-:W-:Y:S01]  /*bfb0*/  ISETP.GT.U32.AND P2, PT, R6, R19, PT ;  /* 0x000000130600720c */ /* 0x000fe20003f44070 */
[----:B------:R-:W-:Y:S01]  /*bfc0*/  @!P0 IMAD.IADD R20, R20, 0x1, -R6 ;  /* 0x0000000114148824 */ /* 0x000fe200078e0a06 */
[----:B------:R-:W-:Y:S01]  /*bfd0*/  ISETP.GE.AND P0, PT, R9, RZ, PT ;  /* 0x000000ff0900720c */ /* 0x000fe20003f06270 */
[----:B0-----:R-:W-:Y:S02]  /*bfe0*/  IMAD.MOV.U32 R0, RZ, RZ, R8 ;  /* 0x000000ffff007224 */ /* 0x001fe400078e0008 */
[----:B------:R-:W-:Y:S02]  /*bff0*/  IMAD.MOV R4, RZ, RZ, -R4 ;  /* 0x000000ffff047224 */ /* 0x000fe400078e0a04 */
[----:B------:R-:W-:Y:S01]  /*c000*/  @!P6 IMAD.MOV R0, RZ, RZ, -R0 ;  /* 0x000000ffff00e224 */ /* 0x000fe200078e0a00 */
[C---:B------:R-:W-:Y:S01]  /*c010*/  ISETP.GT.U32.AND P6, PT, R6.reuse, R20, PT ;  /* 0x000000140600720c */ /* 0x040fe20003fc4070 */
[C---:B------:R-:W-:Y:S02]  /*c020*/  VIADD R5, R13.reuse, 0x20 ;  /* 0x000000200d057836 */ /* 0x040fe40000000000 */
[C---:B------:R-:W-:Y:S01]  /*c030*/  IMAD R17, R6.reuse, R4, R17 ;  /* 0x0000000406117224 */ /* 0x040fe200078e0211 */
[----:B------:R0:W-:Y:S01]  /*c040*/  STL [R1+0x7c], R0 ;  /* 0x00007c0001007387 */ /* 0x0001e20000100800 */
[----:B------:R-:W-:Y:S01]  /*c050*/  VIADD R16, R13, 0x1e ;  /* 0x0000001e0d107836 */ /* 0x000fe20000000000 */
[----:B------:R-:W-:Y:S01]  /*c060*/  IABS R9, R5 ;  /* 0x0000000500097213 */ /* 0x000fe20000000000 */
[----:B------:R-:W-:Y:S01]  /*c070*/  @!P2 IMAD.IADD R19, R19, 0x1, -R6 ;  /* 0x000000011313a824 */ /* 0x000fe200078e0a06 */
[----:B------:R-:W-:Y:S01]  /*c080*/  ISETP.GT.U32.AND P2, PT, R6, R17, PT ;  /* 0x000000110600720c */ /* 0x000fe20003f44070 */
[----:B------:R-:W-:Y:S01]  /*c090*/  VIADD R8, R13, 0x1d ;  /* 0x0000001d0d087836 */ /* 0x000fe20000000000 */
[----:B------:R-:W-:Y:S01]  /*c0a0*/  IABS R12, R16 ;  /* 0x00000010000c7213 */ /* 0x000fe20000000000 */
[----:B------:R-:W-:-:S03]  /*c0b0*/  IMAD.HI.U32 R14, R7, R9, RZ ;  /* 0x00000009070e7227 */ /* 0x000fc600078e00ff */
[----:B------:R-:W-:Y:S01]  /*c0c0*/  IABS R10, R8 ;  /* 0x00000008000a7213 */ /* 0x000fe20000000000 */
[----:B0-----:R-:W-:Y:S02]  /*c0d0*/  IMAD.MOV.U32 R0, RZ, RZ, R3 ;  /* 0x000000ffff007224 */ /* 0x001fe400078e0003 */
[----:B------:R-:W-:Y:S01]  /*c0e0*/  @!P6 IMAD.IADD R20, R20, 0x1, -R6 ;  /* 0x000000011414e824 */ /* 0x000fe200078e0a06 */
[C---:B------:R-:W-:Y:S01]  /*c0f0*/  ISETP.GT.U32.AND P6, PT, R6.reuse, R15, PT ;  /* 0x0000000f0600720c */ /* 0x040fe20003fc4070 */
[----:B------:R-:W-:Y:S01]  /*c100*/  @!P5 IMAD.MOV R0, RZ, RZ, -R0 ;  /* 0x000000ffff00d224 */ /* 0x000fe200078e0a00 */
[----:B------:R-:W-:Y:S01]  /*c110*/  ISETP.GT.U32.AND P5, PT, R6, R18, PT ;  /* 0x000000120600720c */ /* 0x000fe20003fa4070 */
[----:B------:R-:W-:Y:S02]  /*c120*/  VIADD R3, R13, 0x1f ;  /* 0x0000001f0d037836 */ /* 0x000fe40000000000 */
[----:B------:R-:W-:Y:S01]  /*c130*/  IMAD.MOV.U32 R21, RZ, RZ, R20 ;  /* 0x000000ffff157224 */ /* 0x000fe200078e0014 */
[----:B------:R0:W-:Y:S01]  /*c140*/  STL [R1+0x78], R0 ;  /* 0x0000780001007387 */ /* 0x0001e20000100800 */
[----:B------:R-:W-:Y:S01]  /*c150*/  IMAD.MOV R14, RZ, RZ, -R14 ;  /* 0x000000ffff0e7224 */ /* 0x000fe200078e0a0e */
[----:B------:R-:W-:Y:S01]  /*c160*/  IABS R4, R3 ;  /* 0x0000000300047213 */ /* 0x000fe20000000000 */
[----:B------:R-:W-:-:S02]  /*c170*/  @!P3 IMAD.MOV R21, RZ, RZ, -R21 ;  /* 0x000000ffff15b224 */ /* 0x000fc400078e0a15 */
[--C-:B------:R-:W-:Y:S02]  /*c180*/  @!P2 IMAD.IADD R17, R17, 0x1, -R6.reuse ;  /* 0x000000011111a824 */ /* 0x100fe400078e0a06 */
[--C-:B------:R-:W-:Y:S01]  /*c190*/  @!P6 IMAD.IADD R15, R15, 0x1, -R6.reuse ;  /* 0x000000010f0fe824 */ /* 0x100fe200078e0a06 */
[----:B------:R-:W-:Y:S01]  /*c1a0*/  STL [R1+0x74], R21 ;  /* 0x0000741501007387 */ /* 0x000fe20000100800 */
[----:B------:R-:W-:Y:S01]  /*c1b0*/  @!P5 IMAD.IADD R18, R18, 0x1, -R6 ;  /* 0x000000011212d824 */ /* 0x000fe200078e0a06 */
[----:B------:R-:W-:Y:S01]  /*c1c0*/  ISETP.GE.AND P5, PT, R2, RZ, PT ;  /* 0x000000ff0200720c */ /* 0x000fe20003fa6270 */
[----:B0-----:R-:W-:Y:S01]  /*c1d0*/  IMAD.MOV.U32 R0, RZ, RZ, R19 ;  /* 0x000000ffff007224 */ /* 0x001fe200078e0013 */
[C---:B------:R-:W-:Y:S01]  /*c1e0*/  ISETP.GT.U32.AND P3, PT, R6.reuse, R15, PT ;  /* 0x0000000f0600720c */ /* 0x040fe20003f64070 */
[----:B------:R-:W-:Y:S01]  /*c1f0*/  IMAD.MOV.U32 R2, RZ, RZ, R12 ;  /* 0x000000ffff027224 */ /* 0x000fe200078e000c */
[C---:B------:R-:W-:Y:S01]  /*c200*/  ISETP.GT.U32.AND P6, PT, R6.reuse, R18, PT ;  /* 0x000000120600720c */ /* 0x040fe20003fc4070 */
[----:B------:R-:W-:Y:S01]  /*c210*/  IMAD.HI.U32 R12, R7, R4, RZ ;  /* 0x00000004070c7227 */ /* 0x000fe200078e00ff */
[----:B------:R-:W-:-:S03]  /*c220*/  ISETP.GT.U32.AND P2, PT, R6, R17, PT ;  /* 0x000000110600720c */ /* 0x000fc60003f44070 */
[----:B------:R-:W-:Y:S01]  /*c230*/  @!P4 IMAD.MOV R0, RZ, RZ, -R0 ;  /* 0x000000ffff00c224 */ /* 0x000fe200078e0a00 */
[----:B------:R-:W-:Y:S01]  /*c240*/  ISETP.GE.AND P4, PT, R5, RZ, PT ;  /* 0x000000ff0500720c */ /* 0x000fe20003f86270 */
[----:B------:R-:W-:Y:S02]  /*c250*/  IMAD R5, R6, R14, R9 ;  /* 0x0000000e06057224 */ /* 0x000fe400078e0209 */
[----:B------:R-:W-:Y:S01]  /*c260*/  IMAD.MOV R12, RZ, RZ, -R12 ;  /* 0x000000ffff0c7224 */ /* 0x000fe200078e0a0c */
[----:B------:R0:W-:Y:S01]  /*c270*/  STL [R1+0x70], R0 ;  /* 0x0000700001007387 */ /* 0x0001e20000100800 */
[----:B------:R-:W-:-:S04]  /*c280*/  IMAD.HI.U32 R14, R7, R2, RZ ;  /* 0x00000002070e7227 */ /* 0x000fc800078e00ff */
[----:B------:R-:W-:Y:S01]  /*c290*/  @!P6 IMAD.IADD R18, R18, 0x1, -R6 ;  /* 0x000000011212e824 */ /* 0x000fe200078e0a06 */
[C---:B------:R-:W-:Y:S01]  /*c2a0*/  ISETP.GT.U32.AND P6, PT, R6.reuse, R5, PT ;  /* 0x000000050600720c */ /* 0x040fe20003fc4070 */
[C---:B------:R-:W-:Y:S02]  /*c2b0*/  IMAD R4, R6.reuse, R12, R4 ;  /* 0x0000000c06047224 */ /* 0x040fe400078e0204 */
[----:B------:R-:W-:Y:S02]  /*c2c0*/  IMAD.MOV R14, RZ, RZ, -R14 ;  /* 0x000000ffff0e7224 */ /* 0x000fe400078e0a0e */
[----:B------:R-:W-:Y:S01]  /*c2d0*/  @!P3 IMAD.IADD R15, R15, 0x1, -R6 ;  /* 0x000000010f0fb824 */ /* 0x000fe200078e0a06 */
[C---:B------:R-:W-:Y:S01]  /*c2e0*/  ISETP.GT.U32.AND P3, PT, R6.reuse, R4, PT ;  /* 0x000000040600720c */ /* 0x040fe20003f64070 */
[----:B------:R-:W-:Y:S02]  /*c2f0*/  IMAD R2, R6, R14, R2 ;  /* 0x0000000e06027224 */ /* 0x000fe400078e0202 */
[----:B------:R-:W-:-:S04]  /*c300*/  IMAD.HI.U32 R9, R7, R10, RZ ;  /* 0x0000000a07097227 */ /* 0x000fc800078e00ff */
[----:B------:R-:W-:Y:S01]  /*c310*/  @!P6 IMAD.IADD R5, R5, 0x1, -R6 ;  /* 0x000000010505e824 */ /* 0x000fe200078e0a06 */
[----:B------:R-:W-:Y:S01]  /*c320*/  ISETP.GT.U32.AND P6, PT, R6, R2, PT ;  /* 0x000000020600720c */ /* 0x000fe20003fc4070 */
[----:B0-----:R-:W-:Y:S02]  /*c330*/  IMAD.MOV.U32 R0, RZ, RZ, R18 ;  /* 0x000000ffff007224 */ /* 0x001fe400078e0012 */
[----:B------:R-:W-:Y:S01]  /*c340*/  @!P2 IMAD.IADD R17, R17, 0x1, -R6 ;  /* 0x000000011111a824 */ /* 0x000fe200078e0a06 */
[----:B------:R-:W-:Y:S01]  /*c350*/  ISETP.GE.AND P2, PT, R3, RZ, PT ;  /* 0x000000ff0300720c */ /* 0x000fe20003f46270 */
[----:B------:R-:W-:Y:S02]  /*c360*/  IMAD.MOV R9, RZ, RZ, -R9 ;  /* 0x000000ffff097224 */ /* 0x000fe400078e0a09 */
[C---:B------:R-:W-:Y:S02]  /*c370*/  VIADD R12, R13.reuse, 0x1c ;  /* 0x0000001c0d0c7836 */ /* 0x040fe40000000000 */
[----:B------:R-:W-:-:S02]  /*c380*/  VIADD R3, R13, 0x1b ;  /* 0x0000001b0d037836 */ /* 0x000fc40000000000 */
[----:B------:R-:W-:Y:S01]  /*c390*/  @!P3 IMAD.IADD R4, R4, 0x1, -R6 ;  /* 0x000000010404b824 */ /* 0x000fe200078e0a06 */
[----:B------:R-:W-:Y:S01]  /*c3a0*/  IABS R14, R12 ;  /* 0x0000000c000e7213 */ /* 0x000fe20000000000 */
[----:B------:R-:W-:Y:S01]  /*c3b0*/  @!P1 IMAD.MOV R0, RZ, RZ, -R0 ;  /* 0x000000ffff009224 */ /* 0x000fe200078e0a00 */
[C---:B------:R-:W-:Y:S01]  /*c3c0*/  ISETP.GT.U32.AND P1, PT, R6.reuse, R5, PT ;  /* 0x000000050600720c */ /* 0x040fe20003f24070 */
[C---:B------:R-:W-:Y:S01]  /*c3d0*/  IMAD R10, R6.reuse, R9, R10 ;  /* 0x00000009060a7224 */ /* 0x040fe200078e020a */
[----:B------:R-:W-:Y:S01]  /*c3e0*/  IABS R9, R3 ;  /* 0x0000000300097213 */ /* 0x000fe20000000000 */
[----:B------:R-:W-:Y:S01]  /*c3f0*/  IMAD.MOV.U32 R18, RZ, RZ, R15 ;  /* 0x000000ffff127224 */ /* 0x000fe200078e000f */
[----:B------:R-:W-:Y:S01]  /*c400*/  ISETP.GT.U32.AND P3, PT, R6, R4, PT ;  /* 0x000000040600720c */ /* 0x000fe20003f64070 */
[----:B------:R0:W-:Y:S01]  /*c410*/  STL [R1+0x6c], R0 ;  /* 0x00006c0001007387 */ /* 0x0001e20000100800 */
[----:B------:R-:W-:Y:S01]  /*c420*/  @!P6 IMAD.IADD R2, R2, 0x1, -R6 ;  /* 0x000000010202e824 */ /* 0x000fe200078e0a06 */
[----:B------:R-:W-:Y:S01]  /*c430*/  ISETP.GE.AND P6, PT, R16, RZ, PT ;  /* 0x000000ff1000720c */ /* 0x000fe20003fc6270 */
[----:B------:R-:W-:Y:S01]  /*c440*/  @!P0 IMAD.MOV R18, RZ, RZ, -R18 ;  /* 0x000000ffff128224 */ /* 0x000fe200078e0a12 */
[----:B------:R-:W-:Y:S01]  /*c450*/  ISETP.GT.U32.AND P0, PT, R6, R10, PT ;  /* 0x0000000a0600720c */ /* 0x000fe20003f04070 */
[----:B------:R-:W-:-:S03]  /*c460*/  IMAD.HI.U32 R15, R7, R14, RZ ;  /* 0x0000000e070f7227 */ /* 0x000fc600078e00ff */
[----:B------:R-:W-:Y:S01]  /*c470*/  STL [R1+0x64], R18 ;  /* 0x0000641201007387 */ /* 0x000fe20000100800 */
[----:B------:R-:W-:-:S04]  /*c480*/  IMAD.HI.U32 R16, R7, R9, RZ ;  /* 0x0000000907107227 */ /* 0x000fc800078e00ff */
[----:B0-----:R-:W-:Y:S02]  /*c490*/  IMAD.MOV.U32 R0, RZ, RZ, R17 ;  /* 0x000000ffff007224 */ /* 0x001fe400078e0011 */
[----:B------:R-:W-:Y:S02]  /*c4a0*/  IMAD.MOV R15, RZ, RZ, -R15 ;  /* 0x000000ffff0f7224 */ /* 0x000fe400078e0a0f */
[----:B------:R-:W-:Y:S01]  /*c4b0*/  @!P5 IMAD.MOV R0, RZ, RZ, -R0 ;  /* 0x000000ffff00d224 */ /* 0x000fe200078e0a00 */
[----:B------:R-:W-:Y:S01]  /*c4c0*/  ISETP.GT.U32.AND P5, PT, R6, R2, PT ;  /* 0x000000020600720c */ /* 0x000fe20003fa4070 */
[----:B------:R-:W-:Y:S01]  /*c4d0*/  @!P1 IMAD.IADD R5, R5, 0x1, -R6 ;  /* 0x0000000105059824 */ /* 0x000fe200078e0a06 */
[----:B------:R-:W-:Y:S01]  /*c4e0*/  ISETP.GE.AND P1, PT, R8, RZ, PT ;  /* 0x000000ff0800720c */ /* 0x000fe20003f26270 */
[----:B------:R-:W-:Y:S01]  /*c4f0*/  IMAD.MOV R16, RZ, RZ, -R16 ;  /* 0x000000ffff107224 */ /* 0x000fe200078e0a10 */
[----:B------:R0:W-:Y:S01]  /*c500*/  STL [R1+0x60], R0 ;  /* 0x0000600001007387 */ /* 0x0001e20000100800 */
[----:B------:R-:W-:Y:S01]  /*c510*/  @!P3 IMAD.IADD R4, R4, 0x1, -R6 ;  /* 0x000000010404b824 */ /* 0x000fe200078e0a06 */
[----:B------:R-:W-:Y:S01]  /*c520*/  ISETP.GE.AND P3, PT, R12, RZ, PT ;  /* 0x000000ff0c00720c */ /* 0x000fe20003f66270 */
[----:B------:R-:W-:-:S02]  /*c530*/  IMAD R8, R6, R15, R14 ;  /* 0x0000000f06087224 */ /* 0x000fc400078e020e */
[----:B------:R-:W-:Y:S02]  /*c540*/  IMAD R9, R6, R16, R9 ;  /* 0x0000001006097224 */ /* 0x000fe400078e0209 */
[----:B------:R-:W-:Y:S02]  /*c550*/  @!P0 IMAD.IADD R10, R10, 0x1, -R6 ;  /* 0x000000010a0a8824 */ /* 0x000fe400078e0a06 */
[----:B------:R-:W-:Y:S01]  /*c560*/  @!P2 IMAD.MOV R4, RZ, RZ, -R4 ;  /* 0x000000ffff04a224 */ /* 0x000fe200078e0a04 */
[C---:B------:R-:W-:Y:S01]  /*c570*/  ISETP.GT.U32.AND P2, PT, R6.reuse, R9, PT ;  /* 0x000000090600720c */ /* 0x040fe20003f44070 */
[----:B0-----:R-:W-:Y:S01]  /*c580*/  IMAD.MOV.U32 R0, RZ, RZ, R5 ;  /* 0x000000ffff007224 */ /* 0x001fe200078e0005 */
[----:B------:R-:W-:Y:S01]  /*c590*/  ISETP.GT.U32.AND P0, PT, R6, R10, PT ;  /* 0x0000000a0600720c */ /* 0x000fe20003f04070 */
[----:B------:R-:W-:Y:S01]  /*c5a0*/  @!P5 IMAD.IADD R2, R2, 0x1, -R6 ;  /* 0x000000010202d824 */ /* 0x000fe200078e0a06 */
[----:B------:R-:W-:Y:S01]  /*c5b0*/  ISETP.GE.AND P5, PT, R3, RZ, PT ;  /* 0x000000ff0300720c */ /* 0x000fe20003fa6270 */
[----:B------:R-:W-:Y:S01]  /*c5c0*/  @!P4 IMAD.MOV R0, RZ, RZ, -R0 ;  /* 0x000000ffff00c224 */ /* 0x000fe200078e0a00 */
[----:B------:R-:W-:Y:S01]  /*c5d0*/  ISETP.GT.U32.AND P4, PT, R6, R8, PT ;  /* 0x000000080600720c */ /* 0x000fe20003f84070 */
[----:B------:R-:W-:-:S02]  /*c5e0*/  VIADD R5, R13, 0x1a ;  /* 0x0000001a0d057836 */ /* 0x000fc40000000000 */
[C---:B------:R-:W-:Y:S01]  /*c5f0*/  VIADD R12, R13.reuse, 0x19 ;  /* 0x000000190d0c7836 */ /* 0x040fe20000000000 */
[----:B------:R0:W-:Y:S01]  /*c600*/  STL [R1+0x5c], R0 ;  /* 0x00005c0001007387 */ /* 0x0001e20000100800 */
[----:B------:R-:W-:Y:S01]  /*c610*/  VIADD R18, R13, 0x16 ;  /* 0x000000160d127836 */ /* 0x000fe20000000000 */
[----:B------:R-:W-:Y:S01]  /*c620*/  IABS R3, R5 ;  /* 0x0000000500037213 */ /* 0x000fe20000000000 */
[--C-:B------:R-:W-:Y:S01]  /*c630*/  @!P2 IMAD.IADD R9, R9, 0x1, -R6.reuse ;  /* 0x000000010909a824 */ /* 0x100fe200078e0a06 */
[----:B------:R3:W-:Y:S01]  /*c640*/  STL [R1+0x58], R4 ;  /* 0x0000580401007387 */ /* 0x0007e20000100800 */
[--C-:B------:R-:W-:Y:S01]  /*c650*/  @!P0 IMAD.IADD R10, R10, 0x1, -R6.reuse ;  /* 0x000000010a0a8824 */ /* 0x100fe200078e0a06 */
[----:B------:R-:W-:Y:S01]  /*c660*/  ISETP.GE.AND P0, PT, R12, RZ, PT ;  /* 0x000000ff0c00720c */ /* 0x000fe20003f06270 */
[----:B------:R-:W-:Y:S01]  /*c670*/  VIADD R19, R13, 0x12 ;  /* 0x000000120d137836 */ /* 0x000fe20000000000 */
[----:B------:R-:W-:Y:S01]  /*c680*/  ISETP.GT.U32.AND P2, PT, R6, R9, PT ;  /* 0x000000090600720c */ /* 0x000fe20003f44070 */
[----:B------:R-:W-:Y:S01]  /*c690*/  @!P4 IMAD.IADD R8, R8, 0x1, -R6 ;  /* 0x000000010808c824 */ /* 0x000fe200078e0a06 */
[----:B------:R-:W-:Y:S01]  /*c6a0*/  IABS R12, R12 ;  /* 0x0000000c000c7213 */ /* 0x000fe20000000000 */
[----:B0-----:R-:W-:-:S02]  /*c6b0*/  IMAD.MOV.U32 R0, RZ, RZ, R2 ;  /* 0x000000ffff007224 */ /* 0x001fc400078e0002 */
[----:B------:R-:W-:Y:S01]  /*c6c0*/  VIADD R2, R13, 0x18 ;  /* 0x000000180d027836 */ /* 0x000fe20000000000 */
[----:B------:R-:W-:Y:S01]  /*c6d0*/  ISETP.GT.U32.AND P4, PT, R6, R8, PT ;  /* 0x000000080600720c */ /* 0x000fe20003f84070 */
[----:B------:R-:W-:Y:S01]  /*c6e0*/  @!P6 IMAD.MOV R0, RZ, RZ, -R0 ;  /* 0x000000ffff00e224 */ /* 0x000fe200078e0a00 */
[----:B------:R-:W-:Y:S01]  /*c6f0*/  ISETP.GE.AND P6, PT, R5, RZ, PT ;  /* 0x000000ff0500720c */ /* 0x000fe20003fc6270 */
[C---:B------:R-:W-:Y:S01]  /*c700*/  IMAD.HI.U32 R5, R7.reuse, R3, RZ ;  /* 0x0000000307057227 */ /* 0x040fe200078e00ff */
[----:B---3--:R-:W-:Y:S02]  /*c710*/  IABS R4, R2 ;  /* 0x0000000200047213 */ /* 0x008fe40000000000 */
[----:B------:R0:W-:Y:S01]  /*c720*/  STL [R1+0x54], R0 ;  /* 0x0000540001007387 */ /* 0x0001e20000100800 */
[----:B------:R-:W-:Y:S02]  /*c730*/  IMAD.MOV R5, RZ, RZ, -R5 ;  /* 0x000000ffff057224 */ /* 0x000fe400078e0a05 */
[----:B------:R-:W-:-:S04]  /*c740*/  IMAD.HI.U32 R14, R7, R12, RZ ;  /* 0x0000000c070e7227 */ /* 0x000fc800078e00ff */
[----:B------:R-:W-:Y:S02]  /*c750*/  @!P4 IMAD.IADD R8, R8, 0x1, -R6 ;  /* 0x000000010808c824 */ /* 0x000fe400078e0a06 */
[----:B------:R-:W-:Y:S02]  /*c760*/  IMAD.MOV R14, RZ, RZ, -R14 ;  /* 0x000000ffff0e7224 */ /* 0x000fe400078e0a0e */
[----:B0-----:R-:W-:Y:S02]  /*c770*/  IMAD.MOV.U32 R0, RZ, RZ, R10 ;  /* 0x000000ffff007224 */ /* 0x001fe400078e000a */
[----:B------:R-:W-:Y:S02]  /*c780*/  VIADD R10, R13, 0x17 ;  /* 0x000000170d0a7836 */ /* 0x000fe40000000000 */
[----:B------:R-:W-:Y:S01]  /*c790*/  @!P1 IMAD.MOV R0, RZ, RZ, -R0 ;  /* 0x000000ffff009224 */ /* 0x000fe200078e0a00 */
[----:B------:R-:W-:Y:S01]  /*c7a0*/  ISETP.GE.AND P1, PT, R2, RZ, PT ;  /* 0x000000ff0200720c */ /* 0x000fe20003f26270 */
[----:B------:R-:W-:Y:S01]  /*c7b0*/  IMAD R2, R6, R5, R3 ;  /* 0x0000000506027224 */ /* 0x000fe200078e0203 */
[----:B------:R-:W-:Y:S01]  /*c7c0*/  IABS R3, R10 ;  /* 0x0000000a00037213 */ /* 0x000fe20000000000 */
[----:B------:R-:W-:Y:S01]  /*c7d0*/  @!P2 IMAD.IADD R9, R9, 0x1, -R6 ;  /* 0x000000010909a824 */ /* 0x000fe200078e0a06 */
[----:B------:R0:W-:Y:S01]  /*c7e0*/  STL [R1+0x50], R0 ;  /* 0x0000500001007387 */ /* 0x0001e20000100800 */
[----:B------:R-:W-:Y:S01]  /*c7f0*/  ISETP.GE.AND P2, PT, R10, RZ, PT ;  /* 0x000000ff0a00720c */ /* 0x000fe20003f46270 */
[C---:B------:R-:W-:Y:S01]  /*c800*/  IMAD R10, R6.reuse, R14, R12 ;  /* 0x0000000e060a7224 */ /* 0x040fe200078e020c */
[----:B------:R-:W-:Y:S01]  /*c810*/  ISETP.GT.U32.AND P4, PT, R6, R2, PT ;  /* 0x000000020600720c */ /* 0x000fe20003f84070 */
[----:B------:R-:W-:-:S04]  /*c820*/  IMAD.HI.U32 R5, R7, R4, RZ ;  /* 0x0000000407057227 */ /* 0x000fc800078e00ff */
[----:B------:R-:W-:Y:S02]  /*c830*/  IMAD.MOV R5, RZ, RZ, -R5 ;  /* 0x000000ffff057224 */ /* 0x000fe400078e0a05 */
[----:B0-----:R-:W-:Y:S01]  /*c840*/  IMAD.MOV.U32 R0, RZ, RZ, R9 ;  /* 0x000000ffff007224 */ /* 0x001fe200078e0009 */
[----:B------:R-:W-:Y:S01]  /*c850*/  IABS R9, R19 ;  /* 0x0000001300097213 */ /* 0x000fe20000000000 */
[----:B------:R-:W-:Y:S02]  /*c860*/  IMAD.MOV.U32 R15, RZ, RZ, R8 ;  /* 0x000000ffff0f7224 */ /* 0x000fe400078e0008 */
[----:B------:R-:W-:Y:S01]  /*c870*/  @!P5 IMAD.MOV R0, RZ, RZ, -R0 ;  /* 0x000000ffff00d224 */ /* 0x000fe200078e0a00 */
[----:B------:R-:W-:Y:S01]  /*c880*/  ISETP.GT.U32.AND P5, PT, R6, R10, PT ;  /* 0x0000000a0600720c */ /* 0x000fe20003fa4070 */
[----:B------:R-:W-:Y:S02]  /*c890*/  @!P4 IMAD.IADD R2, R2, 0x1, -R6 ;  /* 0x000000010202c824 */ /* 0x000fe400078e0a06 */
[----:B------:R-:W-:-:S03]  /*c8a0*/  IMAD.HI.U32 R8, R7, R3, RZ ;  /* 0x0000000307087227 */ /* 0x000fc600078e00ff */
[C---:B------:R-:W-:Y:S01]  /*c8b0*/  ISETP.GT.U32.AND P4, PT, R6.reuse, R2, PT ;  /* 0x000000020600720c */ /* 0x040fe20003f84070 */
[----:B------:R-:W-:Y:S02]  /*c8c0*/  IMAD R4, R6, R5, R4 ;  /* 0x0000000506047224 */ /* 0x000fe400078e0204 */
[----:B------:R-:W-:Y:S01]  /*c8d0*/  @!P3 IMAD.MOV R15, RZ, RZ, -R15 ;  /* 0x000000ffff0fb224 */ /* 0x000fe200078e0a0f */
[----:B------:R-:W-:Y:S01]  /*c8e0*/  ISETP.GE.AND P3, PT, R18, RZ, PT ;  /* 0x000000ff1200720c */ /* 0x000fe20003f66270 */
[C---:B------:R-:W-:Y:S01]  /*c8f0*/  VIADD R5, R13.reuse, 0x15 ;  /* 0x000000150d057836 */ /* 0x040fe20000000000 */
[----:B------:R-:W-:Y:S01]  /*c900*/  IABS R18, R18 ;  /* 0x0000001200127213 */ /* 0x000fe20000000000 */
[----:B------:R-:W-:Y:S01]  /*c910*/  @!P5 IMAD.IADD R10, R10, 0x1, -R6 ;  /* 0x000000010a0ad824 */ /* 0x000fe200078e0a06 */
[----:B------:R0:W-:Y:S01]  /*c920*/  STL [R1+0x48], R15 ;  /* 0x0000480f01007387 */ /* 0x0001e20000100800 */
[----:B------:R-:W-:Y:S01]  /*c930*/  IMAD.MOV R8, RZ, RZ, -R8 ;  /* 0x000000ffff087224 */ /* 0x000fe200078e0a08 */
[----:B------:R-:W-:Y:S01]  /*c940*/  IABS R17, R5 ;  /* 0x0000000500117213 */ /* 0x000fe20000000000 */
[----:B------:R-:W-:Y:S01]  /*c950*/  VIADD R12, R13, 0x14 ;  /* 0x000000140d0c7836 */ /* 0x000fe20000000000 */
[C---:B------:R-:W-:Y:S01]  /*c960*/  ISETP.GT.U32.AND P5, PT, R6.reuse, R10, PT ;  /* 0x0000000a0600720c */ /* 0x040fe20003fa4070 */
[----:B------:R-:W-:Y:S01]  /*c970*/  IMAD R3, R6, R8, R3 ;  /* 0x0000000806037224 */ /* 0x000fe200078e0203 */
[----:B------:R3:W-:Y:S01]  /*c980*/  STL [R1+0x44], R0 ;  /* 0x0000440001007387 */ /* 0x0007e20000100800 */
[----:B------:R-:W-:Y:S01]  /*c990*/  @!P4 IMAD.IADD R2, R2, 0x1, -R6 ;  /* 0x000000010202c824 */ /* 0x000fe200078e0a06 */
[----:B------:R-:W-:Y:S01]  /*c9a0*/  ISETP.GT.U32.AND P4, PT, R6, R4, PT ;  /* 0x000000040600720c */ /* 0x000fe20003f84070 */
[----:B------:R-:W-:Y:S01]  /*c9b0*/  IMAD.HI.U32 R8, R7, R18, RZ ;  /* 0x0000001207087227 */ /* 0x000fe200078e00ff */
[----:B------:R-:W-:-:S03]  /*c9c0*/  IABS R16, R12 ;  /* 0x0000000c00107213 */ /* 0x000fc60000000000 */
[----:B0-----:R-:W-:-:S04]  /*c9d0*/  IMAD.HI.U32 R15, R7, R17, RZ ;  /* 0x00000011070f7227 */ /* 0x001fc800078e00ff */
[----:B------:R-:W-:Y:S02]  /*c9e0*/  IMAD.MOV R8, RZ, RZ, -R8 ;  /* 0x000000ffff087224 */ /* 0x000fe400078e0a08 */
[----:B------:R-:W-:Y:S01]  /*c9f0*/  @!P5 IMAD.IADD R10, R10, 0x1, -R6 ;  /* 0x000000010a0ad824 */ /* 0x000fe200078e0a06 */
[C---:B------:R-:W-:Y:S01]  /*ca00*/  ISETP.GT.U32.AND P5, PT, R6.reuse, R3, PT ;  /* 0x000000030600720c */ /* 0x040fe20003fa4070 */
[----:B------:R-:W-:Y:S02]  /*ca10*/  IMAD.MOV R15, RZ, RZ, -R15 ;  /* 0x000000ffff0f7224 */ /* 0x000fe400078e0a0f */
[----:B------:R-:W-:Y:S02]  /*ca20*/  IMAD R18, R6, R8, R18 ;  /* 0x0000000806127224 */ /* 0x000fe400078e0212 */
[----:B------:R-:W-:-:S04]  /*ca30*/  IMAD.HI.U32 R8, R7, R16, RZ ;  /* 0x0000001007087227 */ /* 0x000fc800078e00ff */
[----:B------:R-:W-:Y:S02]  /*ca40*/  IMAD R17, R6, R15, R17 ;  /* 0x0000000f06117224 */ /* 0x000fe400078e0211 */
[----:B------:R-:W-:Y:S02]  /*ca50*/  @!P4 IMAD.IADD R4, R4, 0x1, -R6 ;  /* 0x000000010404c824 */ /* 0x000fe400078e0a06 */
[----:B------:R-:W-:Y:S02]  /*ca60*/  IMAD.MOV R15, RZ, RZ, -R8 ;  /* 0x000000ffff0f7224 */ /* 0x000fe400078e0a08 */
[----:B------:R-:W-:Y:S01]  /*ca70*/  VIADD R20, R13, 0x13 ;  /* 0x000000130d147836 */ /* 0x000fe20000000000 */
[C---:B------:R-:W-:Y:S01]  /*ca80*/  ISETP.GT.U32.AND P4, PT, R6.reuse, R4, PT ;  /* 0x000000040600720c */ /* 0x040fe20003f84070 */
[C---:B------:R-:W-:Y:S02]  /*ca90*/  IMAD R16, R6.reuse, R15, R16 ;  /* 0x0000000f06107224 */ /* 0x040fe400078e0210 */
[----:B------:R-:W-:Y:S01]  /*caa0*/  IMAD.MOV.U32 R21, RZ, RZ, R2 ;  /* 0x000000ffff157224 */ /* 0x000fe200078e0002 */
[----:B------:R-:W-:Y:S01]  /*cab0*/  IABS R14, R20 ;  /* 0x00000014000e7213 */ /* 0x000fe20000000000 */
[----:B------:R-:W-:Y:S01]  /*cac0*/  @!P5 IMAD.IADD R3, R3, 0x1, -R6 ;  /* 0x000000010303d824 */ /* 0x000fe200078e0a06 */
[C---:B------:R-:W-:Y:S01]  /*cad0*/  ISETP.GT.U32.AND P5, PT, R6.reuse, R16, PT ;  /* 0x000000100600720c */ /* 0x040fe20003fa4070 */
[----:B------:R-:W-:Y:S01]  /*cae0*/  @!P6 IMAD.MOV R21, RZ, RZ, -R21 ;  /* 0x000000ffff15e224 */ /* 0x000fe200078e0a15 */
[----:B------:R-:W-:Y:S01]  /*caf0*/  ISETP.GT.U32.AND P6, PT, R6, R18, PT ;  /* 0x000000120600720c */ /* 0x000fe20003fc4070 */
[----:B------:R-:W-:-:S03]  /*cb00*/  IMAD.HI.U32 R2, R7, R9, RZ ;  /* 0x0000000907027227 */ /* 0x000fc600078e00ff */
[----:B------:R-:W-:Y:S01]  /*cb10*/  STL [R1+0x40], R21 ;  /* 0x0000401501007387 */ /* 0x000fe20000100800 */
[----:B---3--:R-:W-:Y:S02]  /*cb20*/  IMAD.MOV.U32 R0, RZ, RZ, R10 ;  /* 0x000000ffff007224 */ /* 0x008fe400078e000a */
[----:B------:R-:W-:Y:S02]  /*cb30*/  IMAD.MOV R2, RZ, RZ, -R2 ;  /* 0x000000ffff027224 */ /* 0x000fe400078e0a02 */
[----:B------:R-:W-:-:S04]  /*cb40*/  IMAD.HI.U32 R8, R7, R14, RZ ;  /* 0x0000000e07087227 */ /* 0x000fc800078e00ff */
[----:B------:R-:W-:Y:S01]  /*cb50*/  @!P0 IMAD.MOV R0, RZ, RZ, -R0 ;  /* 0x000000ffff008224 */ /* 0x000fe200078e0a00 */
[C---:B------:R-:W-:Y:S01]  /*cb60*/  ISETP.GT.U32.AND P0, PT, R6.reuse, R17, PT ;  /* 0x000000110600720c */ /* 0x040fe20003f04070 */
[----:B------:R-:W-:Y:S02]  /*cb70*/  IMAD R9, R6, R2, R9 ;  /* 0x0000000206097224 */ /* 0x000fe400078e0209 */
[----:B------:R-:W-:Y:S01]  /*cb80*/  IMAD.MOV R8, RZ, RZ, -R8 ;  /* 0x000000ffff087224 */ /* 0x000fe200078e0a08 */
[----:B------:R0:W-:Y:S01]  /*cb90*/  STL [R1+0x3c], R0 ;  /* 0x00003c0001007387 */ /* 0x0001e20000100800 */
[----:B------:R-:W-:Y:S01]  /*cba0*/  @!P4 IMAD.IADD R4, R4, 0x1, -R6 ;  /* 0x000000010404c824 */ /* 0x000fe200078e0a06 */
[----:B------:R-:W-:Y:S01]  /*cbb0*/  ISETP.GE.AND P4, PT, R5, RZ, PT ;  /* 0x000000ff0500720c */ /* 0x000fe20003f86270 */
[----:B------:R-:W-:Y:S02]  /*cbc0*/  VIADD R2, R13, 0x11 ;  /* 0x000000110d027836 */ /* 0x000fe40000000000 */
[----:B------:R-:W-:-:S02]  /*cbd0*/  IMAD R14, R6, R8, R14 ;  /* 0x00000008060e7224 */ /* 0x000fc400078e020e */
[--C-:B------:R-:W-:Y:S01]  /*cbe0*/  @!P6 IMAD.IADD R18, R18, 0x1, -R6.reuse ;  /* 0x000000011212e824 */ /* 0x100fe200078e0a06 */
[----:B------:R-:W-:Y:S01]  /*cbf0*/  ISETP.GT.U32.AND P6, PT, R6, R3, PT ;  /* 0x000000030600720c */ /* 0x000fe20003fc4070 */
[----:B------:R-:W-:Y:S01]  /*cc00*/  @!P5 IMAD.IADD R16, R16, 0x1, -R6 ;  /* 0x000000011010d824 */ /* 0x000fe200078e0a06 */
[----:B------:R-:W-:Y:S01]  /*cc10*/  IABS R8, R2 ;  /* 0x0000000200087213 */ /* 0x000fe20000000000 */
[----:B0-----:R-:W-:Y:S02]  /*cc20*/  IMAD.MOV.U32 R0, RZ, RZ, R4 ;  /* 0x000000ffff007224 */ /* 0x001fe400078e0004 */
[----:B------:R-:W-:Y:S01]  /*cc30*/  @!P0 IMAD.IADD R17, R17, 0x1, -R6 ;  /* 0x0000000111118824 */ /* 0x000fe200078e0a06 */
[C---:B------:R-:W-:Y:S01]  /*cc40*/  ISETP.GT.U32.AND P0, PT, R6.reuse, R18, PT ;  /* 0x000000120600720c */ /* 0x040fe20003f04070 */
[----:B------:R-:W-:Y:S01]  /*cc50*/  @!P1 IMAD.MOV R0, RZ, RZ, -R0 ;  /* 0x000000ffff009224 */ /* 0x000fe200078e0a00 */
[C---:B------:R-:W-:Y:S01]  /*cc60*/  ISETP.GT.U32.AND P1, PT, R6.reuse, R16, PT ;  /* 0x000000100600720c */ /* 0x040fe20003f24070 */
[----:B------:R-:W-:Y:S01]  /*cc70*/  IMAD.HI.U32 R21, R7, R8, RZ ;  /* 0x0000000807157227 */ /* 0x000fe200078e00ff */
[----:B------:R-:W-:-:S02]  /*cc80*/  ISETP.GT.U32.AND P5, PT, R6, R17, PT ;  /* 0x000000110600720c */ /* 0x000fc40003fa4070 */
[----:B------:R0:W-:Y:S01]  /*cc90*/  STL [R1+0x38], R0 ;  /* 0x0000380001007387 */ /* 0x0001e20000100800 */
[----:B------:R-:W-:Y:S02]  /*cca0*/  IMAD.MOV R21, RZ, RZ, -R21 ;  /* 0x000000ffff157224 */ /* 0x000fe400078e0a15 */
[----:B------:R-:W-:Y:S01]  /*ccb0*/  @!P6 IMAD.IADD R3, R3, 0x1, -R6 ;  /* 0x000000010303e824 */ /* 0x000fe200078e0a06 */
[C---:B------:R-:W-:Y:S01]  /*ccc0*/  ISETP.GT.U32.AND P6, PT, R6.reuse, R14, PT ;  /* 0x0000000e0600720c */ /* 0x040fe20003fc4070 */
[----:B------:R-:W-:Y:S02]  /*ccd0*/  IMAD R8, R6, R21, R8 ;  /* 0x0000001506087224 */ /* 0x000fe400078e0208 */
[C---:B------:R-:W-:Y:S02]  /*cce0*/  VIADD R5, R13.reuse, 0x10 ;  /* 0x000000100d057836 */ /* 0x040fe40000000000 */
[--C-:B------:R-:W-:Y:S01]  /*ccf0*/  @!P1 IMAD.IADD R16, R16, 0x1, -R6.reuse ;  /* 0x0000000110109824 */ /* 0x100fe200078e0a06 */
[----:B------:R-:W-:Y:S01]  /*cd00*/  ISETP.GT.U32.AND P1, PT, R6, R8, PT ;  /* 0x000000080600720c */ /* 0x000fe20003f24070 */
[----:B------:R-:W-:Y:S01]  /*cd10*/  VIADD R15, R13, 0xf ;  /* 0x0000000f0d0f7836 */ /* 0x000fe20000000000 */
[----:B------:R-:W-:Y:S01]  /*cd20*/  IABS R4, R5 ;  /* 0x0000000500047213 */ /* 0x000fe20000000000 */
[--C-:B------:R-:W-:Y:S01]  /*cd30*/  @!P0 IMAD.IADD R18, R18, 0x1, -R6.reuse ;  /* 0x0000000112128824 */ /* 0x100fe200078e0a06 */
[----:B------:R-:W-:Y:S01]  /*cd40*/  ISETP.GT.U32.AND P0, PT, R6, R9, PT ;  /* 0x000000090600720c */ /* 0x000fe20003f04070 */
[----:B------:R-:W-:Y:S01]  /*cd50*/  IMAD.MOV.U32 R22, RZ, RZ, R3 ;  /* 0x000000ffff167224 */ /* 0x000fe200078e0003 */
[----:B------:R-:W-:Y:S01]  /*cd60*/  IABS R10, R15 ;  /* 0x0000000f000a7213 */ /* 0x000fe20000000000 */
[----:B------:R-:W-:Y:S01]  /*cd70*/  @!P6 IMAD.IADD R14, R14, 0x1, -R6 ;  /* 0x000000010e0ee824 */ /* 0x000fe200078e0a06 */
[----:B------:R-:W-:Y:S01]  /*cd80*/  ISETP.GE.AND P6, PT, R20, RZ, PT ;  /* 0x000000ff1400720c */ /* 0x000fe20003fc6270 */
[----:B------:R-:W-:-:S04]  /*cd90*/  IMAD.HI.U32 R21, R7, R4, RZ ;  /* 0x0000000407157227 */ /* 0x000fc800078e00ff */
[----:B------:R-:W-:Y:S01]  /*cda0*/  @!P5 IMAD.IADD R17, R17, 0x1, -R6 ;  /* 0x000000011111d824 */ /* 0x000fe200078e0a06 */
[----:B------:R-:W-:Y:S01]  /*cdb0*/  ISETP.GE.AND P5, PT, R12, RZ, PT ;  /* 0x000000ff0c00720c */ /* 0x000fe20003fa6270 */
[----:B0-----:R-:W-:Y:S02]  /*cdc0*/  IMAD.MOV.U32 R0, RZ, RZ, R18 ;  /* 0x000000ffff007224 */ /* 0x001fe400078e0012 */
[----:B------:R-:W-:Y:S01]  /*cdd0*/  @!P1 IMAD.IADD R8, R8, 0x1, -R6 ;  /* 0x0000000108089824 */ /* 0x000fe200078e0a06 */
[----:B------:R-:W-:Y:S01]  /*cde0*/  ISETP.GT.U32.AND P1, PT, R6, R14, PT ;  /* 0x0000000e0600720c */ /* 0x000fe20003f24070 */
[----:B------:R-:W-:-:S04]  /*cdf0*/  IMAD.HI.U32 R12, R7, R10, RZ ;  /* 0x0000000a070c7227 */ /* 0x000fc800078e00ff */
[----:B------:R-:W-:Y:S02]  /*ce00*/  IMAD.MOV R21, RZ, RZ, -R21 ;  /* 0x000000ffff157224 */ /* 0x000fe400078e0a15 */
[----:B------:R-:W-:Y:S01]  /*ce10*/  @!P2 IMAD.MOV R22, RZ, RZ, -R22 ;  /* 0x000000ffff16a224 */ /* 0x000fe200078e0a16 */
[C---:B------:R-:W-:Y:S01]  /*ce20*/  ISETP.GT.U32.AND P2, PT, R6.reuse, R8, PT ;  /* 0x000000080600720c */ /* 0x040fe20003f44070 */
[----:B------:R-:W-:Y:S02]  /*ce30*/  @!P3 IMAD.MOV R0, RZ, RZ, -R0 ;  /* 0x000000ffff00b224 */ /* 0x000fe400078e0a00 */
[----:B------:R-:W-:Y:S01]  /*ce40*/  IMAD.MOV R20, RZ, RZ, -R12 ;  /* 0x000000ffff147224 */ /* 0x000fe200078e0a0c */
[----:B------:R-:W-:Y:S01]  /*ce50*/  STL [R1+0x34], R22 ;  /* 0x0000341601007387 */ /* 0x000fe20000100800 */
[C---:B------:R-:W-:Y:S02]  /*ce60*/  IMAD R4, R6.reuse, R21, R4 ;  /* 0x0000001506047224 */ /* 0x040fe400078e0204 */
[C---:B------:R-:W-:Y:S01]  /*ce70*/  IMAD R10, R6.reuse, R20, R10 ;  /* 0x00000014060a7224 */ /* 0x040fe200078e020a */
[----:B------:R0:W-:Y:S01]  /*ce80*/  STL [R1+0x30], R0 ;  /* 0x0000300001007387 */ /* 0x0001e20000100800 */
[----:B------:R-:W-:Y:S01]  /*ce90*/  @!P4 IMAD.MOV R17, RZ, RZ, -R17 ;  /* 0x000000ffff11c224 */ /* 0x000fe200078e0a11 */
[----:B------:R-:W-:Y:S01]  /*cea0*/  ISETP.GT.U32.AND P4, PT, R6, R4, PT ;  /* 0x000000040600720c */ /* 0x000fe20003f84070 */
[--C-:B------:R-:W-:Y:S01]  /*ceb0*/  @!P0 IMAD.IADD R9, R9, 0x1, -R6.reuse ;  /* 0x0000000109098824 */ /* 0x100fe200078e0a06 */
[----:B------:R-:W-:Y:S01]  /*cec0*/  ISETP.GE.AND P0, PT, R19, RZ, PT ;  /* 0x000000ff1300720c */ /* 0x000fe20003f06270 */
[----:B------:R-:W-:Y:S01]  /*ced0*/  VIADD R12, R13, 0xe ;  /* 0x0000000e0d0c7836 */ /* 0x000fe20000000000 */
[----:B------:R-:W-:Y:S01]  /*cee0*/  STL [R1+0x2c], R17 ;  /* 0x00002c1101007387 */ /* 0x000fe20000100800 */
[--C-:B------:R-:W-:Y:S01]  /*cef0*/  @!P1 IMAD.IADD R14, R14, 0x1, -R6.reuse ;  /* 0x000000010e0e9824 */ /* 0x100fe200078e0a06 */
[----:B------:R-:W-:Y:S01]  /*cf00*/  ISETP.GT.U32.AND P1, PT, R6, R10, PT ;  /* 0x0000000a0600720c */ /* 0x000fe20003f24070 */
[----:B------:R-:W-:Y:S01]  /*cf10*/  @!P2 IMAD.IADD R8, R8, 0x1, -R6 ;  /* 0x000000010808a824 */ /* 0x000fe200078e0a06 */
[----:B------:R-:W-:Y:S01]  /*cf20*/  IABS R3, R12 ;  /* 0x0000000c00037213 */ /* 0x000fe20000000000 */
[----:B0-----:R-:W-:Y:S01]  /*cf30*/  IMAD.MOV.U32 R0, RZ, RZ, R16 ;  /* 0x000000ffff007224 */ /* 0x001fe200078e0010 */
[----:B------:R-:W-:-:S02]  /*cf40*/  ISETP.GT.U32.AND P3, PT, R6, R9, PT ;  /* 0x000000090600720c */ /* 0x000fc40003f64070 */
[----:B------:R-:W-:Y:S01]  /*cf50*/  ISETP.GE.AND P2, PT, R15, RZ, PT ;  /* 0x000000ff0f00720c */ /* 0x000fe20003f46270 */
[----:B------:R-:W-:Y:S01]  /*cf60*/  @!P5 IMAD.MOV R0, RZ, RZ, -R0 ;  /* 0x000000ffff00d224 */ /* 0x000fe200078e0a00 */
[----:B------:R-:W-:Y:S01]  /*cf70*/  ISETP.GE.AND P5, PT, R2, RZ, PT ;  /* 0x000000ff0200720c */ /* 0x000fe20003fa6270 */
[----:B------:R-:W-:-:S03]  /*cf80*/  IMAD.HI.U32 R16, R7, R3, RZ ;  /* 0x0000000307107227 */ /* 0x000fc600078e00ff */
[----:B------:R0:W-:Y:S01]  /*cf90*/  STL [R1+0x28], R0 ;  /* 0x0000280001007387 */ /* 0x0001e20000100800 */
[----:B------:R-:W-:Y:S01]  /*cfa0*/  @!P4 IMAD.IADD R4, R4, 0x1, -R6 ;  /* 0x000000010404c824 */ /* 0x000fe200078e0a06 */
[----:B------:R-:W-:Y:S01]  /*cfb0*/  ISETP.GE.AND P4, PT, R12, RZ, PT ;  /* 0x000000ff0c00720c */ /* 0x000fe20003f86270 */
[----:B------:R-:W-:Y:S02]  /*cfc0*/  IMAD.MOV R16, RZ, RZ, -R16 ;  /* 0x000000ffff107224 */ /* 0x000fe400078e0a10 */
[----:B------:R-:W-:Y:S02]  /*cfd0*/  VIADD R2, R13, 0xd ;  /* 0x0000000d0d027836 */ /* 0x000fe40000000000 */
[--C-:B------:R-:W-:Y:S01]  /*cfe0*/  @!P1 IMAD.IADD R10, R10, 0x1, -R6.reuse ;  /* 0x000000010a0a9824 */ /* 0x100fe200078e0a06 */
[C---:B------:R-:W-:Y:S01]  /*cff0*/  ISETP.GT.U32.AND P1, PT, R6.reuse, R4, PT ;  /* 0x000000040600720c */ /* 0x040fe20003f24070 */
[----:B------:R-:W-:Y:S01]  /*d000*/  @!P3 IMAD.IADD R9, R9, 0x1, -R6 ;  /* 0x000000010909b824 */ /* 0x000fe200078e0a06 */
[----:B------:R-:W-:Y:S01]  /*d010*/  ISETP.GE.AND P3, PT, R5, RZ, PT ;  /* 0x000000ff0500720c */ /* 0x000fe20003f66270 */
[----:B0-----:R-:W-:Y:S01]  /*d020*/  IMAD.MOV.U32 R0, RZ, RZ, R14 ;  /* 0x000000ffff007224 */ /* 0x001fe200078e000e */
[----:B------:R-:W-:Y:S01]  /*d030*/  IABS R5, R2 ;  /* 0x0000000200057213 */ /* 0x000fe20000000000 */
[----:B------:R-:W-:-:S02]  /*d040*/  IMAD R3, R6, R16, R3 ;  /* 0x0000001006037224 */ /* 0x000fc400078e0203 */
[----:B------:R-:W-:Y:S01]  /*d050*/  @!P6 IMAD.MOV R0, RZ, RZ, -R0 ;  /* 0x000000ffff00e224 */ /* 0x000fe200078e0a00 */
[----:B------:R-:W-:Y:S01]  /*d060*/  ISETP.GT.U32.AND P6, PT, R6, R10, PT ;  /* 0x0000000a0600720c */ /* 0x000fe20003fc4070 */
[----:B------:R-:W-:-:S03]  /*d070*/  IMAD.HI.U32 R12, R7, R5, RZ ;  /* 0x00000005070c7227 */ /* 0x000fc600078e00ff */
[----:B------:R0:W-:Y:S01]  /*d080*/  STL [R1+0x24], R0 ;  /* 0x0000240001007387 */ /* 0x0001e20000100800 */
[----:B------:R-:W-:Y:S01]  /*d090*/  @!P0 IMAD.MOV R9, RZ, RZ, -R9 ;  /* 0x000000ffff098224 */ /* 0x000fe200078e0a09 */
[----:B------:R-:W-:Y:S01]  /*d0a0*/  @!P1 IADD3 R4, PT, PT, R4, -R6, RZ ;  /* 0x8000000604049210 */ /* 0x000fe20007ffe0ff */
[----:B------:R-:W-:Y:S01]  /*d0b0*/  IMAD.MOV R12, RZ, RZ, -R12 ;  /* 0x000000ffff0c7224 */ /* 0x000fe200078e0a0c */
[----:B------:R-:W-:Y:S02]  /*d0c0*/  ISETP.GE.AND P0, PT, R2, RZ, PT ;  /* 0x000000ff0200720c */ /* 0x000fe40003f06270 */
[----:B------:R3:W-:Y:S01]  /*d0d0*/  STL [R1+0x20], R9 ;  /* 0x0000200901007387 */ /* 0x0007e20000100800 */
[----:B------:R-:W-:Y:S02]  /*d0e0*/  IMAD R2, R6, R12, R5 ;  /* 0x0000000c06027224 */ /* 0x000fe400078e0205 */
[----:B------:R-:W-:Y:S02]  /*d0f0*/  @!P6 IMAD.IADD R10, R10, 0x1, -R6 ;  /* 0x000000010a0ae824 */ /* 0x000fe400078e0a06 */
[----:B0-----:R-:W-:Y:S01]  /*d100*/  IMAD.MOV.U32 R0, RZ, RZ, R8 ;  /* 0x000000ffff007224 */ /* 0x001fe200078e0008 */
[----:B------:R-:W-:Y:S01]  /*d110*/  ISETP.GT.U32.AND P1, PT, R6, R2, PT ;  /* 0x000000020600720c */ /* 0x000fe20003f24070 */
[----:B------:R-:W-:-:S02]  /*d120*/  VIADD R8, R13, 0xa ;  /* 0x0000000a0d087836 */ /* 0x000fc40000000000 */
[----:B------:R-:W-:Y:S01]  /*d130*/  @!P5 IMAD.MOV R0, RZ, RZ, -R0 ;  /* 0x000000ffff00d224 */ /* 0x000fe200078e0a00 */
[----:B------:R-:W-:Y:S01]  /*d140*/  ISETP.GT.U32.AND P5, PT, R6, R3, PT ;  /* 0x000000030600720c */ /* 0x000fe20003fa4070 */
[C---:B---3--:R-:W-:Y:S01]  /*d150*/  VIADD R9, R13.reuse, 0xc ;  /* 0x0000000c0d097836 */ /* 0x048fe20000000000 */
[----:B------:R-:W-:Y:S01]  /*d160*/  IABS R19, R8 ;  /* 0x0000000800137213 */ /* 0x000fe20000000000 */
[----:B------:R-:W-:Y:S01]  /*d170*/  VIADD R5, R13, 0xb ;  /* 0x0000000b0d057836 */ /* 0x000fe20000000000 */
[----:B------:R0:W-:Y:S02]  /*d180*/  STL [R1+0x1c], R0 ;  /* 0x00001c0001007387 */ /* 0x0001e40000100800 */
[----:B------:R-:W-:Y:S02]  /*d190*/  IABS R15, R9 ;  /* 0x00000009000f7213 */ /* 0x000fe40000000000 */
[----:B------:R-:W-:Y:S01]  /*d1a0*/  ISETP.GE.AND P6, PT, R9, RZ, PT ;  /* 0x000000ff0900720c */ /* 0x000fe20003fc6270 */
[----:B------:R-:W-:Y:S01]  /*d1b0*/  @!P1 IMAD.IADD R2, R2, 0x1, -R6 ;  /* 0x0000000102029824 */ /* 0x000fe200078e0a06 */
[----:B------:R-:W-:Y:S01]  /*d1c0*/  IABS R17, R5 ;  /* 0x0000000500117213 */ /* 0x000fe20000000000 */
[----:B------:R-:W-:-:S03]  /*d1d0*/  IMAD.HI.U32 R9, R7, R15, RZ ;  /* 0x0000000f07097227 */ /* 0x000fc600078e00ff */
[C---:B------:R-:W-:Y:S01]  /*d1e0*/  ISETP.GT.U32.AND P1, PT, R6.reuse, R2, PT ;  /* 0x000000020600720c */ /* 0x040fe20003f24070 */
[----:B------:R-:W-:Y:S01]  /*d1f0*/  @!P5 IMAD.IADD R3, R3, 0x1, -R6 ;  /* 0x000000010303d824 */ /* 0x000fe200078e0a06 */
[----:B------:R-:W-:Y:S01]  /*d200*/  ISETP.GE.AND P5, PT, R5, RZ, PT ;  /* 0x000000ff0500720c */ /* 0x000fe20003fa6270 */
[----:B0-----:R-:W-:Y:S02]  /*d210*/  IMAD.MOV.U32 R0, RZ, RZ, R4 ;  /* 0x000000ffff007224 */ /* 0x001fe400078e0004 */
[----:B------:R-:W-:Y:S02]  /*d220*/  IMAD.MOV R9, RZ, RZ, -R9 ;  /* 0x000000ffff097224 */ /* 0x000fe400078e0a09 */
[----:B------:R-:W-:Y:S01]  /*d230*/  @!P3 IMAD.MOV R0, RZ, RZ, -R0 ;  /* 0x000000ffff00b224 */ /* 0x000fe200078e0a00 */
[C---:B------:R-:W-:Y:S01]  /*d240*/  ISETP.GT.U32.AND P3, PT, R6.reuse, R3, PT ;  /* 0x000000030600720c */ /* 0x040fe20003f64070 */
[----:B------:R-:W-:Y:S02]  /*d250*/  IMAD R15, R6, R9, R15 ;  /* 0x00000009060f7224 */ /* 0x000fe400078e020f */
[----:B------:R-:W-:Y:S01]  /*d260*/  IMAD.HI.U32 R4, R7, R19, RZ ;  /* 0x0000001307047227 */ /* 0x000fe200078e00ff */
[----:B------:R0:W-:Y:S03]  /*d270*/  STL [R1+0x18], R0 ;  /* 0x0000180001007387 */ /* 0x0001e60000100800 */
[----:B------:R-:W-:-:S02]  /*d280*/  IMAD.MOV R4, RZ, RZ, -R4 ;  /* 0x000000ffff047224 */ /* 0x000fc400078e0a04 */
[--C-:B------:R-:W-:Y:S02]  /*d290*/  @!P1 IMAD.IADD R2, R2, 0x1, -R6.reuse ;  /* 0x0000000102029824 */ /* 0x100fe400078e0a06 */
[C---:B------:R-:W-:Y:S02]  /*d2a0*/  IMAD R19, R6.reuse, R4, R19 ;  /* 0x0000000406137224 */ /* 0x040fe400078e0213 */
[----:B------:R-:W-:Y:S01]  /*d2b0*/  @!P3 IMAD.IADD R3, R3, 0x1, -R6 ;  /* 0x000000010303b824 */ /* 0x000fe200078e0a06 */
[----:B------:R-:W-:Y:S01]  /*d2c0*/  ISETP.GT.U32.AND P3, PT, R6, R15, PT ;  /* 0x0000000f0600720c */ /* 0x000fe20003f64070 */
[----:B0-----:R-:W-:Y:S02]  /*d2d0*/  IMAD.MOV.U32 R0, RZ, RZ, R10 ;  /* 0x000000ffff007224 */ /* 0x001fe400078e000a */
[----:B------:R-:W-:Y:S02]  /*d2e0*/  VIADD R4, R13, 0x9 ;  /* 0x000000090d047836 */ /* 0x000fe40000000000 */
[----:B------:R-:W-:Y:S01]  /*d2f0*/  @!P2 IMAD.MOV R0, RZ, RZ, -R0 ;  /* 0x000000ffff00a224 */ /* 0x000fe200078e0a00 */
[----:B------:R-:W-:Y:S01]  /*d300*/  ISETP.GE.AND P2, PT, R8, RZ, PT ;  /* 0x000000ff0800720c */ /* 0x000fe20003f46270 */
[----:B------:R-:W-:Y:S01]  /*d310*/  IMAD.MOV.U32 R10, RZ, RZ, R3 ;  /* 0x000000ffff0a7224 */ /* 0x000fe200078e0003 */
[----:B------:R-:W-:Y:S01]  /*d320*/  IABS R12, R4 ;  /* 0x00000004000c7213 */ /* 0x000fe20000000000 */
[----:B------:R-:W-:Y:S01]  /*d330*/  IMAD.HI.U32 R5, R7, R17, RZ ;  /* 0x0000001107057227 */ /* 0x000fe200078e00ff */
[----:B------:R0:W-:Y:S03]  /*d340*/  STL [R1+0x14], R0 ;  /* 0x0000140001007387 */ /* 0x0001e60000100800 */
[----:B------:R-:W-:-:S02]  /*d350*/  @!P3 IMAD.IADD R15, R15, 0x1, -R6 ;  /* 0x000000010f0fb824 */ /* 0x000fc400078e0a06 */
[----:B------:R-:W-:Y:S01]  /*d360*/  @!P4 IMAD.MOV R10, RZ, RZ, -R10 ;  /* 0x000000ffff0ac224 */ /* 0x000fe200078e0a0a */
[----:B------:R-:W-:Y:S01]  /*d370*/  ISETP.GE.AND P4, PT, R4, RZ, PT ;  /* 0x000000ff0400720c */ /* 0x000fe20003f86270 */
[----:B------:R-:W-:Y:S01]  /*d380*/  IMAD.MOV R5, RZ, RZ, -R5 ;  /* 0x000000ffff057224 */ /* 0x000fe200078e0a05 */
[----:B------:R-:W-:Y:S01]  /*d390*/  ISETP.GT.U32.AND P3, PT, R6, R15, PT ;  /* 0x0000000f0600720c */ /* 0x000fe20003f64070 */
[----:B------:R-:W-:Y:S01]  /*d3a0*/  VIADD R4, R13, 0x8 ;  /* 0x000000080d047836 */ /* 0x000fe20000000000 */
[----:B------:R3:W-:Y:S01]  /*d3b0*/  STL [R1+0x10], R10 ;  /* 0x0000100a01007387 */ /* 0x0007e20000100800 */
[----:B0-----:R-:W-:Y:S02]  /*d3c0*/  IMAD.MOV.U32 R0, RZ, RZ, R2 ;  /* 0x000000ffff007224 */ /* 0x001fe400078e0002 */
[----:B------:R-:W-:Y:S01]  /*d3d0*/  IMAD.HI.U32 R2, R7, R12, RZ ;  /* 0x0000000c07027227 */ /* 0x000fe200078e00ff */
[----:B------:R-:W-:-:S03]  /*d3e0*/  IABS R16, R4 ;  /* 0x0000000400107213 */ /* 0x000fc60000000000 */
[----:B------:R-:W-:Y:S02]  /*d3f0*/  IMAD.MOV R2, RZ, RZ, -R2 ;  /* 0x000000ffff027224 */ /* 0x000fe400078e0a02 */
[C---:B------:R-:W-:Y:S02]  /*d400*/  IMAD R17, R6.reuse, R5, R17 ;  /* 0x0000000506117224 */ /* 0x040fe400078e0211 */
[C---:B------:R-:W-:Y:S02]  /*d410*/  IMAD R12, R6.reuse, R2, R12 ;  /* 0x00000002060c7224 */ /* 0x040fe400078e020c */
[----:B------:R-:W-:Y:S01]  /*d420*/  @!P3 IMAD.IADD R15, R15, 0x1, -R6 ;  /* 0x000000010f0fb824 */ /* 0x000fe200078e0a06 */
[C---:B------:R-:W-:Y:S01]  /*d430*/  ISETP.GT.U32.AND P1, PT, R6.reuse, R17, PT ;  /* 0x000000110600720c */ /* 0x040fe20003f24070 */
[----:B------:R-:W-:Y:S01]  /*d440*/  IMAD.HI.U32 R5, R7, R16, RZ ;  /* 0x0000001007057227 */ /* 0x000fe200078e00ff */
[----:B------:R-:W-:-:S03]  /*d450*/  ISETP.GT.U32.AND P3, PT, R6, R12, PT ;  /* 0x0000000c0600720c */ /* 0x000fc60003f64070 */
[----:B------:R-:W-:Y:S02]  /*d460*/  IMAD.MOV R5, RZ, RZ, -R5 ;  /* 0x000000ffff057224 */ /* 0x000fe400078e0a05 */
[----:B------:R-:W-:Y:S01]  /*d470*/  @!P0 IMAD.MOV R0, RZ, RZ, -R0 ;  /* 0x000000ffff008224 */ /* 0x000fe200078e0a00 */
[C---:B------:R-:W-:Y:S01]  /*d480*/  ISETP.GT.U32.AND P0, PT, R6.reuse, R19, PT ;  /* 0x000000130600720c */ /* 0x040fe20003f04070 */
[----:B------:R-:W-:Y:S02]  /*d490*/  IMAD R16, R6, R5, R16 ;  /* 0x0000000506107224 */ /* 0x000fe400078e0210 */
[----:B------:R-:W-:Y:S01]  /*d4a0*/  VIADD R3, R13, 0x7 ;  /* 0x000000070d037836 */ /* 0x000fe20000000000 */
[----:B------:R1:W-:Y:S01]  /*d4b0*/  STL [R1+0x1be4], R0 ;  /* 0x001be40001007387 */ /* 0x0003e20000100800 */
[--C-:B------:R-:W-:Y:S02]  /*d4c0*/  @!P1 IMAD.IADD R17, R17, 0x1, -R6.reuse ;  /* 0x0000000111119824 */ /* 0x100fe400078e0a06 */
[--C-:B------:R-:W-:Y:S01]  /*d4d0*/  @!P3 IMAD.IADD R12, R12, 0x1, -R6.reuse ;  /* 0x000000010c0cb824 */ /* 0x100fe200078e0a06 */
[C---:B------:R-:W-:Y:S01]  /*d4e0*/  ISETP.GT.U32.AND P3, PT, R6.reuse, R16, PT ;  /* 0x000000100600720c */ /* 0x040fe20003f64070 */
[----:B------:R-:W-:Y:S01]  /*d4f0*/  VIADD R8, R13, 0x6 ;  /* 0x000000060d087836 */ /* 0x000fe20000000000 */
[C---:B------:R-:W-:Y:S01]  /*d500*/  ISETP.GT.U32.AND P1, PT, R6.reuse, R17, PT ;  /* 0x000000110600720c */ /* 0x040fe20003f24070 */
[----:B------:R-:W-:Y:S01]  /*d510*/  @!P6 IMAD.MOV R15, RZ, RZ, -R15 ;  /* 0x000000ffff0fe224 */ /* 0x000fe200078e0a0f */
[----:B------:R-:W-:Y:S01]  /*d520*/  IABS R14, R3 ;  /* 0x00000003000e7213 */ /* 0x000fe20000000000 */
[----:B------:R-:W-:Y:S01]  /*d530*/  @!P0 IMAD.IADD R19, R19, 0x1, -R6 ;  /* 0x0000000113138824 */ /* 0x000fe200078e0a06 */
[----:B------:R-:W-:Y:S01]  /*d540*/  IABS R18, R8 ;  /* 0x0000000800127213 */ /* 0x000fe20000000000 */
[----:B---3--:R-:W-:Y:S01]  /*d550*/  VIADD R10, R13, 0x5 ;  /* 0x000000050d0a7836 */ /* 0x008fe20000000000 */
[----:B------:R-:W-:Y:S01]  /*d560*/  STL [R1+0x1be8], R15 ;  /* 0x001be80f01007387 */ /* 0x000fe20000100800 */
[----:B------:R-:W-:Y:S01]  /*d570*/  IMAD.HI.U32 R9, R7, R14, RZ ;  /* 0x0000000e07097227 */ /* 0x000fe200078e00ff */
[----:B------:R-:W-:-:S02]  /*d580*/  ISETP.GT.U32.AND P0, PT, R6, R19, PT ;  /* 0x000000130600720c */ /* 0x000fc40003f04070 */
[----:B------:R-:W-:Y:S01]  /*d590*/  IABS R23, R10 ;  /* 0x0000000a00177213 */ /* 0x000fe20000000000 */
[--C-:B------:R-:W-:Y:S01]  /*d5a0*/  @!P3 IMAD.IADD R16, R16, 0x1, -R6.reuse ;  /* 0x000000011010b824 */ /* 0x100fe200078e0a06 */
[----:B------:R-:W-:Y:S01]  /*d5b0*/  ISETP.GT.U32.AND P3, PT, R6, R12, PT ;  /* 0x0000000c0600720c */ /* 0x000fe20003f64070 */
[----:B------:R-:W-:Y:S01]  /*d5c0*/  @!P1 IMAD.IADD R17, R17, 0x1, -R6 ;  /* 0x0000000111119824 */ /* 0x000fe200078e0a06 */
[----:B------:R-:W-:Y:S01]  /*d5d0*/  ISETP.GE.AND P1, PT, R4, RZ, PT ;  /* 0x000000ff0400720c */ /* 0x000fe20003f26270 */
[----:B------:R-:W-:Y:S01]  /*d5e0*/  IMAD.HI.U32 R2, R7, R18, RZ ;  /* 0x0000001207027227 */ /* 0x000fe200078e00ff */
[----:B------:R-:W-:-:S03]  /*d5f0*/  ISETP.GT.U32.AND P6, PT, R6, R16, PT ;  /* 0x000000100600720c */ /* 0x000fc60003fc4070 */
[----:B------:R-:W-:Y:S02]  /*d600*/  IMAD.MOV R4, RZ, RZ, -R9 ;  /* 0x000000ffff047224 */ /* 0x000fe400078e0a09 */
[----:B------:R-:W-:Y:S02]  /*d610*/  IMAD.MOV R2, RZ, RZ, -R2 ;  /* 0x000000ffff027224 */ /* 0x000fe400078e0a02 */
[C---:B------:R-:W-:Y:S02]  /*d620*/  IMAD R14, R6.reuse, R4, R14 ;  /* 0x00000004060e7224 */ /* 0x040fe400078e020e */
[----:B------:R-:W-:Y:S02]  /*d630*/  IMAD R18, R6, R2, R18 ;  /* 0x0000000206127224 */ /* 0x000fe400078e0212 */
[--C-:B------:R-:W-:Y:S01]  /*d640*/  @!P3 IMAD.IADD R12, R12, 0x1, -R6.reuse ;  /* 0x000000010c0cb824 */ /* 0x100fe200078e0a06 */
[----:B------:R-:W-:Y:S01]  /*d650*/  ISETP.GT.U32.AND P3, PT, R6, R14, PT ;  /* 0x0000000e0600720c */ /* 0x000fe20003f64070 */
[--C-:B------:R-:W-:Y:S01]  /*d660*/  @!P0 IMAD.IADD R19, R19, 0x1, -R6.reuse ;  /* 0x0000000113138824 */ /* 0x100fe200078e0a06 */
[----:B------:R-:W-:Y:S01]  /*d670*/  ISETP.GE.AND P0, PT, R3, RZ, PT ;  /* 0x000000ff0300720c */ /* 0x000fe20003f06270 */
[----:B------:R-:W-:Y:S01]  /*d680*/  @!P6 IMAD.IADD R16, R16, 0x1, -R6 ;  /* 0x000000011010e824 */ /* 0x000fe200078e0a06 */
[----:B------:R-:W-:Y:S01]  /*d690*/  ISETP.GT.U32.AND P6, PT, R6, R18, PT ;  /* 0x000000120600720c */ /* 0x000fe20003fc4070 */
[----:B------:R-:W-:-:S02]  /*d6a0*/  VIADD R2, R13, 0x4 ;  /* 0x000000040d027836 */ /* 0x000fc40000000000 */
[C---:B------:R-:W-:Y:S02]  /*d6b0*/  VIADD R3, R13.reuse, 0x3 ;  /* 0x000000030d037836 */ /* 0x040fe40000000000 */
[----:B------:R-:W-:Y:S01]  /*d6c0*/  VIADD R5, R13, 0x2 ;  /* 0x000000020d057836 */ /* 0x000fe20000000000 */
[----:B------:R-:W-:Y:S01]  /*d6d0*/  IABS R24, R2 ;  /* 0x0000000200187213 */ /* 0x000fe20000000000 */
[----:B------:R-:W-:Y:S01]  /*d6e0*/  IMAD.HI.U32 R28, R7, R23, RZ ;  /* 0x00000017071c7227 */ /* 0x000fe200078e00ff */
[----:B------:R-:W-:Y:S02]  /*d6f0*/  IABS R25, R3 ;  /* 0x0000000300197213 */ /* 0x000fe40000000000 */
[----:B------:R-:W-:Y:S01]  /*d700*/  IABS R26, R5 ;  /* 0x00000005001a7213 */ /* 0x000fe20000000000 */
[----:B------:R-:W-:Y:S02]  /*d710*/  VIADD R4, R13, 0x1 ;  /* 0x000000010d047836 */ /* 0x000fe40000000000 */
[----:B------:R-:W-:-:S02]  /*d720*/  @!P3 IMAD.IADD R14, R14, 0x1, -R6 ;  /* 0x000000010e0eb824 */ /* 0x000fc400078e0a06 */
[----:B------:R-:W-:Y:S01]  /*d730*/  IMAD.HI.U32 R27, R7, R24, RZ ;  /* 0x00000018071b7227 */ /* 0x000fe200078e00ff */
[----:B------:R-:W-:-:S03]  /*d740*/  IABS R22, R4 ;  /* 0x0000000400167213 */ /* 0x000fc60000000000 */
[----:B------:R-:W-:-:S04]  /*d750*/  IMAD.HI.U32 R21, R7, R25, RZ ;  /* 0x0000001907157227 */ /* 0x000fc800078e00ff */
[----:B------:R-:W-:Y:S02]  /*d760*/  IMAD.MOV R28, RZ, RZ, -R28 ;  /* 0x000000ffff1c7224 */ /* 0x000fe400078e0a1c */
[----:B------:R-:W-:Y:S02]  /*d770*/  @!P6 IMAD.IADD R18, R18, 0x1, -R6 ;  /* 0x000000011212e824 */ /* 0x000fe400078e0a06 */
[----:B------:R-:W-:Y:S01]  /*d780*/  @!P5 IMAD.MOV R17, RZ, RZ, -R17 ;  /* 0x000000ffff11d224 */ /* 0x000fe200078e0a11 */
[C---:B------:R-:W-:Y:S01]  /*d790*/  ISETP.GT.U32.AND P5, PT, R6.reuse, R14, PT ;  /* 0x0000000e0600720c */ /* 0x040fe20003fa4070 */
[----:B------:R-:W-:Y:S01]  /*d7a0*/  IMAD.HI.U32 R9, R7, R26, RZ ;  /* 0x0000001a07097227 */ /* 0x000fe200078e00ff */
[----:B------:R-:W-:Y:S02]  /*d7b0*/  ISETP.GT.U32.AND P6, PT, R6, R18, PT ;  /* 0x000000120600720c */ /* 0x000fe40003fc4070 */
[----:B------:R-:W-:Y:S01]  /*d7c0*/  STL [R1+0x1bec], R17 ;  /* 0x001bec1101007387 */ /* 0x000fe20000100800 */
[----:B------:R-:W-:-:S02]  /*d7d0*/  IMAD.MOV R27, RZ, RZ, -R27 ;  /* 0x000000ffff1b7224 */ /* 0x000fc400078e0a1b */
[----:B------:R-:W-:Y:S02]  /*d7e0*/  IMAD.MOV R21, RZ, RZ, -R21 ;  /* 0x000000ffff157224 */ /* 0x000fe400078e0a15 */
[----:B------:R-:W-:Y:S01]  /*d7f0*/  IMAD R23, R6, R28, R23 ;  /* 0x0000001c06177224 */ /* 0x000fe200078e0217 */
[----:B------:R-:W-:Y:S01]  /*d800*/  SHF.R.S32.HI R28, RZ, 0x6, R29 ;  /* 0x00000006ff1c7819 */ /* 0x000fe2000001141d */
[----:B------:R-:W-:Y:S02]  /*d810*/  IMAD.MOV R9, RZ, RZ, -R9 ;  /* 0x000000ffff097224 */ /* 0x000fe400078e0a09 */
[----:B------:R-:W-:Y:S01]  /*d820*/  IMAD.HI.U32 R20, R7, R22, RZ ;  /* 0x0000001607147227 */ /* 0x000fe200078e00ff */
[----:B------:R-:W-:-:S03]  /*d830*/  SGXT R28, R28, 0x1 ;  /* 0x000000011c1c781a */ /* 0x000fc60000000200 */
[C---:B------:R-:W-:Y:S01]  /*d840*/  IMAD R24, R6.reuse, R27, R24 ;  /* 0x0000001b06187224 */ /* 0x040fe200078e0218 */
[----:B------:R-:W-:Y:S01]  /*d850*/  LOP3.LUT R27, R29, 0x7, RZ, 0xc0, !PT ;  /* 0x000000071d1b7812 */ /* 0x000fe200078ec0ff */
[----:B------:R-:W-:Y:S01]  /*d860*/  IMAD R25, R6, R21, R25 ;  /* 0x0000001506197224 */ /* 0x000fe200078e0219 */
[----:B------:R-:W-:Y:S01]  /*d870*/  LOP3.LUT R28, R28, 0x90, RZ, 0xc0, !PT ;  /* 0x000000901c1c7812 */ /* 0x000fe200078ec0ff */
[----:B------:R-:W-:Y:S01]  /*d880*/  @!P2 IMAD.MOV R19, RZ, RZ, -R19 ;  /* 0x000000ffff13a224 */ /* 0x000fe200078e0a13 */
[C---:B------:R-:W-:Y:S01]  /*d890*/  ISETP.GT.U32.AND P2, PT, R6.reuse, R23, PT ;  /* 0x000000170600720c */ /* 0x040fe20003f44070 */
[C---:B------:R-:W-:Y:S02]  /*d8a0*/  IMAD R26, R6.reuse, R9, R26 ;  /* 0x00000009061a7224 */ /* 0x040fe400078e021a */
[----:B------:R-:W-:Y:S01]  /*d8b0*/  IMAD.MOV R20, RZ, RZ, -R20 ;  /* 0x000000ffff147224 */ /* 0x000fe200078e0a14 */
[----:B------:R-:W-:Y:S01]  /*d8c0*/  STL [R1+0x1bf0], R19 ;  /* 0x001bf01301007387 */ /* 0x000fe20000100800 */
[----:B------:R-:W-:Y:S01]  /*d8d0*/  VIADD R9, R13, 0x3f ;  /* 0x0000003f0d097836 */ /* 0x000fe20000000000 */
[----:B------:R-:W-:Y:S01]  /*d8e0*/  SHF.R.U32.HI R13, RZ, 0x5, R29 ;  /* 0x00000005ff0d7819 */ /* 0x000fe2000001161d */
[----:B------:R-:W-:Y:S01]  /*d8f0*/  @!P4 IMAD.MOV R12, RZ, RZ, -R12 ;  /* 0x000000ffff0cc224 */ /* 0x000fe200078e0a0c */
[C---:B------:R-:W-:Y:S01]  /*d900*/  ISETP.GT.U32.AND P4, PT, R6.reuse, R24, PT ;  /* 0x000000180600720c */ /* 0x040fe20003f84070 */
[----:B------:R-:W-:Y:S01]  /*d910*/  @!P1 IMAD.MOV R16, RZ, RZ, -R16 ;  /* 0x000000ffff109224 */ /* 0x000fe200078e0a10 */
[C---:B------:R-:W-:Y:S01]  /*d920*/  ISETP.GT.U32.AND P1, PT, R6.reuse, R25, PT ;  /* 0x000000190600720c */ /* 0x040fe20003f24070 */
[----:B------:R-:W-:Y:S01]  /*d930*/  IMAD R22, R6, R20, R22 ;  /* 0x0000001406167224 */ /* 0x000fe200078e0216 */
[----:B------:R-:W-:Y:S01]  /*d940*/  SGXT.U32 R13, R13, 0x2 ;  /* 0x000000020d0d781a */ /* 0x000fe20000000000 */
[--C-:B------:R-:W-:Y:S01]  /*d950*/  @!P5 IMAD.IADD R14, R14, 0x1, -R6.reuse ;  /* 0x000000010e0ed824 */ /* 0x100fe200078e0a06 */
[----:B------:R-:W-:Y:S01]  /*d960*/  ISETP.GT.U32.AND P5, PT, R6, R26, PT ;  /* 0x0000001a0600720c */ /* 0x000fe20003fa4070 */
[--C-:B------:R-:W-:Y:S01]  /*d970*/  @!P6 IMAD.IADD R18, R18, 0x1, -R6.reuse ;  /* 0x000000011212e824 */ /* 0x100fe200078e0a06 */
[----:B------:R-:W-:Y:S01]  /*d980*/  LOP3.LUT R13, R13, 0xfc, RZ, 0xfc, !PT ;  /* 0x000000fc0d0d7812 */ /* 0x000fe200078efcff */
[----:B------:R-:W-:Y:S01]  /*d990*/  @!P2 IMAD.IADD R23, R23, 0x1, -R6 ;  /* 0x000000011717a824 */ /* 0x000fe200078e0a06 */
[----:B------:R-:W-:Y:S01]  /*d9a0*/  ISETP.GT.U32.AND P6, PT, R6, R22, PT ;  /* 0x000000160600720c */ /* 0x000fe20003fc4070 */
[----:B------:R-:W-:Y:S01]  /*d9b0*/  @!P0 IMAD.MOV R14, RZ, RZ, -R14 ;  /* 0x000000ffff0e8224 */ /* 0x000fe200078e0a0e */
[----:B------:R-:W-:Y:S01]  /*d9c0*/  ISETP.GE.AND P3, PT, R9, RZ, PT ;  /* 0x000000ff0900720c */ /* 0x000fe20003f66270 */
[----:B-1----:R-:W-:Y:S01]  /*d9d0*/  IMAD R0, R13, UR6, RZ ;  /* 0x000000060d007c24 */ /* 0x002fe2000f8e02ff */
[----:B------:R-:W-:Y:S01]  /*d9e0*/  IABS R20, R9 ;  /* 0x0000000900147213 */ /* 0x000fe20000000000 */
[----:B------:R-:W-:Y:S01]  /*d9f0*/  IMAD R9, RZ, RZ, -UR6 ;  /* 0x80000006ff097e24 */ /* 0x000fe2000f8e02ff */
[----:B------:R-:W-:Y:S01]  /*da00*/  ISETP.GE.AND P2, PT, R8, RZ, PT ;  /* 0x000000ff0800720c */ /* 0x000fe20003f46270 */
[--C-:B------:R-:W-:Y:S01]  /*da10*/  @!P4 IMAD.IADD R24, R24, 0x1, -R6.reuse ;  /* 0x000000011818c824 */ /* 0x100fe200078e0a06 */
[----:B------:R-:W-:Y:S01]  /*da20*/  STL [R1+0x1bf4], R12 ;  /* 0x001bf40c01007387 */ /* 0x000fe20000100800 */
[----:B------:R-:W-:Y:S01]  /*da30*/  @!P1 IMAD.IADD R25, R25, 0x1, -R6 ;  /* 0x0000000119199824 */ /* 0x000fe200078e0a06 */
[----:B------:R-:W-:Y:S01]  /*da40*/  ISETP.GT.U32.AND P1, PT, R6, R23, PT ;  /* 0x000000170600720c */ /* 0x000fe20003f24070 */
[----:B------:R-:W-:Y:S01]  /*da50*/  IMAD R0, R9, 0x4, R0 ;  /* 0x0000000409007824 */ /* 0x000fe200078e0200 */
[----:B------:R-:W-:Y:S01]  /*da60*/  STL [R1+0x1bf8], R16 ;  /* 0x001bf81001007387 */ /* 0x000fe20000100800 */
[----:B------:R-:W-:Y:S01]  /*da70*/  @!P5 IMAD.IADD R26, R26, 0x1, -R6 ;  /* 0x000000011a1ad824 */ /* 0x000fe200078e0a06 */
[C---:B------:R-:W-:Y:S01]  /*da80*/  ISETP.GT.U32.AND P5, PT, R6.reuse, R24, PT ;  /* 0x000000180600720c */ /* 0x040fe20003fa4070 */
[----:B------:R-:W-:Y:S01]  /*da90*/  IMAD.HI.U32 R7, R7, R20, RZ ;  /* 0x0000001407077227 */ /* 0x000fe200078e00ff */
[----:B------:R-:W-:-:S02]  /*daa0*/  ISETP.GT.U32.AND P0, PT, R6, R25, PT ;  /* 0x000000190600720c */ /* 0x000fc40003f04070 */
[----:B------:R-:W-:Y:S01]  /*dab0*/  ISETP.GE.AND P4, PT, R10, RZ, PT ;  /* 0x000000ff0a00720c */ /* 0x000fe20003f86270 */
[----:B------:R-:W-:Y:S01]  /*dac0*/  IMAD R0, R9, 0x4, R0 ;  /* 0x0000000409007824 */ /* 0x000fe200078e0200 */
[----:B------:R-:W-:Y:S01]  /*dad0*/  LOP3.LUT R10, R29, 0x60, RZ, 0xc0, !PT ;  /* 0x000000601d0a7812 */ /* 0x000fe200078ec0ff */
[----:B------:R-:W-:Y:S02]  /*dae0*/  @!P6 IMAD.IADD R22, R22, 0x1, -R6 ;  /* 0x000000011616e824 */ /* 0x000fe400078e0a06 */
[----:B------:R-:W-:Y:S01]  /*daf0*/  IMAD.MOV R7, RZ, RZ, -R7 ;  /* 0x000000ffff077224 */ /* 0x000fe200078e0a07 */
[----:B------:R0:W-:Y:S01]  /*db00*/  STL [R1+0x68], R0 ;  /* 0x0000680001007387 */ /* 0x0001e20000100800 */
[----:B------:R-:W-:Y:S01]  /*db10*/  IMAD R8, R9, 0x4, R0 ;  /* 0x0000000409087824 */ /* 0x000fe200078e0200 */
[----:B------:R-:W-:Y:S01]  /*db20*/  ISETP.GT.U32.AND P6, PT, R6, R22, PT ;  /* 0x000000160600720c */ /* 0x000fe20003fc4070 */
[----:B------:R-:W-:Y:S01]  /*db30*/  @!P1 IMAD.IADD R23, R23, 0x1, -R6 ;  /* 0x0000000117179824 */ /* 0x000fe200078e0a06 */
[----:B------:R-:W-:Y:S01]  /*db40*/  ISETP.GE.AND P1, PT, R2, RZ, PT ;  /* 0x000000ff0200720c */ /* 0x000fe20003f26270 */
[C---:B------:R-:W-:Y:S01]  /*db50*/  IMAD R20, R6.reuse, R7, R20 ;  /* 0x0000000706147224 */ /* 0x040fe200078e0214 */
[----:B------:R-:W-:Y:S01]  /*db60*/  STL [R1+0x1bfc], R14 ;  /* 0x001bfc0e01007387 */ /* 0x000fe20000100800 */
[----:B------:R-:W-:Y:S01]  /*db70*/  @!P2 IMAD.MOV R18, RZ, RZ, -R18 ;  /* 0x000000ffff12a224 */ /* 0x000fe200078e0a12 */
[----:B------:R-:W-:Y:S01]  /*db80*/  ISETP.GT.U32.AND P2, PT, R6, R26, PT ;  /* 0x0000001a0600720c */ /* 0x000fe20003f44070 */
[----:B------:R-:W-:-:S02]  /*db90*/  IMAD R2, R9, 0x4, R8 ;  /* 0x0000000409027824 */ /* 0x000fc400078e0208 */
[--C-:B------:R-:W-:Y:S01]  /*dba0*/  @!P5 IMAD.IADD R24, R24, 0x1, -R6.reuse ;  /* 0x000000011818d824 */ /* 0x100fe200078e0a06 */
[----:B------:R-:W-:Y:S01]  /*dbb0*/  ISETP.GE.AND P5, PT, R3, RZ, PT ;  /* 0x000000ff0300720c */ /* 0x000fe20003fa6270 */
[----:B------:R-:W-:Y:S01]  /*dbc0*/  @!P0 IMAD.IADD R25, R25, 0x1, -R6 ;  /* 0x0000000119198824 */ /* 0x000fe200078e0a06 */
[----:B------:R-:W-:Y:S01]  /*dbd0*/  ISETP.GT.U32.AND P0, PT, R6, R20, PT ;  /* 0x000000140600720c */ /* 0x000fe20003f04070 */
[C---:B------:R-:W-:Y:S01]  /*dbe0*/  IMAD R3, R9.reuse, 0x4, R2 ;  /* 0x0000000409037824 */ /* 0x040fe200078e0202 */
[----:B------:R-:W-:Y:S01]  /*dbf0*/  STL [R1+0x1c00], R18 ;  /* 0x001c001201007387 */ /* 0x000fe20000100800 */
[--C-:B------:R-:W-:Y:S01]  /*dc00*/  @!P6 IMAD.IADD R22, R22, 0x1, -R6.reuse ;  /* 0x000000011616e824 */ /* 0x100fe200078e0a06 */
[----:B------:R-:W-:Y:S01]  /*dc10*/  ISETP.GE.AND P6, PT, R4, RZ, PT ;  /* 0x000000ff0400720c */ /* 0x000fe20003fc6270 */
[----:B------:R-:W-:Y:S01]  /*dc20*/  IMAD R7, R9, 0x4, R3 ;  /* 0x0000000409077824 */ /* 0x000fe200078e0203 */
[----:B------:R-:W-:Y:S01]  /*dc30*/  STL [R1+0x1c04], R8 ;  /* 0x001c040801007387 */ /* 0x000fe20000100800 */
[----:B------:R-:W-:Y:S01]  /*dc40*/  @!P2 IMAD.IADD R26, R26, 0x1, -R6 ;  /* 0x000000011a1aa824 */ /* 0x000fe200078e0a06 */
[----:B------:R-:W-:Y:S01]  /*dc50*/  ISETP.GE.AND P2, PT, R5, RZ, PT ;  /* 0x000000ff0500720c */ /* 0x000fe20003f46270 */
[----:B------:R-:W-:Y:S01]  /*dc60*/  IMAD R4, R9, 0x4, R7 ;  /* 0x0000000409047824 */ /* 0x000fe200078e0207 */
[----:B------:R1:W-:Y:S01]  /*dc70*/  STL [R1+0x1c08], R2 ;  /* 0x001c080201007387 */ /* 0x0003e20000100800 */
[----:B------:R-:W-:-:S02]  /*dc80*/  IMAD.SHL.U32 R21, R29, 0x8, RZ ;  /* 0x000000081d157824 */ /* 0x000fc400078e00ff */
[----:B------:R-:W-:Y:S01]  /*dc90*/  IMAD R5, R9, 0x4, R4 ;  /* 0x0000000409057824 */ /* 0x000fe200078e0204 */
[----:B------:R3:W-:Y:S01]  /*dca0*/  STL [R1+0x1c0c], R3 ;  /* 0x001c0c0301007387 */ /* 0x0007e20000100800 */
[----:B------:R-:W-:Y:S01]  /*dcb0*/  @!P0 IMAD.IADD R20, R20, 0x1, -R6 ;  /* 0x0000000114148824 */ /* 0x000fe200078e0a06 */
[----:B------:R-:W-:Y:S01]  /*dcc0*/  LOP3.LUT R21, R21, 0x30, RZ, 0xc0, !PT ;  /* 0x0000003015157812 */ /* 0x000fe200078ec0ff */
[----:B0-----:R-:W-:Y:S01]  /*dcd0*/  IMAD R0, R9, 0x4, R5 ;  /* 0x0000000409007824 */ /* 0x001fe200078e0205 */
[----:B------:R-:W-:Y:S01]  /*dce0*/  STL [R1+0x1c10], R7 ;  /* 0x001c100701007387 */ /* 0x000fe20000100800 */
[----:B------:R-:W-:Y:S01]  /*dcf0*/  IMAD R10, R27, 0x4, R10 ;  /* 0x000000041b0a7824 */ /* 0x000fe200078e020a */
[----:B------:R-:W-:Y:S01]  /*dd00*/  ISETP.GT.U32.AND P0, PT, R6, R20, PT ;  /* 0x000000140600720c */ /* 0x000fe20003f04070 */
[----:B-1----:R-:W-:Y:S01]  /*dd10*/  IMAD.SHL.U32 R2, R29, 0x2, RZ ;  /* 0x000000021d027824 */ /* 0x002fe200078e00ff */
[----:B------:R0:W-:Y:S01]  /*dd20*/  STL [R1+0x1c14], R4 ;  /* 0x001c140401007387 */ /* 0x0001e20000100800 */
[----:B------:R-:W-:-:S02]  /*dd30*/  IMAD R29, R9, 0x4, R0 ;  /* 0x00000004091d7824 */ /* 0x000fc400078e0200 */
[----:B---3--:R-:W-:Y:S01]  /*dd40*/  IMAD.SHL.U32 R3, R27, 0x10, RZ ;  /* 0x000000101b037824 */ /* 0x008fe200078e00ff */
[----:B------:R-:W-:Y:S01]  /*dd50*/  STL [R1+0x1c18], R5 ;  /* 0x001c180501007387 */ /* 0x000fe20000100800 */
[----:B------:R-:W-:Y:S02]  /*dd60*/  IMAD R0, R9, 0x4, R29 ;  /* 0x0000000409007824 */ /* 0x000fe400078e021d */
[----:B------:R-:W-:Y:S01]  /*dd70*/  IMAD R27, R27, 0x40, R21 ;  /* 0x000000401b1b7824 */ /* 0x000fe200078e0215 */
[----:B------:R-:W-:Y:S01]  /*dd80*/  LOP3.LUT R21, R3, 0x30, R2, 0x78, !PT ;  /* 0x0000003003157812 */ /* 0x000fe200078e7802 */
[----:B------:R-:W-:Y:S01]  /*dd90*/  IMAD R0, R9, 0x4, R0 ;  /* 0x0000000409007824 */ /* 0x000fe200078e0200 */
[----:B------:R-:W-:Y:S01]  /*dda0*/  LOP3.LUT R3, R28, 0x7e, R2, 0x78, !PT ;  /* 0x0000007e1c037812 */ /* 0x000fe200078e7802 */
[----:B------:R-:W-:Y:S01]  /*ddb0*/  @!P0 IMAD.IADD R20, R20, 0x1, -R6 ;  /* 0x0000000114148824 */ /* 0x000fe200078e0a06 */
[----:B0-----:R-:W-:Y:S01]  /*ddc0*/  LOP3.LUT R4, R27, 0x10, R2, 0x78, !PT ;  /* 0x000000101b047812 */ /* 0x001fe200078e7802 */
[----:B------:R-:W-:Y:S01]  /*ddd0*/  IMAD.U32 R2, R10, 0x80, R21 ;  /* 0x000000800a027824 */ /* 0x000fe200078e0015 */
[----:B------:R-:W-:Y:S01]  /*dde0*/  STL [R1+0x1c1c], R29 ;  /* 0x001c1c1d01007387 */ /* 0x000fe20000100800 */
[----:B------:R-:W-:Y:S01]  /*ddf0*/  IMAD R6, R9, 0x4, R0 ;  /* 0x0000000409067824 */ /* 0x000fe200078e0200 */
[----:B------:R-:W-:-:S02]  /*de00*/  ISETP.NE.AND P0, PT, R11, RZ, PT ;  /* 0x000000ff0b00720c */ /* 0x000fc40003f05270 */
[----:B------:R-:W-:Y:S01]  /*de10*/  STL [R1+0x1898], R4 ;  /* 0x0018980401007387 */ /* 0x000fe20000100800 */
[C---:B------:R-:W-:Y:S01]  /*de20*/  IMAD R28, R9.reuse, 0x4, R6 ;  /* 0x00000004091c7824 */ /* 0x040fe200078e0206 */
[----:B------:R-:W-:Y:S02]  /*de30*/  LOP3.LUT R21, RZ, R11, RZ, 0x33, !PT ;  /* 0x0000000bff157212 */ /* 0x000fe400078e33ff */
[----:B------:R-:W-:Y:S04]  /*de40*/  STL [R1+0x2a8], R2 ;  /* 0x0002a80201007387 */ /* 0x000fe80000100800 */
[----:B------:R0:W-:Y:S04]  /*de50*/  STL [R1+0x1c20], R6 ;  /* 0x001c200601007387 */ /* 0x0001e80000100800 */
[----:B0-----:R-:W3:Y:S04]  /*de60*/  LDL.LU R6, [R1+0x3c8] ;  /* 0x0003c80001067983 */ /* 0x001ee80000300800 */
[----:B------:R-:W5:Y:S04]  /*de70*/  LDL.LU R29, [R1+0x3c4] ;  /* 0x0003c400011d7983 */ /* 0x000f680000300800 */
[----:B------:R-:W2:Y:S04]  /*de80*/  LDL.LU R5, [R1+0x3c0] ;  /* 0x0003c00001057983 */ /* 0x000ea80000300800 */
[----:B------:R-:W2:Y:S04]  /*de90*/  LDL.LU R4, [R1+0x3bc] ;  /* 0x0003bc0001047983 */ /* 0x000ea80000300800 */
[----:B------:R-:W2:Y:S04]  /*dea0*/  LDL.LU R7, [R1+0x3b8] ;  /* 0x0003b80001077983 */ /* 0x000ea80000300800 */
[----:B------:R-:W2:Y:S04]  /*deb0*/  LDL.LU R3, [R1+0x3b4] ;  /* 0x0003b40001037983 */ /* 0x000ea80000300800 */
[----:B------:R-:W2:Y:S04]  /*dec0*/  LDL.LU R2, [R1+0x3b0] ;  /* 0x0003b00001027983 */ /* 0x000ea80000300800 */
[----:B------:R-:W2:Y:S04]  /*ded0*/  LDL.LU R8, [R1+0x3ac] ;  /* 0x0003ac0001087983 */ /* 0x000ea80000300800 */
[----:B------:R-:W2:Y:S04]  /*dee0*/  LDL.LU R18, [R1+0x3a8] ;  /* 0x0003a80001127983 */ /* 0x000ea80000300800 */
[----:B------:R-:W2:Y:S04]  /*def0*/  LDL.LU R14, [R1+0x3a4] ;  /* 0x0003a400010e7983 */ /* 0x000ea80000300800 */
[----:B------:R-:W2:Y:S01]  /*df00*/  LDL.LU R13, [R1+0x3a0] ;  /* 0x0003a000010d7983 */ /* 0x000ea20000300800 */
[----:B------:R-:W-:-:S03]  /*df10*/  IMAD R27, R9, 0x4, R28 ;  /* 0x00000004091b7824 */ /* 0x000fc600078e021c */
[----:B------:R-:W2:Y:S04]  /*df20*/  LDL.LU R16, [R1+0x39c] ;  /* 0x00039c0001107983 */ /* 0x000ea80000300800 */
[----:B------:R-:W2:Y:S01]  /*df30*/  LDL.LU R12, [R1+0x398] ;  /* 0x00039800010c7983 */ /* 0x000ea20000300800 */
[----:B------:R-:W-:-:S03]  /*df40*/  @!P4 IMAD.MOV R23, RZ, RZ, -R23 ;  /* 0x000000ffff17c224 */ /* 0x000fc600078e0a17 */
[----:B------:R-:W2:Y:S04]  /*df50*/  LDL.LU R19, [R1+0x394] ;  /* 0x0003940001137983 */ /* 0x000ea80000300800 */
[----:B------:R-:W2:Y:S01]  /*df60*/  LDL.LU R17, [R1+0x390] ;  /* 0x0003900001117983 */ /* 0x000ea20000300800 */
[----:B------:R-:W-:-:S03]  /*df70*/  @!P1 IMAD.MOV R24, RZ, RZ, -R24 ;  /* 0x000000ffff189224 */ /* 0x000fc600078e0a18 */
[----:B------:R-:W2:Y:S01]  /*df80*/  LDL.LU R15, [R1+0x38c] ;  /* 0x00038c00010f7983 */ /* 0x000ea20000300800 */
[----:B------:R-:W-:-:S03]  /*df90*/  IMAD R10, R9, 0x4, R27 ;  /* 0x00000004090a7824 */ /* 0x000fc600078e021b */
[----:B------:R-:W2:Y:S01]  /*dfa0*/  LDL.LU R0, [R1+0x388] ;  /* 0x0003880001007983 */ /* 0x000ea20000300800 */
[----:B------:R-:W-:-:S03]  /*dfb0*/  @!P5 IMAD.MOV R25, RZ, RZ, -R25 ;  /* 0x000000ffff19d224 */ /* 0x000fc600078e0a19 */
[----:B------:R0:W-:Y:S01]  /*dfc0*/  STL [R1+0x1c24], R28 ;  /* 0x001c241c01007387 */ /* 0x0001e20000100800 */
[----:B------:R-:W-:Y:S02]  /*dfd0*/  @!P2 IMAD.MOV R26, RZ, RZ, -R26 ;  /* 0x000000ffff1aa224 */ /* 0x000fe400078e0a1a */
[----:B------:R-:W-:Y:S01]  /*dfe0*/  @!P6 IMAD.MOV R22, RZ, RZ, -R22 ;  /* 0x000000ffff16e224 */ /* 0x000fe200078e0a16 */
[----:B0-----:R-:W2:Y:S04]  /*dff0*/  LDL.LU R28, [R1+0x3cc] ;  /* 0x0003cc00011c7983 */ /* 0x001ea80000300800 */
[----:B------:R0:W-:Y:S04]  /*e000*/  STL [R1+0x1c28], R27 ;  /* 0x001c281b01007387 */ /* 0x0001e80000100800 */
        /* <DEDUP_REMOVED lines=8> */
[----:B0-----:R-:W4:Y:S04]  /*e090*/  LDL.LU R26, [R1+0x3e0] ;  /* 0x0003e000011a7983 */ /* 0x001f280000300800 */
[----:B------:R0:W-:Y:S04]  /*e0a0*/  STL [R1+0x1c3c], R22 ;  /* 0x001c3c1601007387 */ /* 0x0001e80000100800 */
[----:B0-----:R-:W5:Y:S01]  /*e0b0*/  LDL.LU R22, [R1+0x3e4] ;  /* 0x0003e40001167983 */ /* 0x001f620000300800 */
[----:B------:R-:W-:-:S02]  /*e0c0*/  @!P3 IMAD.MOV R20, RZ, RZ, -R20 ;  /* 0x000000ffff14b224 */ /* 0x000fc400078e0a14 */
[----:B------:R-:W-:-:S03]  /*e0d0*/  IMAD R11, R9, 0x4, R10 ;  /* 0x00000004090b7824 */ /* 0x000fc600078e020a */
[----:B------:R-:W-:Y:S04]  /*e0e0*/  STL [R1+0x1c40], R20 ;  /* 0x001c401401007387 */ /* 0x000fe80000100800 */
[----:B------:R-:W-:Y:S04]  /*e0f0*/  STL [R1+0x1c4c], R11 ;  /* 0x001c4c0b01007387 */ /* 0x000fe80000100800 */
[----:B------:R-:W-:Y:S04]  /*e100*/  STL [R1+0x1c48], R9 ;  /* 0x001c480901007387 */ /* 0x000fe80000100800 */
[----:B------:R2:W-:Y:S01]  /*e110*/  STL [R1+0x1c44], R10 ;  /* 0x001c440a01007387 */ /* 0x0005e20000100800 */
[----:B---3--:R-:W-:-:S02]  /*e120*/  SEL R6, R21, R6, !P0 ;  /* 0x0000000615067207 */ /* 0x008fc40004000000 */
[C---:B--2---:R-:W-:Y:S02]  /*e130*/  SEL R10, R21.reuse, R25, !P0 ;  /* 0x00000019150a7207 */ /* 0x044fe40004000000 */
[C---:B----4-:R-:W-:Y:S02]  /*e140*/  SEL R11, R21.reuse, R26, !P0 ;  /* 0x0000001a150b7207 */ /* 0x050fe40004000000 */
[----:B-----5:R-:W-:-:S05]  /*e150*/  SEL R9, R21, R22, !P0 ;  /* 0x0000001615097207 */ /* 0x020fca0004000000 */
[----:B------:R0:W-:Y:S04]  /*e160*/  STL [R1+0x424], R9 ;  /* 0x0004240901007387 */ /* 0x0001e80000100800 */
[----:B------:R1:W-:Y:S04]  /*e170*/  STL [R1+0x420], R11 ;  /* 0x0004200b01007387 */ /* 0x0003e80000100800 */
[----:B------:R2:W-:Y:S01]  /*e180*/  STL [R1+0x41c], R10 ;  /* 0x00041c0a01007387 */ /* 0x0005e20000100800 */
[C---:B0-----:R-:W-:Y:S02]  /*e190*/  SEL R9, R21.reuse, R24, !P0 ;  /* 0x0000001815097207 */ /* 0x041fe40004000000 */
[----:B-1----:R-:W-:-:S03]  /*e1a0*/  SEL R11, R21, R23, !P0 ;  /* 0x00000017150b7207 */ /* 0x002fc60004000000 */
[----:B------:R0:W-:Y:S01]  /*e1b0*/  STL [R1+0x418], R9 ;  /* 0x0004180901007387 */ /* 0x0001e20000100800 */
[----:B--2---:R-:W-:-:S03]  /*e1c0*/  SEL R10, R21, R27, !P0 ;  /* 0x0000001b150a7207 */ /* 0x004fc60004000000 */
[----:B------:R-:W-:Y:S04]  /*e1d0*/  STL [R1+0x414], R11 ;  /* 0x0004140b01007387 */ /* 0x000fe80000100800 */
[----:B------:R1:W-:Y:S01]  /*e1e0*/  STL [R1+0x410], R10 ;  /* 0x0004100a01007387 */ /* 0x0003e20000100800 */
[----:B0-----:R-:W-:-:S05]  /*e1f0*/  SEL R9, R21, R28, !P0 ;  /* 0x0000001c15097207 */ /* 0x001fca0004000000 */
[----:B------:R0:W-:Y:S01]  /*e200*/  STL [R1+0x40c], R9 ;  /* 0x00040c0901007387 */ /* 0x0001e20000100800 */
[----:B-1----:R-:W-:-:S03]  /*e210*/  SEL R10, R21, R29, !P0 ;  /* 0x0000001d150a7207 */ /* 0x002fc60004000000 */
[----:B------:R1:W-:Y:S04]  /*e220*/  STL [R1+0x408], R6 ;  /* 0x0004080601007387 */ /* 0x0003e80000100800 */
[----:B------:R-:W-:Y:S01]  /*e230*/  STL [R1+0x404], R10 ;  /* 0x0004040a01007387 */ /* 0x000fe20000100800 */
[C---:B0-----:R-:W-:Y:S02]  /*e240*/  SEL R9, R21.reuse, R5, !P0 ;  /* 0x0000000515097207 */ /* 0x041fe40004000000 */
[C---:B------:R-:W-:Y:S02]  /*e250*/  SEL R5, R21.reuse, R7, !P0 ;  /* 0x0000000715057207 */ /* 0x040fe40004000000 */
[C---:B-1----:R-:W-:Y:S01]  /*e260*/  SEL R6, R21.reuse, R4, !P0 ;  /* 0x0000000415067207 */ /* 0x042fe20004000000 */
[----:B------:R-:W-:Y:S01]  /*e270*/  STL [R1+0x400], R9 ;  /* 0x0004000901007387 */ /* 0x000fe20000100800 */
[----:B------:R-:W-:-:S02]  /*e280*/  SEL R4, R21, R3, !P0 ;  /* 0x0000000315047207 */ /* 0x000fc40004000000 */
[C---:B------:R-:W-:Y:S01]  /*e290*/  SEL R3, R21.reuse, R2, !P0 ;  /* 0x0000000215037207 */ /* 0x040fe20004000000 */
[----:B------:R-:W-:Y:S01]  /*e2a0*/  STL [R1+0x3fc], R6 ;  /* 0x0003fc0601007387 */ /* 0x000fe20000100800 */
[----:B------:R-:W-:-:S03]  /*e2b0*/  SEL R2, R21, R8, !P0 ;  /* 0x0000000815027207 */ /* 0x000fc60004000000 */
[----:B------:R-:W-:Y:S04]  /*e2c0*/  STL [R1+0x3f8], R5 ;  /* 0x0003f80501007387 */ /* 0x000fe80000100800 */
[----:B------:R0:W-:Y:S04]  /*e2d0*/  STL [R1+0x3f4], R4 ;  /* 0x0003f40401007387 */ /* 0x0001e80000100800 */
[----:B------:R1:W-:Y:S04]  /*e2e0*/  STL [R1+0x3f0], R3 ;  /* 0x0003f00301007387 */ /* 0x0003e80000100800 */
[----:B------:R2:W-:Y:S01]  /*e2f0*/  STL [R1+0x3ec], R2 ;  /* 0x0003ec0201007387 */ /* 0x0005e20000100800 */
[----:B0-----:R-:W-:-:S02]  /*e300*/  SEL R4, R21, R18, !P0 ;  /* 0x0000001215047207 */ /* 0x001fc40004000000 */
[----:B-1----:R-:W-:-:S03]  /*e310*/  SEL R3, R21, R14, !P0 ;  /* 0x0000000e15037207 */ /* 0x002fc60004000000 */
[----:B------:R0:W-:Y:S01]  /*e320*/  STL [R1+0x3e8], R4 ;  /* 0x0003e80401007387 */ /* 0x0001e20000100800 */
[----:B--2---:R-:W-:-:S03]  /*e330*/  SEL R2, R21, R13, !P0 ;  /* 0x0000000d15027207 */ /* 0x004fc60004000000 */
[----:B------:R-:W2:Y:S01]  /*e340*/  LDL.LU R13, [R1+0x384] ;  /* 0x00038400010d7983 */ /* 0x000ea20000300800 */
[----:B------:R-:W-:-:S03]  /*e350*/  SEL R0, R21, R0, !P0 ;  /* 0x0000000015007207 */ /* 0x000fc60004000000 */
[----:B------:R1:W-:Y:S01]  /*e360*/  STL [R1+0x3e4], R3 ;  /* 0x0003e40301007387 */ /* 0x0003e20000100800 */
[----:B0-----:R-:W-:-:S03]  /*e370*/  SEL R4, R21, R19, !P0 ;  /* 0x0000001315047207 */ /* 0x001fc60004000000 */
[----:B------:R0:W-:Y:S01]  /*e380*/  STL [R1+0x3e0], R2 ;  /* 0x0003e00201007387 */ /* 0x0001e20000100800 */
[C---:B-1----:R-:W-:Y:S02]  /*e390*/  SEL R3, R21.reuse, R16, !P0 ;  /* 0x0000001015037207 */ /* 0x042fe40004000000 */
[----:B0-----:R-:W-:-:S03]  /*e3a0*/  SEL R2, R21, R12, !P0 ;  /* 0x0000000c15027207 */ /* 0x001fc60004000000 */
[----:B------:R0:W-:Y:S04]  /*e3b0*/  STL [R1+0x3dc], R3 ;  /* 0x0003dc0301007387 */ /* 0x0001e80000100800 */
[----:B------:R1:W-:Y:S04]  /*e3c0*/  STL [R1+0x3d8], R2 ;  /* 0x0003d80201007387 */ /* 0x0003e80000100800 */
[----:B------:R-:W-:Y:S01]  /*e3d0*/  STL [R1+0x3d4], R4 ;  /* 0x0003d40401007387 */ /* 0x000fe20000100800 */
[C---:B0-----:R-:W-:Y:S02]  /*e3e0*/  SEL R3, R21.reuse, R17, !P0 ;  /* 0x0000001115037207 */ /* 0x041fe40004000000 */
[----:B-1----:R-:W-:-:S03]  /*e3f0*/  SEL R2, R21, R15, !P0 ;  /* 0x0000000f15027207 */ /* 0x002fc60004000000 */
[----:B------:R-:W-:Y:S04]  /*e400*/  STL [R1+0x3d0], R3 ;  /* 0x0003d00301007387 */ /* 0x000fe80000100800 */
[----:B------:R-:W3:Y:S04]  /*e410*/  LDL.LU R10, [R1+0x378] ;  /* 0x00037800010a7983 */ /* 0x000ee80000300800 */
[----:B------:R-:W-:Y:S04]  /*e420*/  STL [R1+0x3cc], R2 ;  /* 0x0003cc0201007387 */ /* 0x000fe80000100800 */
[----:B---3--:R0:W-:Y:S04]  /*e430*/  STL [R1+0x1c88], R10 ;  /* 0x001c880a01007387 */ /* 0x0081e80000100800 */
[----:B------:R-:W-:Y:S04]  /*e440*/  STL [R1+0x3c8], R0 ;  /* 0x0003c80001007387 */ /* 0x000fe80000100800 */
[----:B0-----:R-:W3:Y:S01]  /*e450*/  LDL.LU R10, [R1+0x37c] ;  /* 0x00037c00010a7983 */ /* 0x001ee20000300800 */
[----:B--2---:R-:W-:-:S03]  /*e460*/  SEL R12, R21, R13, !P0 ;  /* 0x0000000d150c7207 */ /* 0x004fc60004000000 */
[----:B---3--:R0:W-:Y:S04]  /*e470*/  STL [R1+0x1c8c], R10 ;  /* 0x001c8c0a01007387 */ /* 0x0081e80000100800 */
[----:B0-----:R-:W2:Y:S04]  /*e480*/  LDL.LU R10, [R1+0x380] ;  /* 0x00038000010a7983 */ /* 0x001ea80000300800 */
[----:B------:R-:W3:Y:S04]  /*e490*/  LDL.LU R9, [R1+0x374] ;  /* 0x0003740001097983 */ /* 0x000ee80000300800 */
[----:B------:R-:W4:Y:S04]  /*e4a0*/  LDL.LU R11, [R1+0x370] ;  /* 0x00037000010b7983 */ /* 0x000f280000300800 */
[----:B------:R-:W5:Y:S04]  /*e4b0*/  LDL.LU R20, [R1+0x36c] ;  /* 0x00036c0001147983 */ /* 0x000f680000300800 */
[----:B------:R-:W3:Y:S04]  /*e4c0*/  LDL.LU R22, [R1+0x368] ;  /* 0x0003680001167983 */ /* 0x000ee80000300800 */
        /* <DEDUP_REMOVED lines=17> */
[----:B------:R0:W-:Y:S04]  /*e5e0*/  STL [R1+0x3c4], R12 ;  /* 0x0003c40c01007387 */ /* 0x0001e80000100800 */
[----:B------:R-:W3:Y:S04]  /*e5f0*/  LDL.LU R16, [R1+0x350] ;  /* 0x0003500001107983 */ /* 0x000ee80000300800 */
[----:B0-----:R-:W3:Y:S04]  /*e600*/  LDL.LU R12, [R1+0x340] ;  /* 0x00034000010c7983 */ /* 0x001ee80000300800 */
[----:B------:R-:W3:Y:S04]  /*e610*/  LDL.LU R19, [R1+0x33c] ;  /* 0x00033c0001137983 */ /* 0x000ee80000300800 */
[----:B------:R-:W3:Y:S04]  /*e620*/  LDL.LU R17, [R1+0x338] ;  /* 0x0003380001117983 */ /* 0x000ee80000300800 */
[----:B------:R-:W3:Y:S04]  /*e630*/  LDL.LU R15, [R1+0x324] ;  /* 0x00032400010f7983 */ /* 0x000ee80000300800 */
[----:B------:R-:W3:Y:S01]  /*e640*/  LDL.LU R13, [R1+0x328] ;  /* 0x00032800010d7983 */ /* 0x000ee20000300800 */
[----:B--2---:R-:W-:-:S05]  /*e650*/  SEL R10, R21, R10, !P0 ;  /* 0x0000000a150a7207 */ /* 0x004fca0004000000 */
[----:B------:R0:W-:Y:S04]  /*e660*/  STL [R1+0x3c0], R10 ;  /* 0x0003c00a01007387 */ /* 0x0001e80000100800 */
[----:B0-----:R-:W2:Y:S02]  /*e670*/  LDL.LU R10, [R1+0x1c8c] ;  /* 0x001c8c00010a7983 */ /* 0x001ea40000300800 */
[----:B--2---:R-:W-:-:S05]  /*e680*/  SEL R10, R21, R10, !P0 ;  /* 0x0000000a150a7207 */ /* 0x004fca0004000000 */
[----:B------:R0:W-:Y:S04]  /*e690*/  STL [R1+0x3bc], R10 ;  /* 0x0003bc0a01007387 */ /* 0x0001e80000100800 */
[----:B0-----:R-:W2:Y:S01]  /*e6a0*/  LDL.LU R10, [R1+0x1c88] ;  /* 0x001c8800010a7983 */ /* 0x001ea20000300800 */
[C---:B---3--:R-:W-:Y:S02]  /*e6b0*/  SEL R5, R21.reuse, R5, !P0 ;  /* 0x0000000515057207 */ /* 0x048fe40004000000 */
[C---:B------:R-:W-:Y:S02]  /*e6c0*/  SEL R4, R21.reuse, R4, !P0 ;  /* 0x0000000415047207 */ /* 0x040fe40004000000 */
[----:B--2---:R-:W-:-:S05]  /*e6d0*/  SEL R10, R21, R10, !P0 ;  /* 0x0000000a150a7207 */ /* 0x004fca0004000000 */
[----:B------:R0:W-:Y:S02]  /*e6e0*/  STL [R1+0x3b8], R10 ;  /* 0x0003b80a01007387 */ /* 0x0001e40000100800 */
[C---:B0-----:R-:W-:Y:S02]  /*e6f0*/  SEL R10, R21.reuse, R9, !P0 ;  /* 0x00000009150a7207 */ /* 0x041fe40004000000 */
[C---:B----4-:R-:W-:Y:S02]  /*e700*/  SEL R9, R21.reuse, R11, !P0 ;  /* 0x0000000b15097207 */ /* 0x050fe40004000000 */
[C---:B-----5:R-:W-:Y:S01]  /*e710*/  SEL R11, R21.reuse, R20, !P0 ;  /* 0x00000014150b7207 */ /* 0x060fe20004000000 */
[----:B------:R0:W-:Y:S04]  /*e720*/  STL [R1+0x3b4], R10 ;  /* 0x0003b40a01007387 */ /* 0x0001e80000100800 */
[----:B------:R1:W-:Y:S04]  /*e730*/  STL [R1+0x3b0], R9 ;  /* 0x0003b00901007387 */ /* 0x0003e80000100800 */
[----:B------:R2:W-:Y:S01]  /*e740*/  STL [R1+0x3ac], R11 ;  /* 0x0003ac0b01007387 */ /* 0x0005e20000100800 */
[----:B0-----:R-:W-:-:S02]  /*e750*/  SEL R10, R21, R22, !P0 ;  /* 0x00000016150a7207 */ /* 0x001fc40004000000 */
[----:B-1----:R-:W-:-:S03]  /*e760*/  SEL R9, R21, R26, !P0 ;  /* 0x0000001a15097207 */ /* 0x002fc60004000000 */
[----:B------:R0:W-:Y:S01]  /*e770*/  STL [R1+0x3a8], R10 ;  /* 0x0003a80a01007387 */ /* 0x0001e20000100800 */
[----:B--2---:R-:W-:-:S03]  /*e780*/  SEL R11, R21, R25, !P0 ;  /* 0x00000019150b7207 */ /* 0x004fc60004000000 */
[----:B------:R1:W-:Y:S04]  /*e790*/  STL [R1+0x3a4], R9 ;  /* 0x0003a40901007387 */ /* 0x0003e80000100800 */
[----:B------:R2:W-:Y:S01]  /*e7a0*/  STL [R1+0x3a0], R11 ;  /* 0x0003a00b01007387 */ /* 0x0005e20000100800 */
[C---:B0-----:R-:W-:Y:S02]  /*e7b0*/  SEL R10, R21.reuse, R24, !P0 ;  /* 0x00000018150a7207 */ /* 0x041fe40004000000 */
[----:B-1----:R-:W-:-:S03]  /*e7c0*/  SEL R9, R21, R23, !P0 ;  /* 0x0000001715097207 */ /* 0x002fc60004000000 */
[----:B------:R0:W-:Y:S01]  /*e7d0*/  STL [R1+0x39c], R10 ;  /* 0x00039c0a01007387 */ /* 0x0001e20000100800 */
[----:B--2---:R-:W-:-:S03]  /*e7e0*/  SEL R11, R21, R27, !P0 ;  /* 0x0000001b150b7207 */ /* 0x004fc60004000000 */
[----:B------:R1:W-:Y:S04]  /*e7f0*/  STL [R1+0x398], R9 ;  /* 0x0003980901007387 */ /* 0x0003e80000100800 */
[----:B------:R-:W-:Y:S01]  /*e800*/  STL [R1+0x394], R11 ;  /* 0x0003940b01007387 */ /* 0x000fe20000100800 */
[C---:B0-----:R-:W-:Y:S02]  /*e810*/  SEL R10, R21.reuse, R28, !P0 ;  /* 0x0000001c150a7207 */ /* 0x041fe40004000000 */
[----:B-1----:R-:W-:-:S03]  /*e820*/  SEL R9, R21, R6, !P0 ;  /* 0x0000000615097207 */ /* 0x002fc60004000000 */
        /* <DEDUP_REMOVED lines=8> */
[----:B------:R-:W-:Y:S01]  /*e8b0*/  STL [R1+0x37c], R6 ;  /* 0x00037c0601007387 */ /* 0x000fe20000100800 */
[C---:B------:R-:W-:Y:S02]  /*e8c0*/  SEL R3, R21.reuse, R8, !P0 ;  /* 0x0000000815037207 */ /* 0x040fe40004000000 */
[C---:B--2---:R-:W-:Y:S01]  /*e8d0*/  SEL R4, R21.reuse, R2, !P0 ;  /* 0x0000000215047207 */ /* 0x044fe20004000000 */
[----:B------:R-:W-:Y:S01]  /*e8e0*/  STL [R1+0x378], R5 ;  /* 0x0003780501007387 */ /* 0x000fe20000100800 */
[----:B------:R-:W-:-:S03]  /*e8f0*/  SEL R2, R21, R0, !P0 ;  /* 0x0000000015027207 */ /* 0x000fc60004000000 */
[----:B------:R0:W-:Y:S04]  /*e900*/  STL [R1+0x374], R4 ;  /* 0x0003740401007387 */ /* 0x0001e80000100800 */
[----:B------:R-:W2:Y:S04]  /*e910*/  LDL.LU R0, [R1+0x32c] ;  /* 0x00032c0001007983 */ /* 0x000ea80000300800 */
[----:B------:R1:W-:Y:S01]  /*e920*/  STL [R1+0x370], R3 ;  /* 0x0003700301007387 */ /* 0x0003e20000100800 */
[----:B0-----:R-:W-:-:S03]  /*e930*/  SEL R4, R21, R16, !P0 ;  /* 0x0000001015047207 */ /* 0x001fc60004000000 */
[----:B------:R0:W-:Y:S01]  /*e940*/  STL [R1+0x36c], R2 ;  /* 0x00036c0201007387 */ /* 0x0001e20000100800 */
[C---:B-1----:R-:W-:Y:S02]  /*e950*/  SEL R3, R21.reuse, R18, !P0 ;  /* 0x0000001215037207 */ /* 0x042fe40004000000 */
[----:B0-----:R-:W-:-:S03]  /*e960*/  SEL R2, R21, R14, !P0 ;  /* 0x0000000e15027207 */ /* 0x001fc60004000000 */
[----:B------:R0:W-:Y:S04]  /*e970*/  STL [R1+0x368], R3 ;  /* 0x0003680301007387 */ /* 0x0001e80000100800 */
[----:B------:R1:W-:Y:S04]  /*e980*/  STL [R1+0x364], R2 ;  /* 0x0003640201007387 */ /* 0x0003e80000100800 */
[----:B------:R3:W-:Y:S01]  /*e990*/  STL [R1+0x360], R4 ;  /* 0x0003600401007387 */ /* 0x0007e20000100800 */
[C---:B0-----:R-:W-:Y:S02]  /*e9a0*/  SEL R3, R21.reuse, R12, !P0 ;  /* 0x0000000c15037207 */ /* 0x041fe40004000000 */
[----:B-1----:R-:W-:-:S03]  /*e9b0*/  SEL R2, R21, R19, !P0 ;  /* 0x0000001315027207 */ /* 0x002fc60004000000 */
[----:B------:R0:W-:Y:S01]  /*e9c0*/  STL [R1+0x35c], R3 ;  /* 0x00035c0301007387 */ /* 0x0001e20000100800 */
[----:B---3--:R-:W-:-:S03]  /*e9d0*/  SEL R4, R21, R17, !P0 ;  /* 0x0000001115047207 */ /* 0x008fc60004000000 */
[----:B------:R1:W-:Y:S04]  /*e9e0*/  STL [R1+0x358], R2 ;  /* 0x0003580201007387 */ /* 0x0003e80000100800 */
[----:B------:R-:W-:Y:S01]  /*e9f0*/  STL [R1+0x354], R4 ;  /* 0x0003540401007387 */ /* 0x000fe20000100800 */
[----:B0-----:R-:W-:-:S03]  /*ea00*/  SEL R3, R21, R15, !P0 ;  /* 0x0000000f15037207 */ /* 0x001fc60004000000 */
[----:B------:R-:W3:Y:S01]  /*ea10*/  LDL.LU R10, [R1+0x2f0] ;  /* 0x0002f000010a7983 */ /* 0x000ee20000300800 */
[----:B-1----:R-:W-:-:S03]  /*ea20*/  SEL R2, R21, R13, !P0 ;  /* 0x0000000d15027207 */ /* 0x002fc60004000000 */
        /* <DEDUP_REMOVED lines=28> */
[----:B------:R-:W3:Y:S04]  /*ebf0*/  LDL.LU R14, [R1+0x2e4] ;  /* 0x0002e400010e7983 */ /* 0x000ee80000300800 */
[----:B------:R-:W3:Y:S04]  /*ec00*/  LDL.LU R16, [R1+0x2e0] ;  /* 0x0002e00001107983 */ /* 0x000ee80000300800 */
[----:B------:R-:W3:Y:S04]  /*ec10*/  LDL.LU R12, [R1+0x2d4] ;  /* 0x0002d400010c7983 */ /* 0x000ee80000300800 */
[----:B------:R-:W3:Y:S04]  /*ec20*/  LDL.LU R19, [R1+0x2c8] ;  /* 0x0002c80001137983 */ /* 0x000ee80000300800 */
[----:B------:R-:W3:Y:S04]  /*ec30*/  LDL.LU R17, [R1+0x2c4] ;  /* 0x0002c40001117983 */ /* 0x000ee80000300800 */
[----:B------:R-:W3:Y:S04]  /*ec40*/  LDL.LU R15, [R1+0x2c0] ;  /* 0x0002c000010f7983 */ /* 0x000ee80000300800 */
[----:B0-----:R-:W3:Y:S01]  /*ec50*/  LDL.LU R0, [R1+0x2bc] ;  /* 0x0002bc0001007983 */ /* 0x001ee20000300800 */
[----:B--2---:R-:W-:-:S05]  /*ec60*/  SEL R10, R21, R10, !P0 ;  /* 0x0000000a150a7207 */ /* 0x004fca0004000000 */
[----:B------:R0:W-:Y:S04]  /*ec70*/  STL [R1+0x344], R10 ;  /* 0x0003440a01007387 */ /* 0x0001e80000100800 */
[----:B0-----:R-:W2:Y:S02]  /*ec80*/  LDL.LU R10, [R1+0x1c84] ;  /* 0x001c8400010a7983 */ /* 0x001ea40000300800 */
[----:B--2---:R-:W-:-:S05]  /*ec90*/  SEL R10, R21, R10, !P0 ;  /* 0x0000000a150a7207 */ /* 0x004fca0004000000 */
[----:B------:R0:W-:Y:S04]  /*eca0*/  STL [R1+0x340], R10 ;  /* 0x0003400a01007387 */ /* 0x0001e80000100800 */
[----:B0-----:R-:W2:Y:S01]  /*ecb0*/  LDL.LU R10, [R1+0x1c80] ;  /* 0x001c8000010a7983 */ /* 0x001ea20000300800 */
[C---:B---3--:R-:W-:Y:S02]  /*ecc0*/  SEL R9, R21.reuse, R9, !P0 ;  /* 0x0000000915097207 */ /* 0x048fe40004000000 */
[C---:B----4-:R-:W-:Y:S02]  /*ecd0*/  SEL R11, R21.reuse, R11, !P0 ;  /* 0x0000000b150b7207 */ /* 0x050fe40004000000 */
[C---:B------:R-:W-:Y:S02]  /*ece0*/  SEL R6, R21.reuse, R6, !P0 ;  /* 0x0000000615067207 */ /* 0x040fe40004000000 */
[----:B--2---:R-:W-:-:S05]  /*ecf0*/  SEL R10, R21, R10, !P0 ;  /* 0x0000000a150a7207 */ /* 0x004fca0004000000 */
[----:B------:R5:W-:Y:S04]  /*ed00*/  STL [R1+0x33c], R10 ;  /* 0x00033c0a01007387 */ /* 0x000be80000100800 */
[----:B------:R0:W-:Y:S01]  /*ed10*/  STL [R1+0x338], R9 ;  /* 0x0003380901007387 */ /* 0x0001e20000100800 */
[----:B-----5:R-:W-:-:S03]  /*ed20*/  SEL R10, R21, R20, !P0 ;  /* 0x00000014150a7207 */ /* 0x020fc60004000000 */
[----:B------:R1:W-:Y:S01]  /*ed30*/  STL [R1+0x334], R11 ;  /* 0x0003340b01007387 */ /* 0x0003e20000100800 */
[----:B0-----:R-:W-:-:S03]  /*ed40*/  SEL R9, R21, R22, !P0 ;  /* 0x0000001615097207 */ /* 0x001fc60004000000 */
[----:B------:R0:W-:Y:S04]  /*ed50*/  STL [R1+0x330], R10 ;  /* 0x0003300a01007387 */ /* 0x0001e80000100800 */
[----:B------:R2:W-:Y:S01]  /*ed60*/  STL [R1+0x32c], R9 ;  /* 0x00032c0901007387 */ /* 0x0005e20000100800 */
[C---:B-1----:R-:W-:Y:S02]  /*ed70*/  SEL R11, R21.reuse, R26, !P0 ;  /* 0x0000001a150b7207 */ /* 0x042fe40004000000 */
[----:B0-----:R-:W-:-:S03]  /*ed80*/  SEL R10, R21, R25, !P0 ;  /* 0x00000019150a7207 */ /* 0x001fc60004000000 */
[----:B------:R0:W-:Y:S01]  /*ed90*/  STL [R1+0x328], R11 ;  /* 0x0003280b01007387 */ /* 0x0001e20000100800 */
[----:B--2---:R-:W-:-:S03]  /*eda0*/  SEL R9, R21, R24, !P0 ;  /* 0x0000001815097207 */ /* 0x004fc60004000000 */
[----:B------:R1:W-:Y:S04]  /*edb0*/  STL [R1+0x324], R10 ;  /* 0x0003240a01007387 */ /* 0x0003e80000100800 */
[----:B------:R2:W-:Y:S01]  /*edc0*/  STL [R1+0x320], R9 ;  /* 0x0003200901007387 */ /* 0x0005e20000100800 */
[C---:B0-----:R-:W-:Y:S02]  /*edd0*/  SEL R11, R21.reuse, R23, !P0 ;  /* 0x00000017150b7207 */ /* 0x041fe40004000000 */
[----:B-1----:R-:W-:-:S03]  /*ede0*/  SEL R10, R21, R27, !P0 ;  /* 0x0000001b150a7207 */ /* 0x002fc60004000000 */
[----:B------:R-:W-:Y:S01]  /*edf0*/  STL [R1+0x31c], R11 ;  /* 0x00031c0b01007387 */ /* 0x000fe20000100800 */
[----:B--2---:R-:W-:-:S03]  /*ee00*/  SEL R9, R21, R28, !P0 ;  /* 0x0000001c15097207 */ /* 0x004fc60004000000 */
[----:B------:R0:W-:Y:S04]  /*ee10*/  STL [R1+0x318], R10 ;  /* 0x0003180a01007387 */ /* 0x0001e80000100800 */
[----:B------:R1:W-:Y:S04]  /*ee20*/  STL [R1+0x314], R9 ;  /* 0x0003140901007387 */ /* 0x0003e80000100800 */
[----:B------:R2:W-:Y:S01]  /*ee30*/  STL [R1+0x310], R6 ;  /* 0x0003100601007387 */ /* 0x0005e20000100800 */
[C---:B0-----:R-:W-:Y:S02]  /*ee40*/  SEL R10, R21.reuse, R29, !P0 ;  /* 0x0000001d150a7207 */ /* 0x041fe40004000000 */
[----:B-1----:R-:W-:-:S02]  /*ee50*/  SEL R9, R21, R5, !P0 ;  /* 0x0000000515097207 */ /* 0x002fc40004000000 */
[C---:B------:R-:W-:Y:S02]  /*ee60*/  SEL R5, R21.reuse, R7, !P0 ;  /* 0x0000000715057207 */ /* 0x040fe40004000000 */
[C---:B--2---:R-:W-:Y:S01]  /*ee70*/  SEL R6, R21.reuse, R4, !P0 ;  /* 0x0000000415067207 */ /* 0x044fe20004000000 */
[----:B------:R-:W-:Y:S01]  /*ee80*/  STL [R1+0x30c], R10 ;  /* 0x00030c0a01007387 */ /* 0x000fe20000100800 */
[C---:B------:R-:W-:Y:S02]  /*ee90*/  SEL R4, R21.reuse, R3, !P0 ;  /* 0x0000000315047207 */ /* 0x040fe40004000000 */
[C---:B------:R-:W-:Y:S01]  /*eea0*/  SEL R3, R21.reuse, R13, !P0 ;  /* 0x0000000d15037207 */ /* 0x040fe20004000000 */
[----:B------:R-:W-:Y:S04]  /*eeb0*/  STL [R1+0x308], R9 ;  /* 0x0003080901007387 */ /* 0x000fe80000100800 */
[----:B------:R-:W-:Y:S04]  /*eec0*/  STL [R1+0x304], R6 ;  /* 0x0003040601007387 */ /* 0x000fe80000100800 */
[----:B------:R-:W-:Y:S04]  /*eed0*/  STL [R1+0x300], R5 ;  /* 0x0003000501007387 */ /* 0x000fe80000100800 */
[----:B------:R-:W2:Y:S04]  /*eee0*/  LDL.LU R13, [R1+0x2b8] ;  /* 0x0002b800010d7983 */ /* 0x000ea80000300800 */
[----:B------:R0:W-:Y:S04]  /*eef0*/  STL [R1+0x2fc], R4 ;  /* 0x0002fc0401007387 */ /* 0x0001e80000100800 */
[----:B------:R1:W-:Y:S01]  /*ef00*/  STL [R1+0x2f8], R3 ;  /* 0x0002f80301007387 */ /* 0x0003e20000100800 */
[----:B0-----:R-:W-:-:S02]  /*ef10*/  SEL R4, R21, R2, !P0 ;  /* 0x0000000215047207 */ /* 0x001fc40004000000 */
[----:B-1----:R-:W-:-:S03]  /*ef20*/  SEL R3, R21, R8, !P0 ;  /* 0x0000000815037207 */ /* 0x002fc60004000000 */
[----:B------:R0:W-:Y:S01]  /*ef30*/  STL [R1+0x2f4], R4 ;  /* 0x0002f40401007387 */ /* 0x0001e20000100800 */
[----:B------:R-:W-:-:S03]  /*ef40*/  SEL R2, R21, R18, !P0 ;  /* 0x0000001215027207 */ /* 0x000fc60004000000 */
[----:B------:R1:W-:Y:S01]  /*ef50*/  STL [R1+0x2f0], R3 ;  /* 0x0002f00301007387 */ /* 0x0003e20000100800 */
[----:B0-----:R-:W-:-:S03]  /*ef60*/  SEL R4, R21, R14, !P0 ;  /* 0x0000000e15047207 */ /* 0x001fc60004000000 */
[----:B------:R0:W-:Y:S01]  /*ef70*/  STL [R1+0x2ec], R2 ;  /* 0x0002ec0201007387 */ /* 0x0001e20000100800 */
[----:B-1----:R-:W-:-:S03]  /*ef80*/  SEL R3, R21, R16, !P0 ;  /* 0x0000001015037207 */ /* 0x002fc60004000000 */
[----:B------:R1:W-:Y:S04]  /*ef90*/  STL [R1+0x2e8], R4 ;  /* 0x0002e80401007387 */ /* 0x0003e80000100800 */
[----:B------:R3:W-:Y:S01]  /*efa0*/  STL [R1+0x2e4], R3 ;  /* 0x0002e40301007387 */ /* 0x0007e20000100800 */
[C---:B0-----:R-:W-:Y:S02]  /*efb0*/  SEL R2, R21.reuse, R12, !P0 ;  /* 0x0000000c15027207 */ /* 0x041fe40004000000 */
[----:B-1----:R-:W-:-:S03]  /*efc0*/  SEL R4, R21, R19, !P0 ;  /* 0x0000001315047207 */ /* 0x002fc60004000000 */
[----:B------:R0:W-:Y:S01]  /*efd0*/  STL [R1+0x2e0], R2 ;  /* 0x0002e00201007387 */ /* 0x0001e20000100800 */
[----:B---3--:R-:W-:-:S03]  /*efe0*/  SEL R3, R21, R17, !P0 ;  /* 0x0000001115037207 */ /* 0x008fc60004000000 */
[----:B------:R-:W-:Y:S04]  /*eff0*/  STL [R1+0x2dc], R4 ;  /* 0x0002dc0401007387 */ /* 0x000fe80000100800 */
[----:B------:R-:W-:Y:S04]  /*f000*/  STL [R1+0x2d8], R3 ;  /* 0x0002d80301007387 */ /* 0x000fe80000100800 */
[----:B------:R-:W3:Y:S01]  /*f010*/  LDL.LU R10, [R1+0x2a0] ;  /* 0x0002a000010a7983 */ /* 0x000ee20000300800 */
[C---:B0-----:R-:W-:Y:S02]  /*f020*/  SEL R2, R21.reuse, R15, !P0 ;  /* 0x0000000f15027207 */ /* 0x041fe40004000000 */
[----:B------:R-:W-:-:S03]  /*f030*/  SEL R0, R21, R0, !P0 ;  /* 0x0000000015007207 */ /* 0x000fc60004000000 */
        /* <DEDUP_REMOVED lines=25> */
[----:B0-----:R-:W3:Y:S04]  /*f1d0*/  LDL.LU R2, [R1+0x20c] ;  /* 0x00020c0001027983 */ /* 0x001ee80000300800 */
        /* <DEDUP_REMOVED lines=17> */
[C---:B------:R-:W-:Y:S02]  /*f2f0*/  SEL R3, R21.reuse, R3, !P0 ;  /* 0x0000000315037207 */ /* 0x040fe40004000000 */
[----:B------:R-:W-:-:S02]  /*f300*/  SEL R2, R21, R2, !P0 ;  /* 0x0000000215027207 */ /* 0x000fc40004000000 */
[----:B--2---:R-:W-:-:S05]  /*f310*/  SEL R10, R21, R10, !P0 ;  /* 0x0000000a150a7207 */ /* 0x004fca0004000000 */
[----:B------:R4:W-:Y:S04]  /*f320*/  STL [R1+0x2c0], R10 ;  /* 0x0002c00a01007387 */ /* 0x0009e80000100800 */
[----:B------:R5:W-:Y:S01]  /*f330*/  STL [R1+0x2bc], R9 ;  /* 0x0002bc0901007387 */ /* 0x000be20000100800 */
[C---:B----4-:R-:W-:Y:S02]  /*f340*/  SEL R10, R21.reuse, R11, !P0 ;  /* 0x0000000b150a7207 */ /* 0x050fe40004000000 */
[----:B-----5:R-:W-:-:S03]  /*f350*/  SEL R9, R21, R20, !P0 ;  /* 0x0000001415097207 */ /* 0x020fc60004000000 */
        /* <DEDUP_REMOVED lines=11> */
[----:B--2---:R-:W-:-:S03]  /*f410*/  SEL R9, R21, R27, !P0 ;  /* 0x0000001b15097207 */ /* 0x004fc60004000000 */
[----:B------:R1:W-:Y:S04]  /*f420*/  STL [R1+0x294], R10 ;  /* 0x0002940a01007387 */ /* 0x0003e80000100800 */
[----:B------:R2:W-:Y:S01]  /*f430*/  STL [R1+0x290], R9 ;  /* 0x0002900901007387 */ /* 0x0005e20000100800 */
[C---:B0-----:R-:W-:Y:S02]  /*f440*/  SEL R11, R21.reuse, R28, !P0 ;  /* 0x0000001c150b7207 */ /* 0x041fe40004000000 */
[C---:B-1----:R-:W-:Y:S02]  /*f450*/  SEL R10, R21.reuse, R6, !P0 ;  /* 0x00000006150a7207 */ /* 0x042fe40004000000 */
[C---:B------:R-:W-:Y:S02]  /*f460*/  SEL R6, R21.reuse, R5, !P0 ;  /* 0x0000000515067207 */ /* 0x040fe40004000000 */
[C---:B--2---:R-:W-:Y:S01]  /*f470*/  SEL R9, R21.reuse, R29, !P0 ;  /* 0x0000001d15097207 */ /* 0x044fe20004000000 */
[----:B------:R-:W-:Y:S01]  /*f480*/  STL [R1+0x28c], R11 ;  /* 0x00028c0b01007387 */ /* 0x000fe20000100800 */
[----:B------:R-:W-:-:S03]  /*f490*/  SEL R5, R21, R0, !P0 ;  /* 0x0000000015057207 */ /* 0x000fc60004000000 */
[----:B------:R-:W-:Y:S04]  /*f4a0*/  STL [R1+0x288], R10 ;  /* 0x0002880a01007387 */ /* 0x000fe80000100800 */
[----:B------:R-:W-:Y:S04]  /*f4b0*/  STL [R1+0x284], R9 ;  /* 0x0002840901007387 */ /* 0x000fe80000100800 */
[----:B------:R-:W-:Y:S04]  /*f4c0*/  STL [R1+0x280], R6 ;  /* 0x0002800601007387 */ /* 0x000fe80000100800 */
[----:B------:R-:W2:Y:S04]  /*f4d0*/  LDL.LU R0, [R1+0x230] ;  /* 0x0002300001007983 */ /* 0x000ea80000300800 */
[----:B------:R0:W-:Y:S04]  /*f4e0*/  STL [R1+0x27c], R4 ;  /* 0x00027c0401007387 */ /* 0x0001e80000100800 */
[----:B------:R-:W-:Y:S01]  /*f4f0*/  STL [R1+0x278], R5 ;  /* 0x0002780501007387 */ /* 0x000fe20000100800 */
[----:B0-----:R-:W-:-:S05]  /*f500*/  SEL R4, R21, R7, !P0 ;  /* 0x0000000715047207 */ /* 0x001fca0004000000 */
[----:B------:R0:W-:Y:S04]  /*f510*/  STL [R1+0x274], R4 ;  /* 0x0002740401007387 */ /* 0x0001e80000100800 */
[----:B------:R1:W-:Y:S01]  /*f520*/  STL [R1+0x270], R3 ;  /* 0x0002700301007387 */ /* 0x0003e20000100800 */
[----:B0-----:R-:W-:-:S03]  /*f530*/  SEL R4, R21, R8, !P0 ;  /* 0x0000000815047207 */ /* 0x001fc60004000000 */
[----:B------:R0:W-:Y:S01]  /*f540*/  STL [R1+0x26c], R2 ;  /* 0x00026c0201007387 */ /* 0x0001e20000100800 */
[----:B-1----:R-:W-:-:S03]  /*f550*/  SEL R3, R21, R18, !P0 ;  /* 0x0000001215037207 */ /* 0x002fc60004000000 */
        /* <DEDUP_REMOVED lines=10> */
[----:B------:R1:W-:Y:S04]  /*f600*/  STL [R1+0x254], R2 ;  /* 0x0002540201007387 */ /* 0x0003e80000100800 */
[----:B------:R-:W-:Y:S04]  /*f610*/  STL [R1+0x250], R4 ;  /* 0x0002500401007387 */ /* 0x000fe80000100800 */
[----:B------:R-:W3:Y:S01]  /*f620*/  LDL.LU R10, [R1+0x200] ;  /* 0x00020000010a7983 */ /* 0x000ee20000300800 */
[C---:B0-----:R-:W-:Y:S02]  /*f630*/  SEL R3, R21.reuse, R15, !P0 ;  /* 0x0000000f15037207 */ /* 0x041fe40004000000 */
        /* <DEDUP_REMOVED lines=65> */
[----:B-1----:R-:W-:-:S03]  /*fa50*/  SEL R10, R21, R6, !P0 ;  /* 0x00000006150a7207 */ /* 0x002fc60004000000 */
[----:B------:R-:W-:Y:S01]  /*fa60*/  STL [R1+0x210], R11 ;  /* 0x0002100b01007387 */ /* 0x000fe20000100800 */
[C---:B------:R-:W-:Y:S02]  /*fa70*/  SEL R6, R21.reuse, R13, !P0 ;  /* 0x0000000d15067207 */ /* 0x040fe40004000000 */
[C---:B--2---:R-:W-:Y:S01]  /*fa80*/  SEL R9, R21.reuse, R29, !P0 ;  /* 0x0000001d15097207 */ /* 0x044fe20004000000 */
[----:B------:R-:W-:Y:S04]  /*fa90*/  STL [R1+0x20c], R10 ;  /* 0x00020c0a01007387 */ /* 0x000fe80000100800 */
[----:B------:R-:W2:Y:S04]  /*faa0*/  LDL.LU R13, [R1+0x190] ;  /* 0x00019000010d7983 */ /* 0x000ea80000300800 */
[----:B------:R-:W-:Y:S04]  /*fab0*/  STL [R1+0x208], R9 ;  /* 0x0002080901007387 */ /* 0x000fe80000100800 */
[----:B------:R0:W-:Y:S04]  /*fac0*/  STL [R1+0x204], R6 ;  /* 0x0002040601007387 */ /* 0x0001e80000100800 */
[----:B------:R1:W-:Y:S04]  /*fad0*/  STL [R1+0x200], R5 ;  /* 0x0002000501007387 */ /* 0x0003e80000100800 */
[----:B------:R3:W-:Y:S01]  /*fae0*/  STL [R1+0x1fc], R4 ;  /* 0x0001fc0401007387 */ /* 0x0007e20000100800 */
[----:B0-----:R-:W-:-:S02]  /*faf0*/  SEL R6, R21, R7, !P0 ;  /* 0x0000000715067207 */ /* 0x001fc40004000000 */
[C---:B-1----:R-:W-:Y:S02]  /*fb00*/  SEL R5, R21.reuse, R3, !P0 ;  /* 0x0000000315057207 */ /* 0x042fe40004000000 */
[C---:B------:R-:W-:Y:S02]  /*fb10*/  SEL R3, R21.reuse, R8, !P0 ;  /* 0x0000000815037207 */ /* 0x040fe40004000000 */
[C---:B---3--:R-:W-:Y:S01]  /*fb20*/  SEL R4, R21.reuse, R2, !P0 ;  /* 0x0000000215047207 */ /* 0x048fe20004000000 */
[----:B------:R-:W-:Y:S01]  /*fb30*/  STL [R1+0x1f8], R6 ;  /* 0x0001f80601007387 */ /* 0x000fe20000100800 */
[----:B------:R-:W-:-:S03]  /*fb40*/  SEL R2, R21, R18, !P0 ;  /* 0x0000001215027207 */ /* 0x000fc60004000000 */
[----:B------:R-:W-:Y:S04]  /*fb50*/  STL [R1+0x1f4], R5 ;  /* 0x0001f40501007387 */ /* 0x000fe80000100800 */
[----:B------:R0:W-:Y:S04]  /*fb60*/  STL [R1+0x1f0], R4 ;  /* 0x0001f00401007387 */ /* 0x0001e80000100800 */
        /* <DEDUP_REMOVED lines=80> */
[----:B------:R-:W2:Y:S04]  /*10070*/  LDL.LU R0, [R1+0x114] ;  /* 0x0001140001007983 */ /* 0x000ea80000300800 */
[----:B------:R0:W-:Y:S04]  /*10080*/  STL [R1+0x194], R10 ;  /* 0x0001940a01007387 */ /* 0x0001e80000100800 */
[----:B------:R1:W-:Y:S01]  /*10090*/  STL [R1+0x190], R9 ;  /* 0x0001900901007387 */ /* 0x0003e20000100800 */
[C---:B0-----:R-:W-:Y:S02]  /*100a0*/  SEL R10, R21.reuse, R6, !P0 ;  /* 0x00000006150a7207 */ /* 0x041fe40004000000 */
[----:B------:R-:W-:-:S02]  /*100b0*/  SEL R6, R21, R5, !P0 ;  /* 0x0000000515067207 */ /* 0x000fc40004000000 */
[C---:B-1----:R-:W-:Y:S02]  /*100c0*/  SEL R9, R21.reuse, R29, !P0 ;  /* 0x0000001d15097207 */ /* 0x042fe40004000000 */
[C---:B------:R-:W-:Y:S01]  /*100d0*/  SEL R5, R21.reuse, R4, !P0 ;  /* 0x0000000415057207 */ /* 0x040fe20004000000 */
[----:B------:R-:W-:Y:S01]  /*100e0*/  STL [R1+0x18c], R10 ;  /* 0x00018c0a01007387 */ /* 0x000fe20000100800 */
[----:B------:R-:W-:-:S03]  /*100f0*/  SEL R4, R21, R7, !P0 ;  /* 0x0000000715047207 */ /* 0x000fc60004000000 */
[----:B------:R-:W-:Y:S04]  /*10100*/  STL [R1+0x188], R9 ;  /* 0x0001880901007387 */ /* 0x000fe80000100800 */
[----:B------:R-:W-:Y:S04]  /*10110*/  STL [R1+0x184], R6 ;  /* 0x0001840601007387 */ /* 0x000fe80000100800 */
[----:B------:R-:W-:Y:S04]  /*10120*/  STL [R1+0x180], R5 ;  /* 0x0001800501007387 */ /* 0x000fe80000100800 */
        /* <DEDUP_REMOVED lines=13> */
[----:B------:R-:W-:Y:S01]  /*10200*/  STL [R1+0x160], R3 ;  /* 0x0001600301007387 */ /* 0x000fe20000100800 */
[----:B---3--:R-:W-:-:S03]  /*10210*/  SEL R4, R21, R17, !P0 ;  /* 0x0000001115047207 */ /* 0x008fc60004000000 */
[----:B------:R0:W-:Y:S04]  /*10220*/  STL [R1+0x15c], R2 ;  /* 0x00015c0201007387 */ /* 0x0001e80000100800 */
[----:B------:R-:W-:Y:S01]  /*10230*/  STL [R1+0x158], R4 ;  /* 0x0001580401007387 */ /* 0x000fe20000100800 */
[----:B0-----:R-:W-:-:S03]  /*10240*/  SEL R2, R21, R13, !P0 ;  /* 0x0000000d15027207 */ /* 0x001fc60004000000 */
[----:B------:R-:W3:Y:S01]  /*10250*/  LDL.LU R13, [R1+0x108] ;  /* 0x00010800010d7983 */ /* 0x000ee20000300800 */
[----:B------:R-:W-:-:S05]  /*10260*/  SEL R3, R21, R15, !P0 ;  /* 0x0000000f15037207 */ /* 0x000fca0004000000 */
        /* <DEDUP_REMOVED lines=43> */
[----:B--2---:R-:W-:-:S05]  /*10520*/  SEL R13, R21, R13, !P0 ;  /* 0x0000000d150d7207 */ /* 0x004fca0004000000 */
[----:B------:R0:W-:Y:S04]  /*10530*/  STL [R1+0x140], R13 ;  /* 0x0001400d01007387 */ /* 0x0001e80000100800 */
[----:B0-----:R-:W2:Y:S04]  /*10540*/  LDL.LU R13, [R1+0x1c5c] ;  /* 0x001c5c00010d7983 */ /* 0x001ea80000300800 */
[----:B------:R5:W-:Y:S04]  /*10550*/  STL [R1+0x13c], R10 ;  /* 0x00013c0a01007387 */ /* 0x000be80000100800 */
[----:B------:R0:W-:Y:S01]  /*10560*/  STL [R1+0x138], R9 ;  /* 0x0001380901007387 */ /* 0x0001e20000100800 */
[----:B-----5:R-:W-:-:S02]  /*10570*/  SEL R10, R21, R11, !P0 ;  /* 0x0000000b150a7207 */ /* 0x020fc40004000000 */
[----:B0-----:R-:W-:-:S03]  /*10580*/  SEL R9, R21, R20, !P0 ;  /* 0x0000001415097207 */ /* 0x001fc60004000000 */
[----:B------:R0:W-:Y:S01]  /*10590*/  STL [R1+0x134], R10 ;  /* 0x0001340a01007387 */ /* 0x0001e20000100800 */
[----:B------:R-:W-:-:S03]  /*105a0*/  SEL R11, R21, R22, !P0 ;  /* 0x00000016150b7207 */ /* 0x000fc60004000000 */
[----:B------:R1:W-:Y:S01]  /*105b0*/  STL [R1+0x130], R9 ;  /* 0x0001300901007387 */ /* 0x0003e20000100800 */
[----:B0-----:R-:W-:-:S03]  /*105c0*/  SEL R10, R21, R26, !P0 ;  /* 0x0000001a150a7207 */ /* 0x001fc60004000000 */
[----:B------:R0:W-:Y:S01]  /*105d0*/  STL [R1+0x12c], R11 ;  /* 0x00012c0b01007387 */ /* 0x0001e20000100800 */
[----:B-1----:R-:W-:-:S03]  /*105e0*/  SEL R9, R21, R25, !P0 ;  /* 0x0000001915097207 */ /* 0x002fc60004000000 */
[----:B------:R1:W-:Y:S04]  /*105f0*/  STL [R1+0x128], R10 ;  /* 0x0001280a01007387 */ /* 0x0003e80000100800 */
[----:B------:R-:W-:Y:S01]  /*10600*/  STL [R1+0x124], R9 ;  /* 0x0001240901007387 */ /* 0x000fe20000100800 */
[C---:B0-----:R-:W-:Y:S02]  /*10610*/  SEL R11, R21.reuse, R24, !P0 ;  /* 0x00000018150b7207 */ /* 0x041fe40004000000 */
[----:B-1----:R-:W-:-:S03]  /*10620*/  SEL R10, R21, R23, !P0 ;  /* 0x00000017150a7207 */ /* 0x002fc60004000000 */
[----:B------:R0:W-:Y:S04]  /*10630*/  STL [R1+0x120], R11 ;  /* 0x0001200b01007387 */ /* 0x0001e80000100800 */
[----:B------:R1:W-:Y:S01]  /*10640*/  STL [R1+0x11c], R10 ;  /* 0x00011c0a01007387 */ /* 0x0003e20000100800 */
[C---:B------:R-:W-:Y:S02]  /*10650*/  SEL R5, R21.reuse, R5, !P0 ;  /* 0x0000000515057207 */ /* 0x040fe40004000000 */
[C---:B0-----:R-:W-:Y:S02]  /*10660*/  SEL R11, R21.reuse, R27, !P0 ;  /* 0x0000001b150b7207 */ /* 0x041fe40004000000 */
[C---:B-1----:R-:W-:Y:S02]  /*10670*/  SEL R10, R21.reuse, R28, !P0 ;  /* 0x0000001c150a7207 */ /* 0x042fe40004000000 */
[----:B------:R-:W-:-:S02]  /*10680*/  SEL R4, R21, R4, !P0 ;  /* 0x0000000415047207 */ /* 0x000fc40004000000 */
[----:B--2---:R-:W-:-:S05]  /*10690*/  SEL R9, R21, R13, !P0 ;  /* 0x0000000d15097207 */ /* 0x004fca0004000000 */
[----:B------:R0:W-:Y:S04]  /*106a0*/  STL [R1+0x118], R9 ;  /* 0x0001180901007387 */ /* 0x0001e80000100800 */
[----:B------:R-:W-:Y:S01]  /*106b0*/  STL [R1+0x114], R11 ;  /* 0x0001140b01007387 */ /* 0x000fe20000100800 */
[C---:B0-----:R-:W-:Y:S02]  /*106c0*/  SEL R9, R21.reuse, R6, !P0 ;  /* 0x0000000615097207 */ /* 0x041fe40004000000 */
[C---:B------:R-:W-:Y:S01]  /*106d0*/  SEL R6, R21.reuse, R29, !P0 ;  /* 0x0000001d15067207 */ /* 0x040fe20004000000 */
[----:B------:R-:W-:Y:S04]  /*106e0*/  STL [R1+0x110], R10 ;  /* 0x0001100a01007387 */ /* 0x000fe80000100800 */
[----:B------:R-:W-:Y:S04]  /*106f0*/  STL [R1+0x10c], R9 ;  /* 0x00010c0901007387 */ /* 0x000fe80000100800 */
[----:B------:R0:W-:Y:S04]  /*10700*/  STL [R1+0x108], R6 ;  /* 0x0001080601007387 */ /* 0x0001e80000100800 */
[----:B------:R1:W-:Y:S04]  /*10710*/  STL [R1+0x104], R5 ;  /* 0x0001040501007387 */ /* 0x0003e80000100800 */
[----:B------:R2:W-:Y:S01]  /*10720*/  STL [R1+0x100], R4 ;  /* 0x0001000401007387 */ /* 0x0005e20000100800 */
[----:B0-----:R-:W-:-:S02]  /*10730*/  SEL R6, R21, R7, !P0 ;  /* 0x0000000715067207 */ /* 0x001fc40004000000 */
[C---:B-1----:R-:W-:Y:S02]  /*10740*/  SEL R5, R21.reuse, R3, !P0 ;  /* 0x0000000315057207 */ /* 0x042fe40004000000 */
[C---:B------:R-:W-:Y:S02]  /*10750*/  SEL R3, R21.reuse, R8, !P0 ;  /* 0x0000000815037207 */ /* 0x040fe40004000000 */
[C---:B--2---:R-:W-:Y:S01]  /*10760*/  SEL R4, R21.reuse, R2, !P0 ;  /* 0x0000000215047207 */ /* 0x044fe20004000000 */
        /* <DEDUP_REMOVED lines=14> */
[----:B------:R-:W-:Y:S04]  /*10850*/  STL [R1+0xdc], R4 ;  /* 0x0000dc0401007387 */ /* 0x000fe80000100800 */
[----:B------:R-:W-:Y:S04]  /*10860*/  STL [R1+0xd8], R3 ;  /* 0x0000d80301007387 */ /* 0x000fe80000100800 */
[----:B------:R-:W2:Y:S01]  /*10870*/  LDL.LU R11, [R1+0x84] ;  /* 0x00008400010b7983 */ /* 0x000ea20000300800 */
[C---:B0-----:R-:W-:Y:S02]  /*10880*/  SEL R2, R21.reuse, R15, !P0 ;  /* 0x0000000f15027207 */ /* 0x041fe40004000000 */
[----:B------:R-:W-:-:S03]  /*10890*/  SEL R0, R21, R0, !P0 ;  /* 0x0000000015007207 */ /* 0x000fc60004000000 */
[----:B------:R-:W-:Y:S04]  /*108a0*/  STL [R1+0xd4], R2 ;  /* 0x0000d40201007387 */ /* 0x000fe80000100800 */
[----:B--2---:R0:W-:Y:S04]  /*108b0*/  STL [R1+0x1c50], R11 ;  /* 0x001c500b01007387 */ /* 0x0041e80000100800 */
[----:B------:R-:W-:Y:S04]  /*108c0*/  STL [R1+0xd0], R0 ;  /* 0x0000d00001007387 */ /* 0x000fe80000100800 */
[----:B0-----:R-:W2:Y:S04]  /*108d0*/  LDL.LU R11, [R1+0x88] ;  /* 0x00008800010b7983 */ /* 0x001ea80000300800 */
[----:B--2---:R0:W-:Y:S04]  /*108e0*/  STL [R1+0x1c54], R11 ;  /* 0x001c540b01007387 */ /* 0x0041e80000100800 */
[----:B0-----:R-:W2:Y:S04]  /*108f0*/  LDL.LU R11, [R1+0x90] ;  /* 0x00009000010b7983 */ /* 0x001ea80000300800 */
[----:B--2---:R0:W-:Y:S04]  /*10900*/  STL [R1+0x1c58], R11 ;  /* 0x001c580b01007387 */ /* 0x0041e80000100800 */
        /* <DEDUP_REMOVED lines=39> */
[C---:B-----5:R-:W-:Y:S02]  /*10b80*/  SEL R20, R21.reuse, R20, !P0 ;  /* 0x0000001415147207 */ /* 0x060fe40004000000 */
[----:B------:R-:W-:-:S02]  /*10b90*/  SEL R22, R21, R22, !P0 ;  /* 0x0000001615167207 */ /* 0x000fc40004000000 */
[C---:B------:R-:W-:Y:S02]  /*10ba0*/  SEL R26, R21.reuse, R26, !P0 ;  /* 0x0000001a151a7207 */ /* 0x040fe40004000000 */
[C---:B------:R-:W-:Y:S02]  /*10bb0*/  SEL R25, R21.reuse, R25, !P0 ;  /* 0x0000001915197207 */ /* 0x040fe40004000000 */
[C---:B------:R-:W-:Y:S02]  /*10bc0*/  SEL R24, R21.reuse, R24, !P0 ;  /* 0x0000001815187207 */ /* 0x040fe40004000000 */
[C---:B------:R-:W-:Y:S02]  /*10bd0*/  SEL R23, R21.reuse, R23, !P0 ;  /* 0x0000001715177207 */ /* 0x040fe40004000000 */
[C---:B------:R-:W-:Y:S02]  /*10be0*/  SEL R27, R21.reuse, R27, !P0 ;  /* 0x0000001b151b7207 */ /* 0x040fe40004000000 */
        /* <DEDUP_REMOVED lines=17> */
[----:B--2---:R-:W-:-:S05]  /*10d00*/  SEL R11, R21, R11, !P0 ;  /* 0x0000000b150b7207 */ /* 0x004fca0004000000 */
[----:B------:R0:W-:Y:S04]  /*10d10*/  STL [R1+0xc0], R11 ;  /* 0x0000c00b01007387 */ /* 0x0001e80000100800 */
[----:B0-----:R-:W2:Y:S04]  /*10d20*/  LDL.LU R11, [R1+0x1c4c] ;  /* 0x001c4c00010b7983 */ /* 0x001ea80000300800 */
[----:B------:R0:W-:Y:S04]  /*10d30*/  STL [R1+0xbc], R9 ;  /* 0x0000bc0901007387 */ /* 0x0001e80000100800 */
[----:B0-----:R-:W2:Y:S04]  /*10d40*/  LDL.LU R9, [R1+0x1c48] ;  /* 0x001c480001097983 */ /* 0x001ea80000300800 */
[----:B------:R0:W-:Y:S04]  /*10d50*/  STL [R1+0xb8], R10 ;  /* 0x0000b80a01007387 */ /* 0x0001e80000100800 */
[----:B0-----:R-:W3:Y:S04]  /*10d60*/  LDL.LU R10, [R1+0x1c44] ;  /* 0x001c4400010a7983 */ /* 0x001ee80000300800 */
[----:B------:R0:W-:Y:S04]  /*10d70*/  STL [R1+0xb4], R20 ;  /* 0x0000b41401007387 */ /* 0x0001e80000100800 */
[----:B0-----:R-:W4:Y:S04]  /*10d80*/  LDL.LU R20, [R1+0x1c40] ;  /* 0x001c400001147983 */ /* 0x001f280000300800 */
[----:B------:R0:W-:Y:S04]  /*10d90*/  STL [R1+0xb0], R22 ;  /* 0x0000b01601007387 */ /* 0x0001e80000100800 */
[----:B0-----:R-:W5:Y:S04]  /*10da0*/  LDL.LU R22, [R1+0x1c3c] ;  /* 0x001c3c0001167983 */ /* 0x001f680000300800 */
        /* <DEDUP_REMOVED lines=43> */
[----:B0-----:R-:W2:Y:S01]  /*11060*/  LDL.LU R0, [R1+0x1be4] ;  /* 0x001be40001007983 */ /* 0x001ea20000300800 */
[----:B------:R-:W-:-:S05]  /*11070*/  SEL R13, R21, R13, !P0 ;  /* 0x0000000d150d7207 */ /* 0x000fca0004000000 */
[----:B------:R2:W-:Y:S02]  /*11080*/  STL [R1+0x44], R13 ;  /* 0x0000440d01007387 */ /* 0x0005e40000100800 */
[C---:B--2---:R-:W-:Y:S02]  /*11090*/  SEL R13, R21.reuse, R0, !P0 ;  /* 0x00000000150d7207 */ /* 0x044fe40004000000 */
[----:B------:R-:W2:Y:S01]  /*110a0*/  LDL.LU R0, [R1+0x1be0] ;  /* 0x001be00001007983 */ /* 0x000ea20000300800 */
[C---:B------:R-:W-:Y:S02]  /*110b0*/  SEL R15, R21.reuse, R15, !P0 ;  /* 0x0000000f150f7207 */ /* 0x040fe40004000000 */
[C---:B------:R-:W-:Y:S01]  /*110c0*/  SEL R17, R21.reuse, R17, !P0 ;  /* 0x0000001115117207 */ /* 0x040fe20004000000 */
[----:B------:R0:W-:Y:S04]  /*110d0*/  STL [R1+0x40], R13 ;  /* 0x0000400d01007387 */ /* 0x0001e80000100800 */
[----:B------:R1:W-:Y:S01]  /*110e0*/  STL [R1+0x3c], R15 ;  /* 0x00003c0f01007387 */ /* 0x0003e20000100800 */
[----:B0-----:R-:W-:-:S03]  /*110f0*/  SEL R13, R21, R19, !P0 ;  /* 0x00000013150d7207 */ /* 0x001fc60004000000 */
[----:B------:R-:W-:Y:S01]  /*11100*/  STL [R1+0x38], R17 ;  /* 0x0000381101007387 */ /* 0x000fe20000100800 */
[----:B-1----:R-:W-:-:S03]  /*11110*/  SEL R15, R21, R12, !P0 ;  /* 0x0000000c150f7207 */ /* 0x002fc60004000000 */
[----:B------:R0:W-:Y:S01]  /*11120*/  STL [R1+0x34], R13 ;  /* 0x0000340d01007387 */ /* 0x0001e20000100800 */
[----:B------:R-:W-:-:S03]  /*11130*/  SEL R12, R21, R16, !P0 ;  /* 0x00000010150c7207 */ /* 0x000fc60004000000 */
[----:B------:R-:W-:Y:S01]  /*11140*/  STL [R1+0x30], R15 ;  /* 0x0000300f01007387 */ /* 0x000fe20000100800 */
[----:B0-----:R-:W-:-:S03]  /*11150*/  SEL R13, R21, R14, !P0 ;  /* 0x0000000e150d7207 */ /* 0x001fc60004000000 */
[----:B------:R0:W-:Y:S01]  /*11160*/  STL [R1+0x2c], R12 ;  /* 0x00002c0c01007387 */ /* 0x0001e20000100800 */
[----:B------:R-:W-:-:S03]  /*11170*/  SEL R14, R21, R18, !P0 ;  /* 0x00000012150e7207 */ /* 0x000fc60004000000 */
[----:B------:R1:W-:Y:S01]  /*11180*/  STL [R1+0x28], R13 ;  /* 0x0000280d01007387 */ /* 0x0003e20000100800 */
[----:B0-----:R-:W-:-:S03]  /*11190*/  SEL R12, R21, R23, !P0 ;  /* 0x00000017150c7207 */ /* 0x001fc60004000000 */
[----:B------:R-:W-:Y:S01]  /*111a0*/  STL [R1+0x24], R14 ;  /* 0x0000240e01007387 */ /* 0x000fe20000100800 */
[----:B-1----:R-:W-:-:S03]  /*111b0*/  SEL R13, R21, R24, !P0 ;  /* 0x00000018150d7207 */ /* 0x002fc60004000000 */
[----:B------:R0:W-:Y:S04]  /*111c0*/  STL [R1+0x20], R12 ;  /* 0x0000200c01007387 */ /* 0x0001e80000100800 */
[----:B------:R1:W-:Y:S01]  /*111d0*/  STL [R1+0x1c], R13 ;  /* 0x00001c0d01007387 */ /* 0x0003e20000100800 */
[----:B0-----:R-:W-:-:S03]  /*111e0*/  SEL R12, R21, R25, !P0 ;  /* 0x00000019150c7207 */ /* 0x001fc60004000000 */
[----:B------:R-:W3:Y:S01]  /*111f0*/  LDL.LU R25, [R1+0x68] ;  /* 0x0000680001197983 */ /* 0x000ee20000300800 */
[----:B-1----:R-:W0:Y:S01]  /*11200*/  LDC R13, c[0x0][0x3ac] ;  /* 0x0000eb00ff0d7b82 */ /* 0x002e220000000800 */
[----:B------:R-:W1:Y:S02]  /*11210*/  S2R R15, SR_TID.X ;  /* 0x00000000000f7919 */ /* 0x000e640000002100 */
[----:B-1----:R-:W-:-:S05]  /*11220*/  LOP3.LUT R15, R15, 0x7f, RZ, 0xc0, !PT ;  /* 0x0000007f0f0f7812 */ /* 0x002fca00078ec0ff */
[----:B0-----:R-:W-:Y:S01]  /*11230*/  IMAD R18, R15, R13, RZ ;  /* 0x0000000d0f127224 */ /* 0x001fe200078e02ff */
[----:B------:R5:W-:Y:S01]  /*11240*/  STL [R1+0x18], R12 ;  /* 0x0000180c01007387 */ /* 0x000be20000100800 */
[----:B------:R-:W-:-:S05]  /*11250*/  SEL R14, R21, R26, !P0 ;  /* 0x0000001a150e7207 */ /* 0x000fca0004000000 */
[----:B------:R0:W-:Y:S01]  /*11260*/  STL [R1+0x14], R14 ;  /* 0x0000140e01007387 */ /* 0x0001e20000100800 */
[----:B-----5:R-:W-:Y:S01]  /*11270*/  SEL R12, R21, R22, !P0 ;  /* 0x00000016150c7207 */ /* 0x020fe20004000000 */
[----:B------:R-:W-:-:S04]  /*11280*/  IMAD R22, R13, 0x80, R18 ;  /* 0x000000800d167824 */ /* 0x000fc800078e0212 */
[----:B------:R4:W-:Y:S01]  /*11290*/  STL [R1+0x10], R12 ;  /* 0x0000100c01007387 */ /* 0x0009e20000100800 */
[----:B0-----:R-:W-:Y:S02]  /*112a0*/  LEA R14, P2, R22, UR14, 0x1 ;  /* 0x0000000e160e7c11 */ /* 0x001fe4000f8408ff */
[----:B----4-:R-:W-:-:S05]  /*112b0*/  SEL R12, R21, R20, !P0 ;  /* 0x00000014150c7207 */ /* 0x010fca0004000000 */
[----:B------:R0:W-:Y:S02]  /*112c0*/  STL [R1+0xc], R12 ;  /* 0x00000c0c01007387 */ /* 0x0001e40000100800 */
[----:B0-----:R-:W-:-:S04]  /*112d0*/  LEA R12, P1, R18, UR14, 0x1 ;  /* 0x0000000e120c7c11 */ /* 0x001fc8000f8208ff */
[----:B------:R-:W-:Y:S01]  /*112e0*/  LEA.HI.X.SX32 R13, R18, UR15, 0x1, P1 ;  /* 0x0000000f120d7c11 */ /* 0x000fe200088f0eff */
[----:B------:R-:W-:Y:S04]  /*112f0*/  STL [R1+0x1ae0], R12 ;  /* 0x001ae00c01007387 */ /* 0x000fe80000100800 */
[----:B------:R-:W-:Y:S04]  /*11300*/  STL [R1+0x1adc], R13 ;  /* 0x001adc0d01007387 */ /* 0x000fe80000100800 */
[----:B------:R0:W-:Y:S01]  /*11310*/  STL [R1+0x1bb0], R14 ;  /* 0x001bb00e01007387 */ /* 0x0001e20000100800 */
[----:B------:R-:W-:-:S04]  /*11320*/  IMAD R16, R9, 0x4, R11 ;  /* 0x0000000409107824 */ /* 0x000fc800078e020b */
[----:B------:R-:W-:-:S04]  /*11330*/  IMAD R17, R9, 0x4, R16 ;  /* 0x0000000409117824 */ /* 0x000fc800078e0210 */
[----:B------:R-:W-:Y:S02]  /*11340*/  IMAD R19, R9, 0x4, R17 ;  /* 0x0000000409137824 */ /* 0x000fe400078e0211 */
[----:B--2---:R-:W-:Y:S01]  /*11350*/  IMAD R15, R0, UR7, RZ ;  /* 0x00000007000f7c24 */ /* 0x004fe2000f8e02ff */
[----:B------:R-:W1:Y:S01]  /*11360*/  LDCU UR7, c[0x0][0x3b0] ;  /* 0x00007600ff0777ac */ /* 0x000e620008000800 */
[----:B------:R-:W2:Y:S03]  /*11370*/  S2R R0, SR_TID.X ;  /* 0x0000000000007919 */ /* 0x000ea60000002100 */
[----:B------:R-:W-:Y:S01]  /*11380*/  LEA R20, P0, R15, UR12, 0x1 ;  /* 0x0000000c0f147c11 */ /* 0x000fe2000f8008ff */
[----:B------:R-:W-:Y:S01]  /*11390*/  IMAD R18, R9, 0x4, R19 ;  /* 0x0000000409127824 */ /* 0x000fe200078e0213 */
[----:B------:R-:W4:Y:S02]  /*113a0*/  LDCU UR12, c[0x0][0x3a0] ;  /* 0x00007400ff0c77ac */ /* 0x000f240008000800 */
[----:B------:R-:W-:-:S02]  /*113b0*/  LEA.HI.X.SX32 R21, R15, UR13, 0x1, P0 ;  /* 0x0000000d0f157c11 */ /* 0x000fc400080f0eff */
[----:B------:R-:W-:Y:S02]  /*113c0*/  LEA.HI.X.SX32 R15, R22, UR15, 0x1, P2 ;  /* 0x0000000f160f7c11 */ /* 0x000fe400090f0eff */
[----:B--2---:R-:W-:-:S04]  /*113d0*/  SHF.R.U32.HI R0, RZ, 0x5, R0 ;  /* 0x00000005ff007819 */ /* 0x004fc80000011600 */
[----:B------:R-:W-:-:S04]  /*113e0*/  SGXT.U32 R0, R0, 0x2 ;  /* 0x000000020000781a */ /* 0x000fc80000000000 */
[C---:B------:R-:W-:Y:S02]  /*113f0*/  LOP3.LUT R23, R0.reuse, 0xfc, RZ, 0xfc, !PT ;  /* 0x000000fc00177812 */ /* 0x040fe400078efcff */
[----:B------:R-:W-:-:S03]  /*11400*/  LOP3.LUT R26, R0, 0xfc, RZ, 0xfc, !PT ;  /* 0x000000fc001a7812 */ /* 0x000fc600078efcff */
[----:B------:R-:W-:Y:S02]  /*11410*/  IMAD R23, R23, UR6, RZ ;  /* 0x0000000617177c24 */ /* 0x000fe4000f8e02ff */
[----:B------:R-:W-:Y:S02]  /*11420*/  IMAD R26, R26, UR6, RZ ;  /* 0x000000061a1a7c24 */ /* 0x000fe4000f8e02ff */
[----:B------:R-:W-:Y:S01]  /*11430*/  IMAD R23, R9, 0x4, R23 ;  /* 0x0000000409177824 */ /* 0x000fe200078e0217 */
[----:B------:R2:W-:Y:S04]  /*11440*/  STL [R1+0x1bac], R15 ;  /* 0x001bac0f01007387 */ /* 0x0005e80000100800 */
[-C--:B0-----:R-:W-:Y:S02]  /*11450*/  LEA R14, P5, R23, R20.reuse, 0x1 ;  /* 0x00000014170e7211 */ /* 0x081fe400078a08ff */
[----:B---3--:R-:W-:-:S02]  /*11460*/  LEA R13, P4, R25, R20, 0x1 ;  /* 0x00000014190d7211 */ /* 0x008fc400078808ff */
[----:B--2---:R-:W-:-:S05]  /*11470*/  LEA R15, P3, R26, R20, 0x1 ;  /* 0x000000141a0f7211 */ /* 0x004fca00078608ff */
[----:B------:R0:W-:Y:S04]  /*11480*/  STL [R1+0x1880], R15 ;  /* 0x0018800f01007387 */ /* 0x0001e80000100800 */
[----:B------:R2:W-:Y:S04]  /*11490*/  STL [R1+0x1884], R14 ;  /* 0x0018840e01007387 */ /* 0x0005e80000100800 */
[----:B------:R3:W-:Y:S01]  /*114a0*/  STL [R1+0x1888], R13 ;  /* 0x0018880d01007387 */ /* 0x0007e20000100800 */
[-C--:B0-----:R-:W-:Y:S02]  /*114b0*/  LEA R15, P0, R8, R20.reuse, 0x1 ;  /* 0x00000014080f7211 */ /* 0x081fe400078008ff */
[----:B--2---:R-:W-:-:S03]  /*114c0*/  LEA R14, P1, R2, R20, 0x1 ;  /* 0x00000014020e7211 */ /* 0x004fc600078208ff */
[----:B------:R0:W-:Y:S01]  /*114d0*/  STL [R1+0x188c], R15 ;  /* 0x00188c0f01007387 */ /* 0x0001e20000100800 */
[----:B---3--:R-:W-:-:S03]  /*114e0*/  LEA R13, P2, R3, R20, 0x1 ;  /* 0x00000014030d7211 */ /* 0x008fc600078408ff */
[----:B------:R-:W-:Y:S04]  /*114f0*/  STL [R1+0x1890], R14 ;  /* 0x0018900e01007387 */ /* 0x000fe80000100800 */
[----:B------:R2:W-:Y:S01]  /*11500*/  STL [R1+0x1894], R13 ;  /* 0x0018940d01007387 */ /* 0x0005e20000100800 */
[----:B0-----:R-:W-:Y:S02]  /*11510*/  LEA.HI.X.SX32 R15, R26, R21, 0x1, P3 ;  /* 0x000000151a0f7211 */ /* 0x001fe400018f0eff */
[----:B--2---:R-:W-:-:S03]  /*11520*/  LEA R13, P3, R7, R20, 0x1 ;  /* 0x00000014070d7211 */ /* 0x004fc600078608ff */
[----:B------:R0:W-:Y:S01]  /*11530*/  STL [R1+0x1878], R15 ;  /* 0x0018780f01007387 */ /* 0x0001e20000100800 */
[----:B------:R-:W-:-:S03]  /*11540*/  LEA.HI.X.SX32 R14, R23, R21, 0x1, P5 ;  /* 0x00000015170e7211 */ /* 0x000fc600028f0eff */
[----:B------:R2:W-:Y:S04]  /*11550*/  STL [R1+0x187c], R13 ;  /* 0x00187c0d01007387 */ /* 0x0005e80000100800 */
[----:B------:R3:W-:Y:S01]  /*11560*/  STL [R1+0x1870], R14 ;  /* 0x0018700e01007387 */ /* 0x0007e20000100800 */
[----:B0-----:R-:W-:Y:S02]  /*11570*/  LEA.HI.X.SX32 R15, R25, R21, 0x1, P4 ;  /* 0x00000015190f7211 */ /* 0x001fe400020f0eff */
[----:B--2---:R-:W-:Y:S01]  /*11580*/  LEA R13, P5, R4, R20, 0x1 ;  /* 0x00000014040d7211 */ /* 0x004fe200078a08ff */
[----:B---3--:R-:W-:-:S04]  /*11590*/  IMAD R14, R9, 0x4, R5 ;  /* 0x00000004090e7824 */ /* 0x008fc800078e0205 */
[----:B------:R0:W-:Y:S04]  /*115a0*/  STL [R1+0x1874], R13 ;  /* 0x0018740d01007387 */ /* 0x0001e80000100800 */
[----:B------:R2:W-:Y:S01]  /*115b0*/  STL [R1+0x1868], R15 ;  /* 0x0018680f01007387 */ /* 0x0005e20000100800 */
[----:B0-----:R-:W-:Y:S02]  /*115c0*/  LEA R13, P4, R5, R20, 0x1 ;  /* 0x00000014050d7211 */ /* 0x001fe400078808ff */
[----:B--2---:R-:W-:-:S03]  /*115d0*/  LEA.HI.X.SX32 R15, R8, R21, 0x1, P0 ;  /* 0x00000015080f7211 */ /* 0x004fc600000f0eff */
[----:B------:R0:W-:Y:S01]  /*115e0*/  STL [R1+0x186c], R13 ;  /* 0x00186c0d01007387 */ /* 0x0001e20000100800 */
[----:B------:R-:W-:-:S03]  /*115f0*/  LEA R8, P0, R14, R20, 0x1 ;  /* 0x000000140e087211 */ /* 0x000fc600078008ff */
[----:B------:R-:W-:Y:S01]  /*11600*/  STL [R1+0x1860], R15 ;  /* 0x0018600f01007387 */ /* 0x000fe20000100800 */
[----:B0-----:R-:W-:-:S03]  /*11610*/  LEA.HI.X.SX32 R13, R2, R21, 0x1, P1 ;  /* 0x00000015020d7211 */ /* 0x001fc600008f0eff */
[----:B------:R0:W-:Y:S01]  /*11620*/  STL [R1+0x1864], R8 ;  /* 0x0018640801007387 */ /* 0x0001e20000100800 */
[----:B------:R-:W-:-:S03]  /*11630*/  IMAD R26, R9, 0x4, R29 ;  /* 0x00000004091a7824 */ /* 0x000fc600078e021d */
[----:B------:R2:W-:Y:S01]  /*11640*/  STL [R1+0x1858], R13 ;  /* 0x0018580d01007387 */ /* 0x0005e20000100800 */
[----:B------:R-:W-:Y:S02]  /*11650*/  LEA.HI.X.SX32 R3, R3, R21, 0x1, P2 ;  /* 0x0000001503037211 */ /* 0x000fe400010f0eff */
[----:B0-----:R-:W-:Y:S01]  /*11660*/  LEA R8, P1, R29, R20, 0x1 ;  /* 0x000000141d087211 */ /* 0x001fe200078208ff */
[----:B--2---:R-:W-:-:S04]  /*11670*/  IMAD R13, R9, 0x4, R29 ;  /* 0x00000004090d7824 */ /* 0x004fc800078e021d */
[----:B------:R0:W-:Y:S01]  /*11680*/  STL [R1+0x185c], R8 ;  /* 0x00185c0801007387 */ /* 0x0001e20000100800 */
[----:B------:R-:W-:Y:S01]  /*11690*/  IMAD R26, R9, 0x4, R26 ;  /* 0x00000004091a7824 */ /* 0x000fe200078e021a */
[-C--:B------:R-:W-:Y:S02]  /*116a0*/  LEA.HI.X.SX32 R15, R7, R21.reuse, 0x1, P3 ;  /* 0x00000015070f7211 */ /* 0x080fe400018f0eff */
[----:B------:R-:W-:Y:S01]  /*116b0*/  STL [R1+0x1850], R3 ;  /* 0x0018500301007387 */ /* 0x000fe20000100800 */
[----:B0-----:R-:W-:Y:S02]  /*116c0*/  LEA R8, P2, R13, R20, 0x1 ;  /* 0x000000140d087211 */ /* 0x001fe400078408ff */
[----:B------:R-:W-:-:S03]  /*116d0*/  LEA.HI.X.SX32 R7, R4, R21, 0x1, P5 ;  /* 0x0000001504077211 */ /* 0x000fc600028f0eff */
[----:B------:R0:W-:Y:S04]  /*116e0*/  STL [R1+0x1854], R8 ;  /* 0x0018540801007387 */ /* 0x0001e80000100800 */
[----:B------:R2:W-:Y:S01]  /*116f0*/  STL [R1+0x1848], R15 ;  /* 0x0018480f01007387 */ /* 0x0005e20000100800 */
[-C--:B0-----:R-:W-:Y:S02]  /*11700*/  LEA R8, P3, R26, R20.reuse, 0x1 ;  /* 0x000000141a087211 */ /* 0x081fe400078608ff */
[----:B--2---:R-:W-:-:S03]  /*11710*/  LEA R15, P5, R6, R20, 0x1 ;  /* 0x00000014060f7211 */ /* 0x004fc600078a08ff */
[----:B------:R-:W-:Y:S04]  /*11720*/  STL [R1+0x184c], R8 ;  /* 0x00184c0801007387 */ /* 0x000fe80000100800 */
[----:B------:R0:W-:Y:S04]  /*11730*/  STL [R1+0x1840], R7 ;  /* 0x0018400701007387 */ /* 0x0001e80000100800 */
[----:B------:R-:W-:Y:S01]  /*11740*/  STL [R1+0x1844], R15 ;  /* 0x0018440f01007387 */ /* 0x000fe20000100800 */
[----:B0-----:R-:W-:Y:S02]  /*11750*/  LEA.HI.X.SX32 R7, R5, R21, 0x1, P4 ;  /* 0x0000001505077211 */ /* 0x001fe400020f0eff */
[----:B------:R-:W-:-:S03]  /*11760*/  LEA R8, P4, R28, R20, 0x1 ;  /* 0x000000141c087211 */ /* 0x000fc600078808ff */
[----:B------:R0:W-:Y:S04]  /*11770*/  STL [R1+0x1838], R7 ;  /* 0x0018380701007387 */ /* 0x0001e80000100800 */
[----:B------:R2:W-:Y:S01]  /*11780*/  STL [R1+0x183c], R8 ;  /* 0x00183c0801007387 */ /* 0x0005e20000100800 */
[-C--:B0-----:R-:W-:Y:S02]  /*11790*/  LEA.HI.X.SX32 R7, R14, R21.reuse, 0x1, P0 ;  /* 0x000000150e077211 */ /* 0x081fe400000f0eff */
[----:B------:R-:W-:Y:S02]  /*117a0*/  LEA.HI.X.SX32 R14, R29, R21, 0x1, P1 ;  /* 0x000000151d0e7211 */ /* 0x000fe400008f0eff */
[-C--:B--2---:R-:W-:Y:S01]  /*117b0*/  LEA R8, P0, R27, R20.reuse, 0x1 ;  /* 0x000000141b087211 */ /* 0x084fe200078008ff */
[----:B------:R-:W-:Y:S04]  /*117c0*/  STL [R1+0x1830], R7 ;  /* 0x0018300701007387 */ /* 0x000fe80000100800 */
[----:B------:R0:W-:Y:S04]  /*117d0*/  STL [R1+0x1834], R8 ;  /* 0x0018340801007387 */ /* 0x0001e80000100800 */
[----:B------:R2:W-:Y:S01]  /*117e0*/  STL [R1+0x1828], R14 ;  /* 0x0018280e01007387 */ /* 0x0005e20000100800 */
[----:B0-----:R-:W-:-:S02]  /*117f0*/  LEA R8, P1, R10, R20, 0x1 ;  /* 0x000000140a087211 */ /* 0x001fc400078208ff */
[-C--:B--2---:R-:W-:Y:S02]  /*11800*/  LEA.HI.X.SX32 R14, R13, R21.reuse, 0x1, P2 ;  /* 0x000000150d0e7211 */ /* 0x084fe400010f0eff */
[----:B------:R-:W-:Y:S01]  /*11810*/  LEA R13, P2, R11, R20, 0x1 ;  /* 0x000000140b0d7211 */ /* 0x000fe200078408ff */
[----:B------:R-:W-:Y:S01]  /*11820*/  STL [R1+0x182c], R8 ;  /* 0x00182c0801007387 */ /* 0x000fe20000100800 */
[----:B------:R-:W-:-:S03]  /*11830*/  LEA.HI.X.SX32 R15, R26, R21, 0x1, P3 ;  /* 0x000000151a0f7211 */ /* 0x000fc600018f0eff */
[----:B------:R0:W-:Y:S04]  /*11840*/  STL [R1+0x1820], R14 ;  /* 0x0018200e01007387 */ /* 0x0001e80000100800 */
[----:B------:R2:W-:Y:S01]  /*11850*/  STL [R1+0x1824], R13 ;  /* 0x0018240d01007387 */ /* 0x0005e20000100800 */
[----:B0-----:R-:W-:-:S03]  /*11860*/  LEA R14, P3, R16, R20, 0x1 ;  /* 0x00000014100e7211 */ /* 0x001fc600078608ff */
[----:B------:R0:W-:Y:S01]  /*11870*/  STL [R1+0x1818], R15 ;  /* 0x0018180f01007387 */ /* 0x0001e20000100800 */
[----:B--2---:R-:W-:-:S03]  /*11880*/  LEA.HI.X.SX32 R13, R6, R21, 0x1, P5 ;  /* 0x00000015060d7211 */ /* 0x004fc600028f0eff */
[----:B------:R2:W-:Y:S01]  /*11890*/  STL [R1+0x181c], R14 ;  /* 0x00181c0e01007387 */ /* 0x0005e20000100800 */
[----:B------:R-:W-:-:S03]  /*118a0*/  IMAD R12, R0, UR6, RZ ;  /* 0x00000006000c7c24 */ /* 0x000fc6000f8e02ff */
[----:B------:R3:W-:Y:S01]  /*118b0*/  STL [R1+0x1810], R13 ;  /* 0x0018100d01007387 */ /* 0x0007e20000100800 */
[----:B0-----:R-:W-:Y:S02]  /*118c0*/  LEA R15, P5, R17, R20, 0x1 ;  /* 0x00000014110f7211 */ /* 0x001fe400078a08ff */
[----:B--2---:R-:W-:-:S03]  /*118d0*/  LEA.HI.X.SX32 R14, R28, R21, 0x1, P4 ;  /* 0x000000151c0e7211 */ /* 0x004fc600020f0eff */
[----:B------:R0:W-:Y:S01]  /*118e0*/  STL [R1+0x1814], R15 ;  /* 0x0018140f01007387 */ /* 0x0001e20000100800 */
[----:B---3--:R-:W-:-:S03]  /*118f0*/  LEA R13, P4, R19, R20, 0x1 ;  /* 0x00000014130d7211 */ /* 0x008fc600078808ff */
[----:B------:R2:W-:Y:S04]  /*11900*/  STL [R1+0x1808], R14 ;  /* 0x0018080e01007387 */ /* 0x0005e80000100800 */
[----:B------:R3:W-:Y:S01]  /*11910*/  STL [R1+0x180c], R13 ;  /* 0x00180c0d01007387 */ /* 0x0007e20000100800 */
[----:B0-----:R-:W-:Y:S02]  /*11920*/  LEA.HI.X.SX32 R15, R27, R21, 0x1, P0 ;  /* 0x000000151b0f7211 */ /* 0x001fe400000f0eff */
[----:B--2---:R-:W-:-:S03]  /*11930*/  LEA R14, P0, R12, R20, 0x1 ;  /* 0x000000140c0e7211 */ /* 0x004fc600078008ff */
[----:B------:R-:W-:Y:S01]  /*11940*/  STL [R1+0x1800], R15 ;  /* 0x0018000f01007387 */ /* 0x000fe20000100800 */
[----:B---3--:R-:W-:-:S03]  /*11950*/  LEA.HI.X.SX32 R13, R10, R21, 0x1, P1 ;  /* 0x000000150a0d7211 */ /* 0x008fc600008f0eff */
[----:B------:R0:W-:Y:S01]  /*11960*/  STL [R1+0x1804], R14 ;  /* 0x0018040e01007387 */ /* 0x0001e20000100800 */
[-C--:B------:R-:W-:Y:S01]  /*11970*/  LEA.HI.X.SX32 R11, R11, R21.reuse, 0x1, P2 ;  /* 0x000000150b0b7211 */ /* 0x080fe200010f0eff */
[----:B------:R-:W-:Y:S02]  /*11980*/  IMAD R0, R9, 0x4, R18 ;  /* 0x0000000409007824 */ /* 0x000fe400078e0212 */
[----:B------:R2:W-:Y:S01]  /*11990*/  STL [R1+0x17fc], R13 ;  /* 0x0017fc0d01007387 */ /* 0x0005e20000100800 */
[----:B0-----:R-:W-:-:S03]  /*119a0*/  LEA.HI.X.SX32 R14, R16, R21, 0x1, P3 ;  /* 0x00000015100e7211 */ /* 0x001fc600018f0eff */
[----:B------:R-:W-:Y:S01]  /*119b0*/  STL [R1+0x17f8], R11 ;  /* 0x0017f80b01007387 */ /* 0x000fe20000100800 */
[----:B--2---:R-:W-:-:S03]  /*119c0*/  LEA.HI.X.SX32 R13, R17, R21, 0x1, P5 ;  /* 0x00000015110d7211 */ /* 0x004fc600028f0eff */
[----:B------:R0:W-:Y:S01]  /*119d0*/  STL [R1+0x17f4], R14 ;  /* 0x0017f40e01007387 */ /* 0x0001e20000100800 */
[----:B------:R-:W-:Y:S01]  /*119e0*/  LEA.HI.X.SX32 R15, R19, R21, 0x1, P4 ;  /* 0x00000015130f7211 */ /* 0x000fe200020f0eff */
[----:B------:R-:W-:Y:S02]  /*119f0*/  IMAD R24, R9, 0x4, R0 ;  /* 0x0000000409187824 */ /* 0x000fe400078e0200 */
[----:B------:R2:W-:Y:S01]  /*11a00*/  STL [R1+0x17f0], R13 ;  /* 0x0017f00d01007387 */ /* 0x0005e20000100800 */
[----:B0-----:R-:W-:-:S03]  /*11a10*/  LEA R14, P1, R18, R20, 0x1 ;  /* 0x00000014120e7211 */ /* 0x001fc600078208ff */
[----:B------:R-:W-:Y:S01]  /*11a20*/  STL [R1+0x17e0], R15 ;  /* 0x0017e00f01007387 */ /* 0x000fe20000100800 */
[----:B--2---:R-:W-:Y:S01]  /*11a30*/  LEA R13, P2, R0, R20, 0x1 ;  /* 0x00000014000d7211 */ /* 0x004fe200078408ff */
[C---:B------:R-:W-:Y:S02]  /*11a40*/  IMAD R22, R9.reuse, 0x4, R24 ;  /* 0x0000000409167824 */ /* 0x040fe400078e0218 */
[----:B------:R0:W-:Y:S04]  /*11a50*/  STL [R1+0x17e4], R14 ;  /* 0x0017e40e01007387 */ /* 0x0001e80000100800 */
[----:B------:R2:W-:Y:S01]  /*11a60*/  STL [R1+0x17e8], R13 ;  /* 0x0017e80d01007387 */ /* 0x0005e20000100800 */
[----:B------:R-:W-:Y:S01]  /*11a70*/  IMAD R23, R9, 0x4, R22 ;  /* 0x0000000409177824 */ /* 0x000fe200078e0216 */
[----:B0-----:R-:W-:-:S02]  /*11a80*/  LEA.HI.X.SX32 R14, R12, R21, 0x1, P0 ;  /* 0x000000150c0e7211 */ /* 0x001fc400000f0eff */
[-C--:B------:R-:W-:Y:S02]  /*11a90*/  LEA.HI.X.SX32 R12, R0, R21.reuse, 0x1, P2 ;  /* 0x00000015000c7211 */ /* 0x080fe400010f0eff */
[----:B--2---:R-:W-:Y:S01]  /*11aa0*/  LEA.HI.X.SX32 R13, R18, R21, 0x1, P1 ;  /* 0x00000015120d7211 */ /* 0x004fe200008f0eff */
[----:B------:R-:W-:Y:S01]  /*11ab0*/  STL [R1+0x17ec], R14 ;  /* 0x0017ec0e01007387 */ /* 0x000fe20000100800 */
[-C--:B------:R-:W-:Y:S01]  /*11ac0*/  LEA R0, P0, R24, R20.reuse, 0x1 ;  /* 0x0000001418007211 */ /* 0x080fe200078008ff */
[C---:B------:R-:W-:Y:S02]  /*11ad0*/  IMAD R25, R9.reuse, 0x4, R23 ;  /* 0x0000000409197824 */ /* 0x040fe400078e0217 */
[----:B------:R0:W-:Y:S04]  /*11ae0*/  STL [R1+0x17dc], R13 ;  /* 0x0017dc0d01007387 */ /* 0x0001e80000100800 */
[----:B------:R2:W-:Y:S01]  /*11af0*/  STL [R1+0x17cc], R12 ;  /* 0x0017cc0c01007387 */ /* 0x0005e20000100800 */
[----:B------:R-:W-:Y:S01]  /*11b00*/  IMAD R2, R9, 0x4, R25 ;  /* 0x0000000409027824 */ /* 0x000fe200078e0219 */
[----:B0-----:R-:W-:-:S02]  /*11b10*/  LEA R13, P1, R22, R20, 0x1 ;  /* 0x00000014160d7211 */ /* 0x001fc400078208ff */
[----:B------:R-:W-:Y:S01]  /*11b20*/  STL [R1+0x17d0], R0 ;  /* 0x0017d00001007387 */ /* 0x000fe20000100800 */
[----:B--2---:R-:W-:-:S03]  /*11b30*/  LEA R12, P2, R23, R20, 0x1 ;  /* 0x00000014170c7211 */ /* 0x004fc600078408ff */
[----:B------:R0:W-:Y:S01]  /*11b40*/  STL [R1+0x17d4], R13 ;  /* 0x0017d40d01007387 */ /* 0x0001e20000100800 */
[-C--:B------:R-:W-:Y:S01]  /*11b50*/  LEA.HI.X.SX32 R14, R24, R21.reuse, 0x1, P0 ;  /* 0x00000015180e7211 */ /* 0x080fe200000f0eff */
[----:B------:R-:W-:Y:S02]  /*11b60*/  IMAD R3, R9, 0x4, R2 ;  /* 0x0000000409037824 */ /* 0x000fe400078e0202 */
[----:B------:R2:W-:Y:S01]  /*11b70*/  STL [R1+0x17d8], R12 ;  /* 0x0017d80c01007387 */ /* 0x0005e20000100800 */
[----:B0-----:R-:W-:-:S03]  /*11b80*/  LEA.HI.X.SX32 R13, R22, R21, 0x1, P1 ;  /* 0x00000015160d7211 */ /* 0x001fc600008f0eff */
[----:B------:R0:W-:Y:S01]  /*11b90*/  STL [R1+0x17c8], R14 ;  /* 0x0017c80e01007387 */ /* 0x0001e20000100800 */
[----:B--2---:R-:W-:-:S03]  /*11ba0*/  LEA.HI.X.SX32 R12, R23, R21, 0x1, P2 ;  /* 0x00000015170c7211 */ /* 0x004fc600010f0eff */
[----:B------:R2:W-:Y:S01]  /*11bb0*/  STL [R1+0x17c4], R13 ;  /* 0x0017c40d01007387 */ /* 0x0005e20000100800 */
[----:B------:R-:W-:-:S03]  /*11bc0*/  IMAD R4, R9, 0x4, R3 ;  /* 0x0000000409047824 */ /* 0x000fc600078e0203 */
[----:B------:R3:W-:Y:S01]  /*11bd0*/  STL [R1+0x17b4], R12 ;  /* 0x0017b40c01007387 */ /* 0x0007e20000100800 */
[-C--:B0-----:R-:W-:Y:S02]  /*11be0*/  LEA R14, P0, R25, R20.reuse, 0x1 ;  /* 0x00000014190e7211 */ /* 0x081fe400078008ff */
[----:B--2---:R-:W-:-:S03]  /*11bf0*/  LEA R13, P1, R2, R20, 0x1 ;  /* 0x00000014020d7211 */ /* 0x004fc600078208ff */
[----:B------:R-:W-:Y:S01]  /*11c00*/  STL [R1+0x17b8], R14 ;  /* 0x0017b80e01007387 */ /* 0x000fe20000100800 */
[----:B---3--:R-:W-:-:S03]  /*11c10*/  LEA R12, P2, R3, R20, 0x1 ;  /* 0x00000014030c7211 */ /* 0x008fc600078408ff */
[----:B------:R0:W-:Y:S01]  /*11c20*/  STL [R1+0x17bc], R13 ;  /* 0x0017bc0d01007387 */ /* 0x0001e20000100800 */
[----:B------:R-:W-:-:S03]  /*11c30*/  IMAD R5, R9, 0x4, R4 ;  /* 0x0000000409057824 */ /* 0x000fc600078e0204 */
[----:B------:R2:W-:Y:S01]  /*11c40*/  STL [R1+0x17c0], R12 ;  /* 0x0017c00c01007387 */ /* 0x0005e20000100800 */
[-C--:B------:R-:W-:Y:S01]  /*11c50*/  LEA.HI.X.SX32 R3, R3, R21.reuse, 0x1, P2 ;  /* 0x0000001503037211 */ /* 0x080fe200010f0eff */
[----:B------:R-:W-:Y:S01]  /*11c60*/  IMAD R7, R9, 0x4, R5 ;  /* 0x0000000409077824 */ /* 0x000fe200078e0205 */
[-C--:B0-----:R-:W-:Y:S02]  /*11c70*/  LEA.HI.X.SX32 R13, R25, R21.reuse, 0x1, P0 ;  /* 0x00000015190d7211 */ /* 0x081fe400000f0eff */
[----:B--2---:R-:W-:-:S03]  /*11c80*/  LEA.HI.X.SX32 R12, R2, R21, 0x1, P1 ;  /* 0x00000015020c7211 */ /* 0x004fc600008f0eff */
[----:B------:R0:W-:Y:S01]  /*11c90*/  STL [R1+0x17b0], R13 ;  /* 0x0017b00d01007387 */ /* 0x0001e20000100800 */
[----:B------:R-:W-:-:S03]  /*11ca0*/  IMAD R8, R9, 0x4, R7 ;  /* 0x0000000409087824 */ /* 0x000fc600078e0207 */
[----:B------:R2:W-:Y:S04]  /*11cb0*/  STL [R1+0x17ac], R12 ;  /* 0x0017ac0c01007387 */ /* 0x0005e80000100800 */
[----:B------:R3:W-:Y:S01]  /*11cc0*/  STL [R1+0x179c], R3 ;  /* 0x00179c0301007387 */ /* 0x0007e20000100800 */
[-C--:B0-----:R-:W-:Y:S02]  /*11cd0*/  LEA R13, P0, R4, R20.reuse, 0x1 ;  /* 0x00000014040d7211 */ /* 0x081fe400078008ff */
[----:B--2---:R-:W-:-:S03]  /*11ce0*/  LEA R12, P1, R5, R20, 0x1 ;  /* 0x00000014050c7211 */ /* 0x004fc600078208ff */
[----:B------:R-:W-:Y:S01]  /*11cf0*/  STL [R1+0x17a0], R13 ;  /* 0x0017a00d01007387 */ /* 0x000fe20000100800 */
[----:B---3--:R-:W-:Y:S01]  /*11d00*/  LEA R3, P2, R7, R20, 0x1 ;  /* 0x0000001407037211 */ /* 0x008fe200078408ff */
        /* <DEDUP_REMOVED lines=24> */
[-C--:B------:R-:W-:Y:S01]  /*11e90*/  LEA R6, P0, R10, R20.reuse, 0x1 ;  /* 0x000000140a067211 */ /* 0x080fe200078008ff */
[C---:B------:R-:W-:Y:S02]  /*11ea0*/  IMAD R17, R9.reuse, 0x4, R16 ;  /* 0x0000000409117824 */ /* 0x040fe400078e0210 */
[----:B------:R2:W-:Y:S02]  /*11eb0*/  STL [R1+0x176c], R3 ;  /* 0x00176c0301007387 */ /* 0x0005e40000100800 */
[----:B------:R-:W-:Y:S01]  /*11ec0*/  IMAD R0, R9, 0x4, R17 ;  /* 0x0000000409007824 */ /* 0x000fe200078e0211 */
[-C--:B0-----:R-:W-:Y:S01]  /*11ed0*/  LEA R4, P1, R11, R20.reuse, 0x1 ;  /* 0x000000140b047211 */ /* 0x081fe200078208ff */
        /* <DEDUP_REMOVED lines=19> */
[----:B------:R-:W-:Y:S01]  /*12010*/  IMAD R22, R9, 0x4, R2 ;  /* 0x0000000409167824 */ /* 0x000fe200078e0202 */
[-C--:B0-----:R-:W-:Y:S02]  /*12020*/  LEA.HI.X.SX32 R4, R17, R21.reuse, 0x1, P0 ;  /* 0x0000001511047211 */ /* 0x081fe400000f0eff */
[----:B--2---:R-:W-:-:S03]  /*12030*/  LEA.HI.X.SX32 R3, R0, R21, 0x1, P1 ;  /* 0x0000001500037211 */ /* 0x004fc600008f0eff */
[----:B------:R-:W-:Y:S01]  /*12040*/  STL [R1+0x1750], R4 ;  /* 0x0017500401007387 */ /* 0x000fe20000100800 */
[----:B------:R-:W-:-:S03]  /*12050*/  LEA.HI.X.SX32 R0, R19, R21, 0x1, P2 ;  /* 0x0000001513007211 */ /* 0x000fc600010f0eff */
[----:B------:R0:W-:Y:S01]  /*12060*/  STL [R1+0x174c], R3 ;  /* 0x00174c0301007387 */ /* 0x0001e20000100800 */
[-C--:B------:R-:W-:Y:S01]  /*12070*/  LEA R7, P1, R2, R20.reuse, 0x1 ;  /* 0x0000001402077211 */ /* 0x080fe200078208ff */
[C---:B------:R-:W-:Y:S02]  /*12080*/  IMAD R23, R9.reuse, 0x4, R22 ;  /* 0x0000000409177824 */ /* 0x040fe400078e0216 */
[----:B------:R2:W-:Y:S01]  /*12090*/  STL [R1+0x173c], R0 ;  /* 0x00173c0001007387 */ /* 0x0005e20000100800 */
[-C--:B0-----:R-:W-:Y:S01]  /*120a0*/  LEA R3, P0, R18, R20.reuse, 0x1 ;  /* 0x0000001412037211 */ /* 0x081fe200078008ff */
[----:B------:R-:W-:Y:S01]  /*120b0*/  IMAD R5, R9, 0x4, R23 ;  /* 0x0000000409057824 */ /* 0x000fe200078e0217 */
[----:B--2---:R-:W-:-:S03]  /*120c0*/  LEA R0, P2, R22, R20, 0x1 ;  /* 0x0000001416007211 */ /* 0x004fc600078408ff */
[----:B------:R-:W-:Y:S01]  /*120d0*/  STL [R1+0x1740], R3 ;  /* 0x0017400301007387 */ /* 0x000fe20000100800 */
[----:B------:R-:W-:-:S03]  /*120e0*/  LEA.HI.X.SX32 R2, R2, R21, 0x1, P1 ;  /* 0x0000001502027211 */ /* 0x000fc600008f0eff */
[----:B------:R0:W-:Y:S01]  /*120f0*/  STL [R1+0x1744], R7 ;  /* 0x0017440701007387 */ /* 0x0001e20000100800 */
[----:B------:R-:W-:-:S03]  /*12100*/  IMAD R24, R9, 0x4, R5 ;  /* 0x0000000409187824 */ /* 0x000fc600078e0205 */
[----:B------:R2:W-:Y:S01]  /*12110*/  STL [R1+0x1748], R0 ;  /* 0x0017480001007387 */ /* 0x0005e20000100800 */
        /* <DEDUP_REMOVED lines=15> */
[-C--:B--2---:R-:W-:Y:S02]  /*12210*/  LEA.HI.X.SX32 R0, R5, R21.reuse, 0x1, P1 ;  /* 0x0000001505007211 */ /* 0x084fe400008f0eff */
[----:B------:R-:W-:Y:S01]  /*12220*/  LEA.HI.X.SX32 R5, R24, R21, 0x1, P2 ;  /* 0x0000001518057211 */ /* 0x000fe200010f0eff */
[----:B------:R-:W-:Y:S01]  /*12230*/  STL [R1+0x1720], R2 ;  /* 0x0017200201007387 */ /* 0x000fe20000100800 */
[----:B------:R-:W-:-:S03]  /*12240*/  LEA R12, P1, R11, R20, 0x1 ;  /* 0x000000140b0c7211 */ /* 0x000fc600078208ff */
[----:B------:R0:W-:Y:S01]  /*12250*/  STL [R1+0x171c], R0 ;  /* 0x00171c0001007387 */ /* 0x0001e20000100800 */
[----:B------:R-:W-:-:S03]  /*12260*/  IMAD R4, R9, 0x4, R10 ;  /* 0x0000000409047824 */ /* 0x000fc600078e020a */
[----:B------:R2:W-:Y:S01]  /*12270*/  STL [R1+0x16b8], R5 ;  /* 0x0016b80501007387 */ /* 0x0005e20000100800 */
[-C--:B0-----:R-:W-:Y:S02]  /*12280*/  LEA R0, P0, R6, R20.reuse, 0x1 ;  /* 0x0000001406007211 */ /* 0x081fe400078008ff */
[----:B--2---:R-:W-:-:S03]  /*12290*/  LEA R5, P2, R10, R20, 0x1 ;  /* 0x000000140a057211 */ /* 0x004fc600078408ff */
[----:B------:R-:W-:Y:S01]  /*122a0*/  STL [R1+0x1710], R0 ;  /* 0x0017100001007387 */ /* 0x000fe20000100800 */
[C---:B------:R-:W-:Y:S01]  /*122b0*/  IMAD R3, R9.reuse, 0x4, R4 ;  /* 0x0000000409037824 */ /* 0x040fe200078e0204 */
[----:B------:R-:W-:Y:S02]  /*122c0*/  LEA.HI.X.SX32 R6, R6, R21, 0x1, P0 ;  /* 0x0000001506067211 */ /* 0x000fe400000f0eff */
[----:B------:R-:W-:Y:S01]  /*122d0*/  STL [R1+0x1714], R12 ;  /* 0x0017140c01007387 */ /* 0x000fe20000100800 */
[----:B------:R-:W-:-:S03]  /*122e0*/  IMAD R8, R9, 0x4, R3 ;  /* 0x0000000409087824 */ /* 0x000fc600078e0203 */
[----:B------:R0:W-:Y:S01]  /*122f0*/  STL [R1+0x1718], R5 ;  /* 0x0017180501007387 */ /* 0x0001e20000100800 */
[-C--:B------:R-:W-:Y:S01]  /*12300*/  LEA.HI.X.SX32 R10, R10, R21.reuse, 0x1, P2 ;  /* 0x000000150a0a7211 */ /* 0x080fe200010f0eff */
[----:B------:R-:W-:Y:S02]  /*12310*/  IMAD R7, R9, 0x4, R8 ;  /* 0x0000000409077824 */ /* 0x000fe400078e0208 */
[----:B------:R-:W-:Y:S01]  /*12320*/  STL [R1+0x16bc], R6 ;  /* 0x0016bc0601007387 */ /* 0x000fe20000100800 */
[----:B0-----:R-:W-:Y:S02]  /*12330*/  LEA.HI.X.SX32 R5, R11, R21, 0x1, P1 ;  /* 0x000000150b057211 */ /* 0x001fe400008f0eff */
[----:B------:R-:W-:-:S03]  /*12340*/  LEA R11, P1, R3, R20, 0x1 ;  /* 0x00000014030b7211 */ /* 0x000fc600078208ff */
[----:B------:R0:W-:Y:S01]  /*12350*/  STL [R1+0x16c0], R5 ;  /* 0x0016c00501007387 */ /* 0x0001e20000100800 */
[----:B------:R-:W-:-:S03]  /*12360*/  IMAD R2, R9, 0x4, R7 ;  /* 0x0000000409027824 */ /* 0x000fc600078e0207 */
[----:B------:R2:W-:Y:S01]  /*12370*/  STL [R1+0x16c4], R10 ;  /* 0x0016c40a01007387 */ /* 0x0005e20000100800 */
[-C--:B------:R-:W-:Y:S02]  /*12380*/  LEA.HI.X.SX32 R3, R3, R21.reuse, 0x1, P1 ;  /* 0x0000001503037211 */ /* 0x080fe400008f0eff */
[-C--:B0-----:R-:W-:Y:S02]  /*12390*/  LEA R5, P0, R4, R20.reuse, 0x1 ;  /* 0x0000001404057211 */ /* 0x081fe400078008ff */
[----:B--2---:R-:W-:Y:S02]  /*123a0*/  LEA R10, P2, R8, R20, 0x1 ;  /* 0x00000014080a7211 */ /* 0x004fe400078408ff */
[-C--:B------:R-:W-:Y:S01]  /*123b0*/  LEA.HI.X.SX32 R4, R4, R21.reuse, 0x1, P0 ;  /* 0x0000001504047211 */ /* 0x080fe200000f0eff */
[----:B------:R-:W-:Y:S01]  /*123c0*/  STL [R1+0x16cc], R5 ;  /* 0x0016cc0501007387 */ /* 0x000fe20000100800 */
[----:B------:R-:W-:Y:S01]  /*123d0*/  LEA.HI.X.SX32 R8, R8, R21, 0x1, P2 ;  /* 0x0000001508087211 */ /* 0x000fe200010f0eff */
[----:B------:R-:W-:-:S02]  /*123e0*/  IMAD R0, R9, 0x4, R2 ;  /* 0x0000000409007824 */ /* 0x000fc400078e0202 */
[----:B------:R-:W-:Y:S04]  /*123f0*/  STL [R1+0x16d4], R11 ;  /* 0x0016d40b01007387 */ /* 0x000fe80000100800 */
[----:B------:R0:W-:Y:S04]  /*12400*/  STL [R1+0x16dc], R10 ;  /* 0x0016dc0a01007387 */ /* 0x0001e80000100800 */
[----:B------:R-:W-:Y:S04]  /*12410*/  STL [R1+0x16c8], R4 ;  /* 0x0016c80401007387 */ /* 0x000fe80000100800 */
[----:B------:R2:W-:Y:S01]  /*12420*/  STL [R1+0x16d0], R3 ;  /* 0x0016d00301007387 */ /* 0x0005e20000100800 */
[----:B0-----:R-:W-:-:S03]  /*12430*/  LEA R10, P1, R2, R20, 0x1 ;  /* 0x00000014020a7211 */ /* 0x001fc600078208ff */
[----:B------:R0:W-:Y:S01]  /*12440*/  STL [R1+0x16d8], R8 ;  /* 0x0016d80801007387 */ /* 0x0001e20000100800 */
[-C--:B--2---:R-:W-:Y:S02]  /*12450*/  LEA R3, P0, R7, R20.reuse, 0x1 ;  /* 0x0000001407037211 */ /* 0x084fe400078008ff */
[----:B0-----:R-:W-:-:S03]  /*12460*/  LEA R8, P2, R0, R20, 0x1 ;  /* 0x0000001400087211 */ /* 0x001fc600078408ff */
[----:B------:R-:W-:Y:S01]  /*12470*/  STL [R1+0x16e4], R3 ;  /* 0x0016e40301007387 */ /* 0x000fe20000100800 */
[-C--:B------:R-:W-:Y:S02]  /*12480*/  LEA.HI.X.SX32 R7, R7, R21.reuse, 0x1, P0 ;  /* 0x0000001507077211 */ /* 0x080fe400000f0eff */
[-C--:B------:R-:W-:Y:S01]  /*12490*/  LEA.HI.X.SX32 R2, R2, R21.reuse, 0x1, P1 ;  /* 0x0000001502027211 */ /* 0x080fe200008f0eff */
[----:B------:R-:W-:Y:S01]  /*124a0*/  STL [R1+0x16f8], R10 ;  /* 0x0016f80a01007387 */ /* 0x000fe20000100800 */
[C---:B------:R-:W-:Y:S01]  /*124b0*/  IMAD R6, R9.reuse, 0x4, R0 ;  /* 0x0000000409067824 */ /* 0x040fe200078e0200 */
[----:B------:R-:W-:Y:S02]  /*124c0*/  LEA.HI.X.SX32 R0, R0, R21, 0x1, P2 ;  /* 0x0000001500007211 */ /* 0x000fe400010f0eff */
[----:B------:R-:W-:Y:S04]  /*124d0*/  STL [R1+0x170c], R8 ;  /* 0x00170c0801007387 */ /* 0x000fe80000100800 */
[----:B------:R-:W1:Y:S01]  /*124e0*/  LDL.LU R16, [R1+0x424] ;  /* 0x0004240001107983 */ /* 0x000e620000300800 */
[----:B------:R-:W-:-:S03]  /*124f0*/  IMAD R5, R9, 0x4, R6 ;  /* 0x0000000409057824 */ /* 0x000fc600078e0206 */
[----:B------:R0:W-:Y:S04]  /*12500*/  STL [R1+0x16e0], R7 ;  /* 0x0016e00701007387 */ /* 0x0001e80000100800 */
[----:B------:R-:W2:Y:S04]  /*12510*/  LDL.LU R17, [R1+0x420] ;  /* 0x0004200001117983 */ /* 0x000ea80000300800 */
[----:B------:R-:W-:Y:S04]  /*12520*/  STL [R1+0x16e8], R2 ;  /* 0x0016e80201007387 */ /* 0x000fe80000100800 */
[----:B------:R-:W3:Y:S04]  /*12530*/  LDL.LU R19, [R1+0x41c] ;  /* 0x00041c0001137983 */ /* 0x000ee80000300800 */
[----:B------:R-:W5:Y:S01]  /*12540*/  LDL.LU R26, [R1+0x418] ;  /* 0x00041800011a7983 */ /* 0x000f620000300800 */
[----:B0-----:R-:W-:-:S03]  /*12550*/  LEA R7, P1, R5, R20, 0x1 ;  /* 0x0000001405077211 */ /* 0x001fc600078208ff */
[----:B------:R0:W-:Y:S01]  /*12560*/  STL [R1+0x16fc], R0 ;  /* 0x0016fc0001007387 */ /* 0x0001e20000100800 */
[----:B------:R-:W-:-:S03]  /*12570*/  IMAD R4, R9, 0x4, R5 ;  /* 0x0000000409047824 */ /* 0x000fc600078e0205 */
[----:B------:R-:W4:Y:S01]  /*12580*/  LDL.LU R28, [R1+0x414] ;  /* 0x00041400011c7983 */ /* 0x000f220000300800 */
[----:B0-----:R-:W-:-:S05]  /*12590*/  LEA R0, P0, R6, R20, 0x1 ;  /* 0x0000001406007211 */ /* 0x001fca00078008ff */
[----:B------:R0:W-:Y:S04]  /*125a0*/  STL [R1+0x1700], R0 ;  /* 0x0017000001007387 */ /* 0x0001e80000100800 */
[----:B------:R-:W4:Y:S04]  /*125b0*/  LDL.LU R25, [R1+0x410] ;  /* 0x0004100001197983 */ /* 0x000f280000300800 */
[----:B------:R-:W-:Y:S01]  /*125c0*/  STL [R1+0x1704], R7 ;  /* 0x0017040701007387 */ /* 0x000fe20000100800 */
[----:B0-----:R-:W-:-:S03]  /*125d0*/  LEA R0, P2, R4, R20, 0x1 ;  /* 0x0000001404007211 */ /* 0x001fc600078408ff */
[----:B------:R-:W4:Y:S04]  /*125e0*/  LDL.LU R27, [R1+0x40c] ;  /* 0x00040c00011b7983 */ /* 0x000f280000300800 */
[----:B------:R-:W4:Y:S04]  /*125f0*/  LDL.LU R13, [R1+0x408] ;  /* 0x00040800010d7983 */ /* 0x000f280000300800 */
[----:B------:R-:W-:Y:S04]  /*12600*/  STL [R1+0x1708], R0 ;  /* 0x0017080001007387 */ /* 0x000fe80000100800 */
[----:B------:R-:W4:Y:S01]  /*12610*/  LDL.LU R12, [R1+0x404] ;  /* 0x00040400010c7983 */ /* 0x000f220000300800 */
[-C--:B------:R-:W-:Y:S01]  /*12620*/  LEA.HI.X.SX32 R6, R6, R21.reuse, 0x1, P0 ;  /* 0x0000001506067211 */ /* 0x080fe200000f0eff */
[----:B------:R-:W-:Y:S01]  /*12630*/  IMAD R3, R9, 0x4, R4 ;  /* 0x0000000409037824 */ /* 0x000fe200078e0204 */
[----:B------:R-:W-:-:S02]  /*12640*/  LEA.HI.X.SX32 R5, R5, R21, 0x1, P1 ;  /* 0x0000001505057211 */ /* 0x000fc400008f0eff */
[----:B------:R-:W-:Y:S01]  /*12650*/  LEA.HI.X.SX32 R4, R4, R21, 0x1, P2 ;  /* 0x0000001504047211 */ /* 0x000fe200010f0eff */
[----:B------:R-:W-:Y:S04]  /*12660*/  STL [R1+0x16ec], R6 ;  /* 0x0016ec0601007387 */ /* 0x000fe80000100800 */
[----:B------:R-:W4:Y:S04]  /*12670*/  LDL.LU R29, [R1+0x400] ;  /* 0x00040000011d7983 */ /* 0x000f280000300800 */
[----:B------:R-:W-:Y:S04]  /*12680*/  STL [R1+0x16f0], R5 ;  /* 0x0016f00501007387 */ /* 0x000fe80000100800 */
[----:B------:R0:W-:Y:S04]  /*12690*/  STL [R1+0x16f4], R4 ;  /* 0x0016f40401007387 */ /* 0x0001e80000100800 */
[----:B------:R-:W4:Y:S04]  /*126a0*/  LDL.LU R15, [R1+0x3fc] ;  /* 0x0003fc00010f7983 */ /* 0x000f280000300800 */
[----:B------:R-:W4:Y:S01]  /*126b0*/  LDL.LU R14, [R1+0x3f8] ;  /* 0x0003f800010e7983 */ /* 0x000f220000300800 */
[----:B------:R-:W-:-:S02]  /*126c0*/  LEA R2, R9, R3, 0x2 ;  /* 0x0000000309027211 */ /* 0x000fc400078e10ff */
[----:B0-----:R-:W-:-:S03]  /*126d0*/  LEA R4, P0, R3, R20, 0x1 ;  /* 0x0000001403047211 */ /* 0x001fc600078008ff */
[C---:B------:R-:W-:Y:S02]  /*126e0*/  IMAD R0, R9.reuse, 0x4, R2 ;  /* 0x0000000409007824 */ /* 0x040fe400078e0202 */
[----:B------:R0:W-:Y:S02]  /*126f0*/  STL [R1+0x16ac], R4 ;  /* 0x0016ac0401007387 */ /* 0x0001e40000100800 */
[----:B------:R-:W-:Y:S01]  /*12700*/  IMAD R9, R9, 0x4, R0 ;  /* 0x0000000409097824 */ /* 0x000fe200078e0200 */
[-C--:B------:R-:W-:Y:S02]  /*12710*/  LEA R6, P2, R0, R20.reuse, 0x1 ;  /* 0x0000001400067211 */ /* 0x080fe400078408ff */
[-C--:B0-----:R-:W-:Y:S02]  /*12720*/  LEA R4, P1, R2, R20.reuse, 0x1 ;  /* 0x0000001402047211 */ /* 0x081fe400078208ff */
[----:B------:R-:W-:-:S03]  /*12730*/  LEA R5, P3, R9, R20, 0x1 ;  /* 0x0000001409057211 */ /* 0x000fc600078608ff */
[----:B------:R0:W-:Y:S04]  /*12740*/  STL [R1+0x16b0], R4 ;  /* 0x0016b00401007387 */ /* 0x0001e80000100800 */
[----:B------:R-:W-:Y:S01]  /*12750*/  STL [R1+0x16b4], R6 ;  /* 0x0016b40601007387 */ /* 0x000fe20000100800 */
[-C--:B0-----:R-:W-:Y:S02]  /*12760*/  LEA.HI.X.SX32 R4, R3, R21.reuse, 0x1, P0 ;  /* 0x0000001503047211 */ /* 0x081fe400000f0eff */
[-C--:B------:R-:W-:Y:S02]  /*12770*/  LEA.HI.X.SX32 R3, R2, R21.reuse, 0x1, P1 ;  /* 0x0000001502037211 */ /* 0x080fe400008f0eff */
[-C--:B------:R-:W-:Y:S01]  /*12780*/  LEA.HI.X.SX32 R2, R0, R21.reuse, 0x1, P2 ;  /* 0x0000001500027211 */ /* 0x080fe200010f0eff */
[----:B------:R-:W-:Y:S01]  /*12790*/  STL [R1+0x16a8], R5 ;  /* 0x0016a80501007387 */ /* 0x000fe20000100800 */
[----:B------:R-:W-:-:S03]  /*127a0*/  LEA.HI.X.SX32 R0, R9, R21, 0x1, P3 ;  /* 0x0000001509007211 */ /* 0x000fc600018f0eff */
[----:B------:R-:W-:Y:S04]  /*127b0*/  STL [R1+0x169c], R4 ;  /* 0x00169c0401007387 */ /* 0x000fe80000100800 */
[----:B------:R-:W-:Y:S04]  /*127c0*/  STL [R1+0x16a0], R3 ;  /* 0x0016a00301007387 */ /* 0x000fe80000100800 */
[----:B------:R-:W-:Y:S01]  /*127d0*/  STL [R1+0x16a4], R2 ;  /* 0x0016a40201007387 */ /* 0x000fe20000100800 */
[----:B-1----:R-:W-:-:S05]  /*127e0*/  IMAD R16, R16, UR7, RZ ;  /* 0x0000000710107c24 */ /* 0x002fca000f8e02ff */
[----:B------:R-:W-:Y:S01]  /*127f0*/  STL [R1+0x1bb4], R16 ;  /* 0x001bb41001007387 */ /* 0x000fe20000100800 */
[----:B--2---:R-:W-:-:S03]  /*12800*/  IMAD R17, R17, UR7, RZ ;  /* 0x0000000711117c24 */ /* 0x004fc6000f8e02ff */
[----:B------:R-:W-:Y:S01]  /*12810*/  STL [R1+0x1698], R0 ;  /* 0x0016980001007387 */ /* 0x000fe20000100800 */
[----:B---3--:R-:W-:-:S03]  /*12820*/  IMAD R18, R19, UR7, RZ ;  /* 0x0000000713127c24 */ /* 0x008fc6000f8e02ff */
[----:B------:R-:W-:Y:S01]  /*12830*/  STL [R1+0x1bb8], R17 ;  /* 0x001bb81101007387 */ /* 0x000fe20000100800 */
[----:B-----5:R-:W-:-:S03]  /*12840*/  IMAD R19, R26, UR7, RZ ;  /* 0x000000071a137c24 */ /* 0x020fc6000f8e02ff */
[----:B------:R-:W-:Y:S01]  /*12850*/  STL [R1+0x1bbc], R18 ;  /* 0x001bbc1201007387 */ /* 0x000fe20000100800 */
[----:B----4-:R-:W-:-:S03]  /*12860*/  IMAD R28, R28, UR7, RZ ;  /* 0x000000071c1c7c24 */ /* 0x010fc6000f8e02ff */
[----:B------:R-:W-:Y:S04]  /*12870*/  STL [R1+0x1bc0], R19 ;  /* 0x001bc01301007387 */ /* 0x000fe80000100800 */
[----:B------:R-:W-:Y:S01]  /*12880*/  STL [R1+0x1bc4], R28 ;  /* 0x001bc41c01007387 */ /* 0x000fe20000100800 */
[----:B------:R-:W-:Y:S02]  /*12890*/  IMAD R24, R25, UR7, RZ ;  /* 0x0000000719187c24 */ /* 0x000fe4000f8e02ff */
[----:B------:R-:W-:-:S03]  /*128a0*/  IMAD R20, R27, UR7, RZ ;  /* 0x000000071b147c24 */ /* 0x000fc6000f8e02ff */
[----:B------:R-:W-:Y:S01]  /*128b0*/  STL [R1+0x1bc8], R24 ;  /* 0x001bc81801007387 */ /* 0x000fe20000100800 */
[----:B------:R-:W-:-:S03]  /*128c0*/  IMAD R21, R13, UR7, RZ ;  /* 0x000000070d157c24 */ /* 0x000fc6000f8e02ff */
[----:B------:R-:W-:Y:S04]  /*128d0*/  STL [R1+0x1bcc], R20 ;  /* 0x001bcc1401007387 */ /* 0x000fe80000100800 */
[----:B------:R-:W-:Y:S01]  /*128e0*/  STL [R1+0x1bd0], R21 ;  /* 0x001bd01501007387 */ /* 0x000fe20000100800 */
[----:B------:R-:W-:-:S03]  /*128f0*/  IMAD R22, R12, UR7, RZ ;  /* 0x000000070c167c24 */ /* 0x000fc6000f8e02ff */
[----:B------:R-:W2:Y:S04]  /*12900*/  LDL.LU R13, [R1+0x3f4] ;  /* 0x0003f400010d7983 */ /* 0x000ea80000300800 */
[----:B------:R-:W3:Y:S01]  /*12910*/  LDL.LU R12, [R1+0x3f0] ;  /* 0x0003f000010c7983 */ /* 0x000ee20000300800 */
[----:B------:R-:W-:-:S03]  /*12920*/  IMAD R23, R29, UR7, RZ ;  /* 0x000000071d177c24 */ /* 0x000fc6000f8e02ff */
[----:B------:R0:W-:Y:S04]  /*12930*/  STL [R1+0x1bd4], R22 ;  /* 0x001bd41601007387 */ /* 0x0001e80000100800 */
[----:B------:R-:W-:Y:S04]  /*12940*/  STL [R1+0x1bd8], R23 ;  /* 0x001bd81701007387 */ /* 0x000fe80000100800 */
[----:B0-----:R-:W4:Y:S04]  /*12950*/  LDL.LU R22, [R1+0x3ec] ;  /* 0x0003ec0001167983 */ /* 0x001f280000300800 */
[----:B------:R-:W5:Y:S01]  /*12960*/  LDL.LU R21, [R1+0x3e8] ;  /* 0x0003e80001157983 */ /* 0x000f620000300800 */
[----:B------:R-:W-:-:S05]  /*12970*/  IMAD R0, R14, UR7, RZ ;  /* 0x000000070e007c24 */ /* 0x000fca000f8e02ff */
[----:B------:R0:W-:Y:S04]  /*12980*/  STL [R1+0x404], R0 ;  /* 0x0004040001007387 */ /* 0x0001e80000100800 */
[----:B------:R-:W4:Y:S04]  /*12990*/  LDL.LU R20, [R1+0x3e4] ;  /* 0x0003e40001147983 */ /* 0x000f280000300800 */
[----:B------:R-:W4:Y:S04]  /*129a0*/  LDL.LU R24, [R1+0x3e0] ;  /* 0x0003e00001187983 */ /* 0x000f280000300800 */
[----:B------:R-:W4:Y:S04]  /*129b0*/  LDL.LU R28, [R1+0x3dc] ;  /* 0x0003dc00011c7983 */ /* 0x000f280000300800 */
[----:B------:R-:W4:Y:S04]  /*129c0*/  LDL.LU R19, [R1+0x3d8] ;  /* 0x0003d80001137983 */ /* 0x000f280000300800 */
[----:B------:R-:W5:Y:S04]  /*129d0*/  LDL.LU R18, [R1+0x3d4] ;  /* 0x0003d40001127983 */ /* 0x000f680000300800 */
[----:B------:R-:W5:Y:S04]  /*129e0*/  LDL.LU R17, [R1+0x3d0] ;  /* 0x0003d00001117983 */ /* 0x000f680000300800 */
[----:B------:R-:W5:Y:S04]  /*129f0*/  LDL.LU R16, [R1+0x3cc] ;  /* 0x0003cc0001107983 */ /* 0x000f680000300800 */
[----:B------:R-:W5:Y:S04]  /*12a00*/  LDL.LU R9, [R1+0x3c8] ;  /* 0x0003c80001097983 */ /* 0x000f680000300800 */
[----:B0-----:R-:W5:Y:S04]  /*12a10*/  LDL.LU R0, [R1+0x3c4] ;  /* 0x0003c40001007983 */ /* 0x001f680000300800 */
[----:B------:R-:W5:Y:S04]  /*12a20*/  LDL.LU R2, [R1+0x3c0] ;  /* 0x0003c00001027983 */ /* 0x000f680000300800 */
[----:B------:R-:W5:Y:S04]  /*12a30*/  LDL.LU R3, [R1+0x3bc] ;  /* 0x0003bc0001037983 */ /* 0x000f680000300800 */
[----:B------:R-:W5:Y:S04]  /*12a40*/  LDL.LU R4, [R1+0x3b8] ;  /* 0x0003b80001047983 */ /* 0x000f680000300800 */
[----:B------:R-:W5:Y:S04]  /*12a50*/  LDL.LU R5, [R1+0x3b4] ;  /* 0x0003b40001057983 */ /* 0x000f680000300800 */
[----:B------:R-:W5:Y:S04]  /*12a60*/  LDL.LU R6, [R1+0x3b0] ;  /* 0x0003b00001067983 */ /* 0x000f680000300800 */
[----:B------:R-:W5:Y:S04]  /*12a70*/  LDL.LU R7, [R1+0x3ac] ;  /* 0x0003ac0001077983 */ /* 0x000f680000300800 */
[----:B------:R-:W5:Y:S04]  /*12a80*/  LDL.LU R8, [R1+0x3a8] ;  /* 0x0003a80001087983 */ /* 0x000f680000300800 */
[----:B------:R-:W5:Y:S04]  /*12a90*/  LDL.LU R11, [R1+0x3a4] ;  /* 0x0003a400010b7983 */ /* 0x000f680000300800 */
[----:B------:R-:W5:Y:S01]  /*12aa0*/  LDL.LU R26, [R1+0x3a0] ;  /* 0x0003a000011a7983 */ /* 0x000f620000300800 */
[----:B------:R-:W-:-:S03]  /*12ab0*/  IMAD R10, R15, UR7, RZ ;  /* 0x000000070f0a7c24 */ /* 0x000fc6000f8e02ff */
[----:B------:R-:W5:Y:S04]  /*12ac0*/  LDL.LU R25, [R1+0x39c] ;  /* 0x00039c0001197983 */ /* 0x000f680000300800 */
[----:B------:R-:W5:Y:S04]  /*12ad0*/  LDL.LU R27, [R1+0x398] ;  /* 0x00039800011b7983 */ /* 0x000f680000300800 */
[----:B------:R-:W5:Y:S04]  /*12ae0*/  LDL.LU R15, [R1+0x394] ;  /* 0x00039400010f7983 */ /* 0x000f680000300800 */
[----:B------:R-:W5:Y:S04]  /*12af0*/  LDL.LU R14, [R1+0x390] ;  /* 0x00039000010e7983 */ /* 0x000f680000300800 */
[----:B------:R-:W5:Y:S01]  /*12b00*/  LDL.LU R29, [R1+0x38c] ;  /* 0x00038c00011d7983 */ /* 0x000f620000300800 */
[----:B--2---:R-:W-:-:S02]  /*12b10*/  IMAD R13, R13, UR7, RZ ;  /* 0x000000070d0d7c24 */ /* 0x004fc4000f8e02ff */
[----:B---3--:R-:W-:-:S03]  /*12b20*/  IMAD R12, R12, UR7, RZ ;  /* 0x000000070c0c7c24 */ /* 0x008fc6000f8e02ff */
[----:B------:R0:W-:Y:S04]  /*12b30*/  STL [R1+0x410], R13 ;  /* 0x0004100d01007387 */ /* 0x0001e80000100800 */
[----:B0-----:R-:W2:Y:S04]  /*12b40*/  LDL.LU R13, [R1+0x388] ;  /* 0x00038800010d7983 */ /* 0x001ea80000300800 */
[----:B------:R0:W-:Y:S04]  /*12b50*/  STL [R1+0x414], R12 ;  /* 0x0004140c01007387 */ /* 0x0001e80000100800 */
[----:B0-----:R-:W3:Y:S04]  /*12b60*/  LDL.LU R12, [R1+0x384] ;  /* 0x00038400010c7983 */ /* 0x001ee80000300800 */
[----:B------:R-:W-:Y:S04]  /*12b70*/  STL [R1+0x400], R10 ;  /* 0x0004000a01007387 */ /* 0x000fe80000100800 */
[----:B------:R4:W-:Y:S02]  /*12b80*/  STL [R1+0x1bdc], R10 ;  /* 0x001bdc0a01007387 */ /* 0x0009e40000100800 */
[----:B----4-:R-:W-:-:S02]  /*12b90*/  IMAD R10, R22, UR7, RZ ;  /* 0x00000007160a7c24 */ /* 0x010fc4000f8e02ff */
[----:B-----5:R-:W-:Y:S02]  /*12ba0*/  IMAD R22, R21, UR7, RZ ;  /* 0x0000000715167c24 */ /* 0x020fe4000f8e02ff */
[----:B------:R-:W-:Y:S01]  /*12bb0*/  IMAD R21, R20, UR7, RZ ;  /* 0x0000000714157c24 */ /* 0x000fe2000f8e02ff */
[----:B------:R0:W-:Y:S01]  /*12bc0*/  STL [R1+0x3ec], R10 ;  /* 0x0003ec0a01007387 */ /* 0x0001e20000100800 */
[----:B------:R-:W-:-:S03]  /*12bd0*/  IMAD R20, R28, UR7, RZ ;  /* 0x000000071c147c24 */ /* 0x000fc6000f8e02ff */
[----:B------:R-:W-:Y:S01]  /*12be0*/  STL [R1+0x3e8], R22 ;  /* 0x0003e81601007387 */ /* 0x000fe20000100800 */
[----:B------:R-:W-:Y:S02]  /*12bf0*/  IMAD R19, R19, UR7, RZ ;  /* 0x0000000713137c24 */ /* 0x000fe4000f8e02ff */
[----:B0-----:R-:W-:Y:S01]  /*12c00*/  IMAD R10, R24, UR7, RZ ;  /* 0x00000007180a7c24 */ /* 0x001fe2000f8e02ff */
[----:B------:R-:W-:Y:S04]  /*12c10*/  STL [R1+0x428], R21 ;  /* 0x0004281501007387 */ /* 0x000fe80000100800 */
        /* <DEDUP_REMOVED lines=9> */
[----:B0-----:R-:W-:Y:S02]  /*12cb0*/  IMAD R10, R9, UR7, RZ ;  /* 0x00000007090a7c24 */ /* 0x001fe4000f8e02ff */
[----:B------:R-:W-:Y:S02]  /*12cc0*/  IMAD R9, R0, UR7, RZ ;  /* 0x0000000700097c24 */ /* 0x000fe4000f8e02ff */
[----:B------:R-:W-:Y:S01]  /*12cd0*/  IMAD R0, R2, UR7, RZ ;  /* 0x0000000702007c24 */ /* 0x000fe2000f8e02ff */
[----:B------:R-:W-:Y:S01]  /*12ce0*/  STL [R1+0x450], R16 ;  /* 0x0004501001007387 */ /* 0x000fe20000100800 */
[----:B------:R-:W-:-:S03]  /*12cf0*/  IMAD R2, R4, UR7, RZ ;  /* 0x0000000704027c24 */ /* 0x000fc6000f8e02ff */
[----:B------:R-:W-:Y:S04]  /*12d00*/  STL [R1+0x454], R10 ;  /* 0x0004540a01007387 */ /* 0x000fe80000100800 */
[----:B------:R-:W-:Y:S04]  /*12d10*/  STL [R1+0x3c4], R9 ;  /* 0x0003c40901007387 */ /* 0x000fe80000100800 */
[----:B------:R0:W-:Y:S04]  /*12d20*/  STL [R1+0x3c0], R0 ;  /* 0x0003c00001007387 */ /* 0x0001e80000100800 */
[----:B------:R1:W-:Y:S04]  /*12d30*/  STL [R1+0x460], R3 ;  /* 0x0004600301007387 */ /* 0x0003e80000100800 */
[----:B------:R4:W-:Y:S01]  /*12d40*/  STL [R1+0x464], R2 ;  /* 0x0004640201007387 */ /* 0x0009e20000100800 */
[----:B0-----:R-:W-:-:S02]  /*12d50*/  IMAD R0, R5, UR7, RZ ;  /* 0x0000000705007c24 */ /* 0x001fc4000f8e02ff */
[----:B-1----:R-:W-:-:S03]  /*12d60*/  IMAD R3, R6, UR7, RZ ;  /* 0x0000000706037c24 */ /* 0x002fc6000f8e02ff */
[----:B------:R0:W-:Y:S01]  /*12d70*/  STL [R1+0x478], R0 ;  /* 0x0004780001007387 */ /* 0x0001e20000100800 */
[----:B----4-:R-:W-:-:S03]  /*12d80*/  IMAD R2, R7, UR7, RZ ;  /* 0x0000000707027c24 */ /* 0x010fc6000f8e02ff */
[----:B------:R1:W-:Y:S04]  /*12d90*/  STL [R1+0x47c], R3 ;  /* 0x00047c0301007387 */ /* 0x0003e80000100800 */
[----:B------:R4:W-:Y:S01]  /*12da0*/  STL [R1+0x3ac], R2 ;  /* 0x0003ac0201007387 */ /* 0x0009e20000100800 */
[----:B0-----:R-:W-:Y:S02]  /*12db0*/  IMAD R0, R8, UR7, RZ ;  /* 0x0000000708007c24 */ /* 0x001fe4000f8e02ff */
        /* <DEDUP_REMOVED lines=10> */
[----:B------:R-:W4:Y:S01]  /*12e60*/  LDL.LU R15, [R1+0x380] ;  /* 0x00038000010f7983 */ /* 0x000f220000300800 */
[----:B0-----:R-:W-:-:S03]  /*12e70*/  IMAD R0, R14, UR7, RZ ;  /* 0x000000070e007c24 */ /* 0x001fc6000f8e02ff */
[----:B------:R2:W-:Y:S04]  /*12e80*/  STL [R1+0x4a0], R2 ;  /* 0x0004a00201007387 */ /* 0x0005e80000100800 */
[----:B------:R-:W5:Y:S01]  /*12e90*/  LDL.LU R14, [R1+0x37c] ;  /* 0x00037c00010e7983 */ /* 0x000f620000300800 */
[----:B-1----:R-:W-:-:S03]  /*12ea0*/  IMAD R3, R29, UR7, RZ ;  /* 0x000000071d037c24 */ /* 0x002fc6000f8e02ff */
[----:B------:R3:W-:Y:S04]  /*12eb0*/  STL [R1+0x4a4], R0 ;  /* 0x0004a40001007387 */ /* 0x0007e80000100800 */
[----:B------:R-:W-:Y:S04]  /*12ec0*/  STL [R1+0x4b8], R3 ;  /* 0x0004b80301007387 */ /* 0x000fe80000100800 */
[----:B------:R-:W5:Y:S01]  /*12ed0*/  LDL.LU R10, [R1+0x378] ;  /* 0x00037800010a7983 */ /* 0x000f620000300800 */
[----:B--2---:R-:W-:-:S05]  /*12ee0*/  IMAD R2, R13, UR7, RZ ;  /* 0x000000070d027c24 */ /* 0x004fca000f8e02ff */
[----:B------:R-:W-:Y:S04]  /*12ef0*/  STL [R1+0x4bc], R2 ;  /* 0x0004bc0201007387 */ /* 0x000fe80000100800 */
[----:B------:R-:W2:Y:S01]  /*12f00*/  LDL.LU R23, [R1+0x374] ;  /* 0x0003740001177983 */ /* 0x000ea20000300800 */
[----:B---3--:R-:W-:-:S05]  /*12f10*/  IMAD R0, R12, UR7, RZ ;  /* 0x000000070c007c24 */ /* 0x008fca000f8e02ff */
        /* <DEDUP_REMOVED lines=26> */
[----:B----4-:R-:W-:-:S05]  /*130c0*/  IMAD R15, R15, UR7, RZ ;  /* 0x000000070f0f7c24 */ /* 0x010fca000f8e02ff */
[----:B------:R0:W-:Y:S01]  /*130d0*/  STL [R1+0x380], R15 ;  /* 0x0003800f01007387 */ /* 0x0001e20000100800 */
[----:B-----5:R-:W-:-:S03]  /*130e0*/  IMAD R14, R14, UR7, RZ ;  /* 0x000000070e0e7c24 */ /* 0x020fc6000f8e02ff */
[----:B0-----:R-:W4:Y:S04]  /*130f0*/  LDL.LU R15, [R1+0x30c] ;  /* 0x00030c00010f7983 */ /* 0x001f280000300800 */
[----:B------:R0:W-:Y:S04]  /*13100*/  STL [R1+0x4c8], R14 ;  /* 0x0004c80e01007387 */ /* 0x0001e80000100800 */
[----:B0-----:R-:W5:Y:S01]  /*13110*/  LDL.LU R14, [R1+0x308] ;  /* 0x00030800010e7983 */ /* 0x001f620000300800 */
[----:B------:R-:W-:-:S05]  /*13120*/  IMAD R10, R10, UR7, RZ ;  /* 0x000000070a0a7c24 */ /* 0x000fca000f8e02ff */
[----:B------:R3:W-:Y:S01]  /*13130*/  STL [R1+0x4cc], R10 ;  /* 0x0004cc0a01007387 */ /* 0x0007e20000100800 */
[----:B--2---:R-:W-:-:S05]  /*13140*/  IMAD R23, R23, UR7, RZ ;  /* 0x0000000717177c24 */ /* 0x004fca000f8e02ff */
[----:B------:R-:W-:Y:S01]  /*13150*/  STL [R1+0x374], R23 ;  /* 0x0003741701007387 */ /* 0x000fe20000100800 */
[----:B---3--:R-:W-:Y:S02]  /*13160*/  IMAD R10, R22, UR7, RZ ;  /* 0x00000007160a7c24 */ /* 0x008fe4000f8e02ff */
[----:B------:R-:W-:-:S03]  /*13170*/  IMAD R22, R21, UR7, RZ ;  /* 0x0000000715167c24 */ /* 0x000fc6000f8e02ff */
[----:B------:R0:W-:Y:S01]  /*13180*/  STL [R1+0x370], R10 ;  /* 0x0003700a01007387 */ /* 0x0001e20000100800 */
[----:B------:R-:W-:-:S03]  /*13190*/  IMAD R21, R20, UR7, RZ ;  /* 0x0000000714157c24 */ /* 0x000fc6000f8e02ff */
[----:B------:R-:W-:Y:S01]  /*131a0*/  STL [R1+0x4e0], R22 ;  /* 0x0004e01601007387 */ /* 0x000fe20000100800 */
[----:B0-----:R-:W-:-:S03]  /*131b0*/  IMAD R10, R24, UR7, RZ ;  /* 0x00000007180a7c24 */ /* 0x001fc6000f8e02ff */
[----:B------:R-:W-:Y:S01]  /*131c0*/  STL [R1+0x4e4], R21 ;  /* 0x0004e41501007387 */ /* 0x000fe20000100800 */
[----:B------:R-:W-:Y:S02]  /*131d0*/  IMAD R20, R28, UR7, RZ ;  /* 0x000000071c147c24 */ /* 0x000fe4000f8e02ff */
[----:B------:R-:W-:Y:S01]  /*131e0*/  IMAD R19, R19, UR7, RZ ;  /* 0x0000000713137c24 */ /* 0x000fe2000f8e02ff */
[----:B------:R0:W-:Y:S04]  /*131f0*/  STL [R1+0x4f0], R10 ;  /* 0x0004f00a01007387 */ /* 0x0001e80000100800 */
[----:B------:R-:W-:Y:S01]  /*13200*/  STL [R1+0x4f4], R20 ;  /* 0x0004f41401007387 */ /* 0x000fe20000100800 */
[----:B0-----:R-:W-:-:S03]  /*13210*/  IMAD R10, R18, UR7, RZ ;  /* 0x00000007120a7c24 */ /* 0x001fc6000f8e02ff */
[----:B------:R-:W-:Y:S01]  /*13220*/  STL [R1+0x508], R19 ;  /* 0x0005081301007387 */ /* 0x000fe20000100800 */
[----:B------:R-:W-:Y:S02]  /*13230*/  IMAD R17, R17, UR7, RZ ;  /* 0x0000000711117c24 */ /* 0x000fe4000f8e02ff */
[----:B------:R-:W-:Y:S01]  /*13240*/  IMAD R16, R16, UR7, RZ ;  /* 0x0000000710107c24 */ /* 0x000fe2000f8e02ff */
[----:B------:R0:W-:Y:S04]  /*13250*/  STL [R1+0x50c], R10 ;  /* 0x00050c0a01007387 */ /* 0x0001e80000100800 */
[----:B------:R-:W-:Y:S01]  /*13260*/  STL [R1+0x518], R17 ;  /* 0x0005181101007387 */ /* 0x000fe20000100800 */
[----:B0-----:R-:W-:Y:S02]  /*13270*/  IMAD R10, R9, UR7, RZ ;  /* 0x00000007090a7c24 */ /* 0x001fe4000f8e02ff */
[----:B------:R-:W-:-:S02]  /*13280*/  IMAD R9, R0, UR7, RZ ;  /* 0x0000000700097c24 */ /* 0x000fc4000f8e02ff */
[----:B------:R-:W-:Y:S01]  /*13290*/  IMAD R0, R2, UR7, RZ ;  /* 0x0000000702007c24 */ /* 0x000fe2000f8e02ff */
[----:B------:R-:W-:Y:S01]  /*132a0*/  STL [R1+0x51c], R16 ;  /* 0x00051c1001007387 */ /* 0x000fe20000100800 */
[----:B------:R-:W-:Y:S02]  /*132b0*/  IMAD R3, R3, UR7, RZ ;  /* 0x0000000703037c24 */ /* 0x000fe4000f8e02ff */
[----:B------:R-:W-:Y:S01]  /*132c0*/  IMAD R2, R4, UR7, RZ ;  /* 0x0000000704027c24 */ /* 0x000fe2000f8e02ff */
        /* <DEDUP_REMOVED lines=8> */
[----:B--2---:R-:W-:-:S03]  /*13350*/  IMAD R2, R7, UR7, RZ ;  /* 0x0000000707027c24 */ /* 0x004fc6000f8e02ff */
[----:B------:R1:W-:Y:S04]  /*13360*/  STL [R1+0x568], R3 ;  /* 0x0005680301007387 */ /* 0x0003e80000100800 */
[----:B------:R2:W-:Y:S01]  /*13370*/  STL [R1+0x56c], R2 ;  /* 0x00056c0201007387 */ /* 0x0005e20000100800 */
[----:B0-----:R-:W-:Y:S02]  /*13380*/  IMAD R0, R8, UR7, RZ ;  /* 0x0000000708007c24 */ /* 0x001fe4000f8e02ff */
        /* <DEDUP_REMOVED lines=10> */
[----:B------:R-:W2:Y:S01]  /*13430*/  LDL.LU R13, [R1+0x304] ;  /* 0x00030400010d7983 */ /* 0x000ea20000300800 */
[----:B0-----:R-:W-:-:S03]  /*13440*/  IMAD R0, R12, UR7, RZ ;  /* 0x000000070c007c24 */ /* 0x001fc6000f8e02ff */
[----:B------:R4:W-:Y:S04]  /*13450*/  STL [R1+0x59c], R2 ;  /* 0x00059c0201007387 */ /* 0x0009e80000100800 */
[----:B------:R-:W3:Y:S01]  /*13460*/  LDL.LU R12, [R1+0x300] ;  /* 0x00030000010c7983 */ /* 0x000ee20000300800 */
[----:B-1----:R-:W-:-:S03]  /*13470*/  IMAD R3, R29, UR7, RZ ;  /* 0x000000071d037c24 */ /* 0x002fc6000f8e02ff */
[----:B------:R5:W-:Y:S04]  /*13480*/  STL [R1+0x5a8], R0 ;  /* 0x0005a80001007387 */ /* 0x000be80000100800 */
[----:B------:R-:W-:Y:S04]  /*13490*/  STL [R1+0x5ac], R3 ;  /* 0x0005ac0301007387 */ /* 0x000fe80000100800 */
[----:B------:R-:W3:Y:S01]  /*134a0*/  LDL.LU R10, [R1+0x2fc] ;  /* 0x0002fc00010a7983 */ /* 0x000ee20000300800 */
[----:B----4-:R-:W-:-:S05]  /*134b0*/  IMAD R2, R15, UR7, RZ ;  /* 0x000000070f027c24 */ /* 0x010fca000f8e02ff */
[----:B------:R-:W-:Y:S04]  /*134c0*/  STL [R1+0x5b8], R2 ;  /* 0x0005b80201007387 */ /* 0x000fe80000100800 */
[----:B------:R-:W4:Y:S01]  /*134d0*/  LDL.LU R23, [R1+0x2f8] ;  /* 0x0002f80001177983 */ /* 0x000f220000300800 */
[----:B-----5:R-:W-:-:S05]  /*134e0*/  IMAD R0, R14, UR7, RZ ;  /* 0x000000070e007c24 */ /* 0x020fca000f8e02ff */
[----:B------:R0:W-:Y:S04]  /*134f0*/  STL [R1+0x5bc], R0 ;  /* 0x0005bc0001007387 */ /* 0x0001e80000100800 */
        /* <DEDUP_REMOVED lines=25> */
[----:B--2---:R-:W-:-:S05]  /*13690*/  IMAD R13, R13, UR7, RZ ;  /* 0x000000070d0d7c24 */ /* 0x004fca000f8e02ff */
[----:B------:R0:W-:Y:S01]  /*136a0*/  STL [R1+0x5c8], R13 ;  /* 0x0005c80d01007387 */ /* 0x0001e20000100800 */
[----:B---3--:R-:W-:-:S03]  /*136b0*/  IMAD R12, R12, UR7, RZ ;  /* 0x000000070c0c7c24 */ /* 0x008fc6000f8e02ff */
[----:B0-----:R-:W2:Y:S04]  /*136c0*/  LDL.LU R13, [R1+0x284] ;  /* 0x00028400010d7983 */ /* 0x001ea80000300800 */
[----:B------:R0:W-:Y:S04]  /*136d0*/  STL [R1+0x5cc], R12 ;  /* 0x0005cc0c01007387 */ /* 0x0001e80000100800 */
[----:B0-----:R-:W3:Y:S01]  /*136e0*/  LDL.LU R12, [R1+0x280] ;  /* 0x00028000010c7983 */ /* 0x001ee20000300800 */
[----:B------:R-:W-:Y:S02]  /*136f0*/  IMAD R10, R10, UR7, RZ ;  /* 0x000000070a0a7c24 */ /* 0x000fe4000f8e02ff */
[----:B----4-:R-:W-:-:S03]  /*13700*/  IMAD R23, R23, UR7, RZ ;  /* 0x0000000717177c24 */ /* 0x010fc6000f8e02ff */
[----:B------:R5:W-:Y:S04]  /*13710*/  STL [R1+0x5d8], R10 ;  /* 0x0005d80a01007387 */ /* 0x000be80000100800 */
[----:B------:R-:W-:Y:S01]  /*13720*/  STL [R1+0x5dc], R23 ;  /* 0x0005dc1701007387 */ /* 0x000fe20000100800 */
[----:B-----5:R-:W-:Y:S02]  /*13730*/  IMAD R10, R22, UR7, RZ ;  /* 0x00000007160a7c24 */ /* 0x020fe4000f8e02ff */
        /* <DEDUP_REMOVED lines=275> */
[----:B------:R0:W-:Y:S04]  /*14870*/  STL [R1+0x7b0], R10 ;  /* 0x0007b00a01007387 */ /* 0x0001e80000100800 */
[----:B0-----:R-:W5:Y:S01]  /*14880*/  LDL.LU R10, [R1+0x1bdc] ;  /* 0x001bdc00010a7983 */ /* 0x001f620000300800 */
[----:B--2---:R-:W-:-:S05]  /*14890*/  IMAD R23, R23, UR7, RZ ;  /* 0x0000000717177c24 */ /* 0x004fca000f8e02ff */
[----:B------:R0:W-:Y:S01]  /*148a0*/  STL [R1+0x7b4], R23 ;  /* 0x0007b41701007387 */ /* 0x0001e20000100800 */
[----:B---3--:R-:W-:-:S03]  /*148b0*/  IMAD R22, R22, UR7, RZ ;  /* 0x0000000716167c24 */ /* 0x008fc6000f8e02ff */
[----:B0-----:R-:W2:Y:S01]  /*148c0*/  LDL.LU R23, [R1+0x1bd8] ;  /* 0x001bd80001177983 */ /* 0x001ea20000300800 */
[----:B------:R-:W-:-:S03]  /*148d0*/  IMAD R21, R21, UR7, RZ ;  /* 0x0000000715157c24 */ /* 0x000fc6000f8e02ff */
[----:B------:R0:W-:Y:S01]  /*148e0*/  STL [R1+0x7b8], R22 ;  /* 0x0007b81601007387 */ /* 0x0001e20000100800 */
[----:B------:R-:W-:-:S03]  /*148f0*/  IMAD R20, R20, UR7, RZ ;  /* 0x0000000714147c24 */ /* 0x000fc6000f8e02ff */
[----:B------:R1:W-:Y:S04]  /*14900*/  STL [R1+0x7bc], R21 ;  /* 0x0007bc1501007387 */ /* 0x0003e80000100800 */
[----:B------:R3:W-:Y:S01]  /*14910*/  STL [R1+0x7c0], R20 ;  /* 0x0007c01401007387 */ /* 0x0007e20000100800 */
[----:B0-----:R-:W-:Y:S02]  /*14920*/  IMAD R22, R24, UR7, RZ ;  /* 0x0000000718167c24 */ /* 0x001fe4000f8e02ff */
[----:B-1----:R-:W-:-:S03]  /*14930*/  IMAD R21, R28, UR7, RZ ;  /* 0x000000071c157c24 */ /* 0x002fc6000f8e02ff */
[----:B------:R-:W-:Y:S01]  /*14940*/  STL [R1+0x7c4], R22 ;  /* 0x0007c41601007387 */ /* 0x000fe20000100800 */
[----:B---3--:R-:W-:Y:S02]  /*14950*/  IMAD R20, R19, UR7, RZ ;  /* 0x0000000713147c24 */ /* 0x008fe4000f8e02ff */
[----:B------:R-:W-:Y:S01]  /*14960*/  IMAD R19, R18, UR7, RZ ;  /* 0x0000000712137c24 */ /* 0x000fe2000f8e02ff */
[----:B------:R-:W-:Y:S01]  /*14970*/  STL [R1+0x7c8], R21 ;  /* 0x0007c81501007387 */ /* 0x000fe20000100800 */
[----:B------:R-:W-:-:S03]  /*14980*/  IMAD R18, R17, UR7, RZ ;  /* 0x0000000711127c24 */ /* 0x000fc6000f8e02ff */
        /* <DEDUP_REMOVED lines=10> */
[----:B------:R0:W-:Y:S04]  /*14a30*/  STL [R1+0x7e0], R0 ;  /* 0x0007e00001007387 */ /* 0x0001e80000100800 */
[----:B------:R-:W-:Y:S01]  /*14a40*/  STL [R1+0x7e4], R9 ;  /* 0x0007e40901007387 */ /* 0x000fe20000100800 */
[----:B------:R-:W-:Y:S02]  /*14a50*/  IMAD R3, R5, UR7, RZ ;  /* 0x0000000705037c24 */ /* 0x000fe4000f8e02ff */
[----:B0-----:R-:W-:Y:S01]  /*14a60*/  IMAD R0, R4, UR7, RZ ;  /* 0x0000000704007c24 */ /* 0x001fe2000f8e02ff */
[----:B------:R0:W-:Y:S04]  /*14a70*/  STL [R1+0x7e8], R2 ;  /* 0x0007e80201007387 */ /* 0x0001e80000100800 */
[----:B------:R1:W-:Y:S01]  /*14a80*/  STL [R1+0x7ec], R0 ;  /* 0x0007ec0001007387 */ /* 0x0003e20000100800 */
[----:B0-----:R-:W-:-:S03]  /*14a90*/  IMAD R2, R6, UR7, RZ ;  /* 0x0000000706027c24 */ /* 0x001fc6000f8e02ff */
[----:B------:R0:W-:Y:S01]  /*14aa0*/  STL [R1+0x7f0], R3 ;  /* 0x0007f00301007387 */ /* 0x0001e20000100800 */
[----:B-1----:R-:W-:-:S03]  /*14ab0*/  IMAD R0, R7, UR7, RZ ;  /* 0x0000000707007c24 */ /* 0x002fc6000f8e02ff */
[----:B------:R1:W-:Y:S04]  /*14ac0*/  STL [R1+0x7f4], R2 ;  /* 0x0007f40201007387 */ /* 0x0003e80000100800 */
[----:B------:R3:W-:Y:S01]  /*14ad0*/  STL [R1+0x7f8], R0 ;  /* 0x0007f80001007387 */ /* 0x0007e20000100800 */
[----:B0-----:R-:W-:Y:S02]  /*14ae0*/  IMAD R3, R8, UR7, RZ ;  /* 0x0000000708037c24 */ /* 0x001fe4000f8e02ff */
[----:B-1----:R-:W-:-:S03]  /*14af0*/  IMAD R2, R11, UR7, RZ ;  /* 0x000000070b027c24 */ /* 0x002fc6000f8e02ff */
[----:B------:R0:W-:Y:S01]  /*14b00*/  STL [R1+0x7fc], R3 ;  /* 0x0007fc0301007387 */ /* 0x0001e20000100800 */
[----:B---3--:R-:W-:-:S03]  /*14b10*/  IMAD R0, R26, UR7, RZ ;  /* 0x000000071a007c24 */ /* 0x008fc6000f8e02ff */
[----:B------:R1:W-:Y:S04]  /*14b20*/  STL [R1+0x800], R2 ;  /* 0x0008000201007387 */ /* 0x0003e80000100800 */
[----:B------:R3:W-:Y:S01]  /*14b30*/  STL [R1+0x53c], R0 ;  /* 0x00053c0001007387 */ /* 0x0007e20000100800 */
[----:B0-----:R-:W-:Y:S02]  /*14b40*/  IMAD R3, R25, UR7, RZ ;  /* 0x0000000719037c24 */ /* 0x001fe4000f8e02ff */
[----:B-1----:R-:W-:-:S03]  /*14b50*/  IMAD R2, R29, UR7, RZ ;  /* 0x000000071d027c24 */ /* 0x002fc6000f8e02ff */
[----:B------:R0:W-:Y:S01]  /*14b60*/  STL [R1+0x538], R3 ;  /* 0x0005380301007387 */ /* 0x0001e20000100800 */
[----:B---3--:R-:W-:-:S03]  /*14b70*/  IMAD R0, R13, UR7, RZ ;  /* 0x000000070d007c24 */ /* 0x008fc6000f8e02ff */
[----:B------:R4:W-:Y:S01]  /*14b80*/  STL [R1+0x524], R2 ;  /* 0x0005240201007387 */ /* 0x0009e20000100800 */
[----:B------:R-:W-:-:S03]  /*14b90*/  IMAD R29, R12, UR7, RZ ;  /* 0x000000070c1d7c24 */ /* 0x000fc6000f8e02ff */
[----:B------:R-:W3:Y:S04]  /*14ba0*/  LDL.LU R13, [R1+0x108] ;  /* 0x00010800010d7983 */ /* 0x000ee80000300800 */
[----:B------:R5:W-:Y:S04]  /*14bb0*/  STL [R1+0x520], R0 ;  /* 0x0005200001007387 */ /* 0x000be80000100800 */
[----:B------:R-:W2:Y:S01]  /*14bc0*/  LDL.LU R12, [R1+0x104] ;  /* 0x00010400010c7983 */ /* 0x000ea20000300800 */
[----:B0-----:R-:W-:-:S05]  /*14bd0*/  IMAD R3, R27, UR7, RZ ;  /* 0x000000071b037c24 */ /* 0x001fca000f8e02ff */
[----:B------:R-:W-:Y:S04]  /*14be0*/  STL [R1+0x4f8], R3 ;  /* 0x0004f80301007387 */ /* 0x000fe80000100800 */
[----:B------:R-:W2:Y:S01]  /*14bf0*/  LDL.LU R22, [R1+0xfc] ;  /* 0x0000fc0001167983 */ /* 0x000ea20000300800 */
        /* <DEDUP_REMOVED lines=26> */
[----:B------:R-:W-:Y:S04]  /*14da0*/  STL [R1+0x4fc], R29 ;  /* 0x0004fc1d01007387 */ /* 0x000fe80000100800 */
[----:B------:R0:W-:Y:S04]  /*14db0*/  STL [R1+0x1ae4], R29 ;  /* 0x001ae41d01007387 */ /* 0x0001e80000100800 */
[----:B0-----:R-:W5:Y:S04]  /*14dc0*/  LDL.LU R29, [R1+0x100] ;  /* 0x00010000011d7983 */ /* 0x001f680000300800 */
[----:B------:R-:W5:Y:S01]  /*14dd0*/  LDL.LU R14, [R1+0xa0] ;  /* 0x0000a000010e7983 */ /* 0x000f620000300800 */
[----:B---3--:R-:W-:-:S05]  /*14de0*/  IMAD R13, R13, UR7, RZ ;  /* 0x000000070d0d7c24 */ /* 0x008fca000f8e02ff */
[----:B------:R0:W-:Y:S01]  /*14df0*/  STL [R1+0x4ac], R13 ;  /* 0x0004ac0d01007387 */ /* 0x0001e20000100800 */
[----:B--2---:R-:W-:-:S03]  /*14e00*/  IMAD R12, R12, UR7, RZ ;  /* 0x000000070c0c7c24 */ /* 0x004fc6000f8e02ff */
[----:B0-----:R-:W2:Y:S04]  /*14e10*/  LDL.LU R13, [R1+0x98] ;  /* 0x00009800010d7983 */ /* 0x001ea80000300800 */
[----:B------:R0:W-:Y:S04]  /*14e20*/  STL [R1+0x4a8], R12 ;  /* 0x0004a80c01007387 */ /* 0x0001e80000100800 */
[----:B0-----:R-:W3:Y:S01]  /*14e30*/  LDL.LU R12, [R1+0x94] ;  /* 0x00009400010c7983 */ /* 0x001ee20000300800 */
[----:B------:R-:W-:Y:S02]  /*14e40*/  IMAD R22, R22, UR7, RZ ;  /* 0x0000000716167c24 */ /* 0x000fe4000f8e02ff */
[----:B----4-:R-:W-:-:S02]  /*14e50*/  IMAD R21, R21, UR7, RZ ;  /* 0x0000000715157c24 */ /* 0x010fc4000f8e02ff */
[----:B-----5:R-:W-:Y:S02]  /*14e60*/  IMAD R20, R20, UR7, RZ ;  /* 0x0000000714147c24 */ /* 0x020fe4000f8e02ff */
[----:B------:R-:W-:Y:S02]  /*14e70*/  IMAD R3, R3, UR7, RZ ;  /* 0x0000000703037c24 */ /* 0x000fe4000f8e02ff */
[----:B------:R-:W-:-:S05]  /*14e80*/  IMAD R29, R29, UR7, RZ ;  /* 0x000000071d1d7c24 */ /* 0x000fca000f8e02ff */
[----:B------:R-:W-:Y:S04]  /*14e90*/  STL [R1+0x494], R29 ;  /* 0x0004941d01007387 */ /* 0x000fe80000100800 */
[----:B------:R0:W-:Y:S04]  /*14ea0*/  STL [R1+0x490], R22 ;  /* 0x0004901601007387 */ /* 0x0001e80000100800 */
[----:B------:R1:W-:Y:S04]  /*14eb0*/  STL [R1+0x46c], R21 ;  /* 0x00046c1501007387 */ /* 0x0003e80000100800 */
[----:B------:R4:W-:Y:S01]  /*14ec0*/  STL [R1+0x468], R20 ;  /* 0x0004681401007387 */ /* 0x0009e20000100800 */
[----:B0-----:R-:W-:-:S02]  /*14ed0*/  IMAD R22, R24, UR7, RZ ;  /* 0x0000000718167c24 */ /* 0x001fc4000f8e02ff */
[----:B-1----:R-:W-:-:S03]  /*14ee0*/  IMAD R21, R28, UR7, RZ ;  /* 0x000000071c157c24 */ /* 0x002fc6000f8e02ff */
[----:B------:R-:W-:Y:S01]  /*14ef0*/  STL [R1+0x444], R22 ;  /* 0x0004441601007387 */ /* 0x000fe20000100800 */
[----:B----4-:R-:W-:Y:S02]  /*14f00*/  IMAD R20, R19, UR7, RZ ;  /* 0x0000000713147c24 */ /* 0x010fe4000f8e02ff */
[----:B------:R-:W-:Y:S02]  /*14f10*/  IMAD R19, R18, UR7, RZ ;  /* 0x0000000712137c24 */ /* 0x000fe4000f8e02ff */
[----:B------:R-:W-:Y:S01]  /*14f20*/  IMAD R18, R17, UR7, RZ ;  /* 0x0000000711127c24 */ /* 0x000fe2000f8e02ff */
[----:B------:R-:W-:Y:S01]  /*14f30*/  STL [R1+0x440], R21 ;  /* 0x0004401501007387 */ /* 0x000fe20000100800 */
[----:B------:R-:W-:Y:S02]  /*14f40*/  IMAD R17, R16, UR7, RZ ;  /* 0x0000000710117c24 */ /* 0x000fe4000f8e02ff */
[----:B------:R-:W-:Y:S01]  /*14f50*/  IMAD R16, R9, UR7, RZ ;  /* 0x0000000709107c24 */ /* 0x000fe2000f8e02ff */
[----:B------:R-:W-:Y:S01]  /*14f60*/  STL [R1+0x41c], R20 ;  /* 0x00041c1401007387 */ /* 0x000fe20000100800 */
[----:B------:R-:W-:-:S02]  /*14f70*/  IMAD R9, R0, UR7, RZ ;  /* 0x0000000700097c24 */ /* 0x000fc4000f8e02ff */
[----:B------:R-:W-:Y:S01]  /*14f80*/  IMAD R0, R2, UR7, RZ ;  /* 0x0000000702007c24 */ /* 0x000fe2000f8e02ff */
[----:B------:R-:W-:Y:S01]  /*14f90*/  STL [R1+0x418], R19 ;  /* 0x0004181301007387 */ /* 0x000fe20000100800 */
[----:B------:R-:W-:-:S03]  /*14fa0*/  IMAD R2, R4, UR7, RZ ;  /* 0x0000000704027c24 */ /* 0x000fc6000f8e02ff */
[----:B------:R-:W-:Y:S04]  /*14fb0*/  STL [R1+0x3f4], R18 ;  /* 0x0003f41201007387 */ /* 0x000fe80000100800 */
[----:B------:R-:W-:Y:S04]  /*14fc0*/  STL [R1+0x3f0], R17 ;  /* 0x0003f01101007387 */ /* 0x000fe80000100800 */
        /* <DEDUP_REMOVED lines=19> */
[----:B------:R5:W-:Y:S01]  /*15100*/  STL [R1+0x320], R0 ;  /* 0x0003200001007387 */ /* 0x000be20000100800 */
[----:B-1----:R-:W-:-:S03]  /*15110*/  IMAD R3, R14, UR7, RZ ;  /* 0x000000070e037c24 */ /* 0x002fc6000f8e02ff */
[----:B------:R-:W4:Y:S01]  /*15120*/  LDL.LU R26, [R1+0x88] ;  /* 0x00008800011a7983 */ /* 0x000f220000300800 */
[----:B0-----:R-:W-:Y:S02]  /*15130*/  IMAD R2, R27, UR7, RZ ;  /* 0x000000071b027c24 */ /* 0x001fe4000f8e02ff */
[----:B-----5:R-:W-:-:S03]  /*15140*/  IMAD R0, R15, UR7, RZ ;  /* 0x000000070f007c24 */ /* 0x020fc6000f8e02ff */
[----:B------:R2:W-:Y:S04]  /*15150*/  STL [R1+0x2fc], R2 ;  /* 0x0002fc0201007387 */ /* 0x0005e80000100800 */
[----:B------:R-:W5:Y:S04]  /*15160*/  LDL.LU R25, [R1+0x84] ;  /* 0x0000840001197983 */ /* 0x000f680000300800 */
[----:B------:R-:W5:Y:S04]  /*15170*/  LDL.LU R27, [R1+0x80] ;  /* 0x00008000011b7983 */ /* 0x000f680000300800 */
        /* <DEDUP_REMOVED lines=31> */
[----:B------:R-:W-:-:S03]  /*15370*/  IMAD R26, R26, UR7, RZ ;  /* 0x000000071a1a7c24 */ /* 0x000fc6000f8e02ff */
[----:B0-----:R-:W4:Y:S04]  /*15380*/  LDL.LU R11, [R1+0x18] ;  /* 0x00001800010b7983 */ /* 0x001f280000300800 */
[----:B------:R0:W-:Y:S01]  /*15390*/  STL [R1+0x298], R26 ;  /* 0x0002981a01007387 */ /* 0x0001e20000100800 */
[----:B-----5:R-:W-:Y:S02]  /*153a0*/  IMAD R25, R25, UR7, RZ ;  /* 0x0000000719197c24 */ /* 0x020fe4000f8e02ff */
[----:B------:R-:W-:Y:S01]  /*153b0*/  IMAD R27, R27, UR7, RZ ;  /* 0x000000071b1b7c24 */ /* 0x000fe2000f8e02ff */
[----:B0-----:R-:W5:Y:S04]  /*153c0*/  LDL.LU R26, [R1+0x14] ;  /* 0x00001400011a7983 */ /* 0x001f680000300800 */
[----:B------:R0:W-:Y:S01]  /*153d0*/  STL [R1+0x274], R25 ;  /* 0x0002741901007387 */ /* 0x0001e20000100800 */
[----:B------:R-:W-:-:S03]  /*153e0*/  IMAD R22, R22, UR7, RZ ;  /* 0x0000000716167c24 */ /* 0x000fc6000f8e02ff */
[----:B0-----:R-:W5:Y:S04]  /*153f0*/  LDL.LU R25, [R1+0x10] ;  /* 0x0000100001197983 */ /* 0x001f680000300800 */
[----:B------:R0:W-:Y:S04]  /*15400*/  STL [R1+0x270], R27 ;  /* 0x0002701b01007387 */ /* 0x0001e80000100800 */
[----:B0-----:R-:W5:Y:S04]  /*15410*/  LDL.LU R27, [R1+0xc] ;  /* 0x00000c00011b7983 */ /* 0x001f680000300800 */
        /* <DEDUP_REMOVED lines=8> */
[----:B------:R-:W-:Y:S02]  /*154a0*/  IMAD R28, R28, UR7, RZ ;  /* 0x000000071c1c7c24 */ /* 0x000fe4000f8e02ff */
[----:B------:R-:W-:Y:S01]  /*154b0*/  IMAD R19, R19, UR7, RZ ;  /* 0x0000000713137c24 */ /* 0x000fe2000f8e02ff */
[----:B0-----:R-:W3:Y:S01]  /*154c0*/  LDL.LU R20, [R1+0x1bcc] ;  /* 0x001bcc0001147983 */ /* 0x001ee20000300800 */
[----:B------:R-:W-:-:S03]  /*154d0*/  IMAD R18, R18, UR7, RZ ;  /* 0x0000000712127c24 */ /* 0x000fc6000f8e02ff */
[----:B------:R0:W-:Y:S01]  /*154e0*/  STL [R1+0x230], R24 ;  /* 0x0002301801007387 */ /* 0x0001e20000100800 */
[----:B------:R-:W-:Y:S02]  /*154f0*/  IMAD R17, R17, UR7, RZ ;  /* 0x0000000711117c24 */ /* 0x000fe4000f8e02ff */
[----:B------:R-:W-:Y:S01]  /*15500*/  IMAD R16, R16, UR7, RZ ;  /* 0x0000000710107c24 */ /* 0x000fe2000f8e02ff */
[----:B0-----:R-:W2:Y:S04]  /*15510*/  LDL.LU R24, [R1+0x1bc8] ;  /* 0x001bc80001187983 */ /* 0x001ea80000300800 */
[----:B------:R0:W-:Y:S01]  /*15520*/  STL [R1+0x20c], R28 ;  /* 0x00020c1c01007387 */ /* 0x0001e20000100800 */
[----:B------:R-:W-:Y:S02]  /*15530*/  IMAD R14, R14, UR7, RZ ;  /* 0x000000070e0e7c24 */ /* 0x000fe4000f8e02ff */
[----:B------:R-:W-:Y:S01]  /*15540*/  IMAD R15, R15, UR7, RZ ;  /* 0x000000070f0f7c24 */ /* 0x000fe2000f8e02ff */
        /* <DEDUP_REMOVED lines=13> */
[----:B------:R-:W-:-:S05]  /*15620*/  IMAD R29, R29, UR7, RZ ;  /* 0x000000071d1d7c24 */ /* 0x000fca000f8e02ff */
[----:B------:R0:W-:Y:S01]  /*15630*/  STL [R1+0x1a0], R29 ;  /* 0x0001a01d01007387 */ /* 0x0001e20000100800 */
[----:B------:R-:W-:Y:S02]  /*15640*/  IMAD R3, R3, UR7, RZ ;  /* 0x0000000703037c24 */ /* 0x000fe4000f8e02ff */
[----:B0-----:R-:W-:Y:S02]  /*15650*/  IMAD R29, R9, UR7, RZ ;  /* 0x00000007091d7c24 */ /* 0x001fe4000f8e02ff */
[----:B------:R-:W-:Y:S02]  /*15660*/  IMAD R9, R0, UR7, RZ ;  /* 0x0000000700097c24 */ /* 0x000fe4000f8e02ff */
[----:B------:R-:W-:Y:S01]  /*15670*/  IMAD R0, R2, UR7, RZ ;  /* 0x0000000702007c24 */ /* 0x000fe2000f8e02ff */
[----:B------:R0:W-:Y:S01]  /*15680*/  STL [R1+0x17c], R29 ;  /* 0x00017c1d01007387 */ /* 0x0001e20000100800 */
[----:B------:R-:W-:-:S03]  /*15690*/  IMAD R2, R4, UR7, RZ ;  /* 0x0000000704027c24 */ /* 0x000fc6000f8e02ff */
[----:B------:R-:W-:Y:S04]  /*156a0*/  STL [R1+0x178], R9 ;  /* 0x0001780901007387 */ /* 0x000fe80000100800 */
[----:B------:R1:W-:Y:S01]  /*156b0*/  STL [R1+0x154], R0 ;  /* 0x0001540001007387 */ /* 0x0003e20000100800 */
[----:B0-----:R-:W-:-:S03]  /*156c0*/  IMAD R29, R6, UR7, RZ ;  /* 0x00000007061d7c24 */ /* 0x001fc6000f8e02ff */
[----:B------:R-:W-:Y:S01]  /*156d0*/  STL [R1+0x150], R3 ;  /* 0x0001500301007387 */ /* 0x000fe20000100800 */
[----:B-1----:R-:W-:-:S03]  /*156e0*/  IMAD R0, R5, UR7, RZ ;  /* 0x0000000705007c24 */ /* 0x002fc6000f8e02ff */
[----:B------:R0:W-:Y:S01]  /*156f0*/  STL [R1+0x12c], R2 ;  /* 0x00012c0201007387 */ /* 0x0001e20000100800 */
[----:B------:R-:W-:-:S03]  /*15700*/  IMAD R12, R12, UR7, RZ ;  /* 0x000000070c0c7c24 */ /* 0x000fc6000f8e02ff */
[----:B------:R1:W-:Y:S01]  /*15710*/  STL [R1+0x128], R0 ;  /* 0x0001280001007387 */ /* 0x0003e20000100800 */
[----:B------:R-:W-:-:S03]  /*15720*/  IMAD R13, R13, UR7, RZ ;  /* 0x000000070d0d7c24 */ /* 0x000fc6000f8e02ff */
[----:B------:R-:W-:Y:S01]  /*15730*/  STL [R1+0x114], R29 ;  /* 0x0001141d01007387 */ /* 0x000fe20000100800 */
[----:B0-----:R-:W-:Y:S02]  /*15740*/  IMAD R2, R8, UR7, RZ ;  /* 0x0000000708027c24 */ /* 0x001fe4000f8e02ff */
[----:B-1----:R-:W-:-:S05]  /*15750*/  IMAD R0, R7, UR7, RZ ;  /* 0x0000000707007c24 */ /* 0x002fca000f8e02ff */
[----:B------:R4:W-:Y:S04]  /*15760*/  STL [R1+0xe8], R0 ;  /* 0x0000e80001007387 */ /* 0x0009e80000100800 */
[----:B------:R-:W-:Y:S04]  /*15770*/  STL [R1+0x110], R12 ;  /* 0x0001100c01007387 */ /* 0x000fe80000100800 */
[----:B------:R5:W-:Y:S04]  /*15780*/  STL [R1+0xc4], R2 ;  /* 0x0000c40201007387 */ /* 0x000be80000100800 */
[----:B------:R-:W-:Y:S04]  /*15790*/  STL [R1+0xec], R13 ;  /* 0x0000ec0d01007387 */ /* 0x000fe80000100800 */
[----:B------:R0:W-:Y:S01]  /*157a0*/  STL.64 [R1+0x1ae8], R12 ;  /* 0x001ae80c01007387 */ /* 0x0001e20000100a00 */
[----:B----4-:R-:W-:-:S05]  /*157b0*/  IMAD R0, R11, UR7, RZ ;  /* 0x000000070b007c24 */ /* 0x010fca000f8e02ff */
[----:B------:R-:W-:Y:S01]  /*157c0*/  STL [R1+0xc0], R0 ;  /* 0x0000c00001007387 */ /* 0x000fe20000100800 */
[----:B-----5:R-:W-:-:S05]  /*157d0*/  IMAD R2, R26, UR7, RZ ;  /* 0x000000071a027c24 */ /* 0x020fca000f8e02ff */
[----:B------:R1:W-:Y:S04]  /*157e0*/  STL [R1+0x9c], R2 ;  /* 0x00009c0201007387 */ /* 0x0003e80000100800 */
[----:B0-----:R-:W4:Y:S01]  /*157f0*/  LDL R12, [R1+0x438] ;  /* 0x00043800010c7983 */ /* 0x001f220000100800 */
[----:B------:R-:W-:Y:S02]  /*15800*/  IMAD R25, R25, UR7, RZ ;  /* 0x0000000719197c24 */ /* 0x000fe4000f8e02ff */
[----:B--2---:R-:W-:-:S04]  /*15810*/  IMAD.WIDE R4, R16, 0x2, R14 ;  /* 0x0000000210047825 */ /* 0x004fc800078e020e */
[--C-:B-1----:R-:W-:Y:S01]  /*15820*/  IMAD.WIDE R2, R17, 0x2, R14.reuse ;  /* 0x0000000211027825 */ /* 0x102fe200078e020e */
[----:B------:R0:W-:Y:S04]  /*15830*/  STL.64 [R1+0x40], R4 ;  /* 0x0000400401007387 */ /* 0x0001e80000100a00 */
[----:B------:R-:W2:Y:S04]  /*15840*/  LDL R13, [R1+0x43c] ;  /* 0x00043c00010d7983 */ /* 0x000ea80000100800 */
[----:B------:R1:W-:Y:S01]  /*15850*/  STL.64 [R1+0x38], R2 ;  /* 0x0000380201007387 */ /* 0x0003e20000100a00 */
[----:B0-----:R-:W-:-:S03]  /*15860*/  IMAD.WIDE R4, R18, 0x2, R14 ;  /* 0x0000000212047825 */ /* 0x001fc600078e020e */
[----:B------:R0:W-:Y:S01]  /*15870*/  STL.64 [R1+0x1af0], R16 ;  /* 0x001af01001007387 */ /* 0x0001e20000100a00 */
[----:B-1----:R-:W-:-:S03]  /*15880*/  IMAD.WIDE R2, R19, 0x2, R14 ;  /* 0x0000000213027825 */ /* 0x002fc600078e020e */
[----:B0-----:R-:W5:Y:S04]  /*15890*/  LDL R16, [R1+0x428] ;  /* 0x0004280001107983 */ /* 0x001f680000100800 */
[----:B------:R-:W2:Y:S04]  /*158a0*/  LDL R17, [R1+0x42c] ;  /* 0x00042c0001117983 */ /* 0x000ea80000100800 */
[----:B------:R-:W-:Y:S04]  /*158b0*/  STL [R1+0x98], R25 ;  /* 0x0000981901007387 */ /* 0x000fe80000100800 */
[----:B------:R0:W-:Y:S04]  /*158c0*/  STL.64 [R1+0x1af8], R18 ;  /* 0x001af81201007387 */ /* 0x0001e80000100a00 */
[----:B------:R-:W-:Y:S04]  /*158d0*/  STL.64 [R1+0x20], R4 ;  /* 0x0000200401007387 */ /* 0x000fe80000100a00 */
[----:B0-----:R-:W2:Y:S04]  /*158e0*/  LDL R18, [R1+0x3ec] ;  /* 0x0003ec0001127983 */ /* 0x001ea80000100800 */
[----:B------:R0:W-:Y:S04]  /*158f0*/  STL.64 [R1+0x10], R2 ;  /* 0x0000100201007387 */ /* 0x0001e80000100a00 */
[----:B------:R-:W2:Y:S04]  /*15900*/  LDL R19, [R1+0x3e8] ;  /* 0x0003e80001137983 */ /* 0x000ea80000100800 */
[----:B------:R1:W-:Y:S01]  /*15910*/  STL.64 [R1+0x1b00], R28 ;  /* 0x001b001c01007387 */ /* 0x0003e20000100a00 */
[----:B0-----:R-:W-:-:S03]  /*15920*/  IMAD.WIDE R2, R28, 0x2, R14 ;  /* 0x000000021c027825 */ /* 0x001fc600078e020e */
[----:B-1----:R-:W2:Y:S04]  /*15930*/  LDL R28, [R1+0x410] ;  /* 0x00041000011c7983 */ /* 0x002ea80000100800 */
[----:B------:R-:W-:Y:S04]  /*15940*/  STL.64 [R1], R2 ;  /* 0x0000000201007387 */ /* 0x000fe80000100a00 */
[----:B------:R-:W4:Y:S04]  /*15950*/  LDL R29, [R1+0x414] ;  /* 0x00041400011d7983 */ /* 0x000f280000100800 */
[----:B------:R0:W-:Y:S04]  /*15960*/  STL.64 [R1+0x1b08], R24 ;  /* 0x001b081801007387 */ /* 0x0001e80000100a00 */
[----:B0-----:R-:W5:Y:S01]  /*15970*/  LDL R25, [R1+0x404] ;  /* 0x0004040001197983 */ /* 0x001f620000100800 */
[----:B------:R-:W-:-:S02]  /*15980*/  IMAD R0, R27, UR7, RZ ;  /* 0x000000071b007c24 */ /* 0x000fc4000f8e02ff */
[----:B------:R-:W-:-:S04]  /*15990*/  IMAD.WIDE R26, R24, 0x2, R14 ;  /* 0x00000002181a7825 */ /* 0x000fc800078e020e */
[--C-:B---3--:R-:W-:Y:S01]  /*159a0*/  IMAD.WIDE R2, R20, 0x2, R14.reuse ;  /* 0x0000000214027825 */ /* 0x108fe200078e020e */
[----:B------:R-:W-:Y:S03]  /*159b0*/  STL.64 [R1+0x19d0], R26 ;  /* 0x0019d01a01007387 */ /* 0x000fe60000100a00 */
[--C-:B------:R-:W-:Y:S01]  /*159c0*/  IMAD.WIDE R4, R21, 0x2, R14.reuse ;  /* 0x0000000215047825 */ /* 0x100fe200078e020e */
[----:B------:R-:W-:Y:S03]  /*159d0*/  STL.64 [R1+0x19d8], R2 ;  /* 0x0019d80201007387 */ /* 0x000fe60000100a00 */
[--C-:B------:R-:W-:Y:S01]  /*159e0*/  IMAD.WIDE R6, R22, 0x2, R14.reuse ;  /* 0x0000000216067825 */ /* 0x100fe200078e020e */
[----:B------:R-:W-:Y:S03]  /*159f0*/  STL.64 [R1+0x1b10], R20 ;  /* 0x001b101401007387 */ /* 0x000fe60000100a00 */
[--C-:B------:R-:W-:Y:S01]  /*15a00*/  IMAD.WIDE R8, R23, 0x2, R14.reuse ;  /* 0x0000000217087825 */ /* 0x100fe200078e020e */
[----:B------:R2:W-:Y:S03]  /*15a10*/  STL.64 [R1+0x19e0], R4 ;  /* 0x0019e00401007387 */ /* 0x0005e60000100a00 */
[--C-:B------:R-:W-:Y:S01]  /*15a20*/  IMAD.WIDE R10, R10, 0x2, R14.reuse ;  /* 0x000000020a0a7825 */ /* 0x100fe200078e020e */
[----:B------:R5:W-:Y:S04]  /*15a30*/  STL.64 [R1+0x19e8], R6 ;  /* 0x0019e80601007387 */ /* 0x000be80000100a00 */
[----:B------:R-:W-:Y:S04]  /*15a40*/  STL.64 [R1+0x1b18], R22 ;  /* 0x001b181601007387 */ /* 0x000fe80000100a00 */
[----:B------:R-:W-:Y:S04]  /*15a50*/  STL.64 [R1+0x19f0], R8 ;  /* 0x0019f00801007387 */ /* 0x000fe80000100a00 */
[----:B------:R-:W-:Y:S01]  /*15a60*/  STL.64 [R1+0x19f8], R10 ;  /* 0x0019f80a01007387 */ /* 0x000fe20000100a00 */
[----:B--2---:R-:W-:-:S04]  /*15a70*/  IMAD.WIDE R4, R28, 0x2, R14 ;  /* 0x000000021c047825 */ /* 0x004fc800078e020e */
[----:B----4-:R-:W-:-:S04]  /*15a80*/  IMAD.WIDE R2, R29, 0x2, R14 ;  /* 0x000000021d027825 */ /* 0x010fc800078e020e */
[----:B-----5:R-:W-:-:S05]  /*15a90*/  IMAD.WIDE R6, R25, 0x2, R14 ;  /* 0x0000000219067825 */ /* 0x020fca00078e020e */
[----:B------:R0:W-:Y:S04]  /*15aa0*/  STL.64 [R1+0x48], R6 ;  /* 0x0000480601007387 */ /* 0x0001e80000100a00 */
[----:B------:R1:W-:Y:S04]  /*15ab0*/  STL.64 [R1+0x58], R4 ;  /* 0x0000580401007387 */ /* 0x0003e80000100a00 */
[----:B------:R2:W-:Y:S01]  /*15ac0*/  STL.64 [R1+0x68], R2 ;  /* 0x0000680201007387 */ /* 0x0005e20000100a00 */
[----:B0-----:R-:W-:-:S04]  /*15ad0*/  IMAD.WIDE R6, R18, 0x2, R14 ;  /* 0x0000000212067825 */ /* 0x001fc800078e020e */
[--C-:B-1----:R-:W-:Y:S01]  /*15ae0*/  IMAD.WIDE R4, R19, 0x2, R14.reuse ;  /* 0x0000000213047825 */ /* 0x102fe200078e020e */
[----:B------:R0:W-:Y:S03]  /*15af0*/  STL.64 [R1+0x78], R6 ;  /* 0x0000780601007387 */ /* 0x0001e60000100a00 */
[--C-:B--2---:R-:W-:Y:S01]  /*15b00*/  IMAD.WIDE R2, R16, 0x2, R14.reuse ;  /* 0x0000000210027825 */ /* 0x104fe200078e020e */
[----:B------:R1:W-:Y:S04]  /*15b10*/  STL.64 [R1+0x88], R4 ;  /* 0x0000880401007387 */ /* 0x0003e80000100a00 */
[----:B------:R2:W-:Y:S01]  /*15b20*/  STL.64 [R1+0xa0], R2 ;  /* 0x0000a00201007387 */ /* 0x0005e20000100a00 */
[----:B0-----:R-:W-:-:S04]  /*15b30*/  IMAD.WIDE R6, R17, 0x2, R14 ;  /* 0x0000000211067825 */ /* 0x001fc800078e020e */
[--C-:B-1----:R-:W-:Y:S01]  /*15b40*/  IMAD.WIDE R4, R12, 0x2, R14.reuse ;  /* 0x000000020c047825 */ /* 0x102fe200078e020e */
[----:B------:R-:W-:Y:S04]  /*15b50*/  STL.64 [R1+0xb0], R6 ;  /* 0x0000b00601007387 */ /* 0x000fe80000100a00 */
[----:B------:R-:W3:Y:S04]  /*15b60*/  LDL R10, [R1+0x3c0] ;  /* 0x0003c000010a7983 */ /* 0x000ee80000100800 */
[----:B------:R-:W-:Y:S04]  /*15b70*/  STL.64 [R1+0xc8], R4 ;  /* 0x0000c80401007387 */ /* 0x000fe80000100a00 */
[----:B------:R-:W4:Y:S01]  /*15b80*/  LDL R11, [R1+0x460] ;  /* 0x00046000010b7983 */ /* 0x000f220000100800 */
[----:B--2---:R-:W-:-:S05]  /*15b90*/  IMAD.WIDE R2, R13, 0x2, R14 ;  /* 0x000000020d027825 */ /* 0x004fca00078e020e */
[----:B------:R-:W-:Y:S04]  /*15ba0*/  STL.64 [R1+0xd8], R2 ;  /* 0x0000d80201007387 */ /* 0x000fe80000100a00 */
[----:B----4-:R0:W-:Y:S04]  /*15bb0*/  STL [R1+0x1b94], R11 ;  /* 0x001b940b01007387 */ /* 0x0101e80000100800 */
[----:B0-----:R-:W2:Y:S04]  /*15bc0*/  LDL R11, [R1+0x3c4] ;  /* 0x0003c400010b7983 */ /* 0x001ea80000100800 */
[----:B---3--:R0:W-:Y:S04]  /*15bd0*/  STL [R1+0x1b98], R10 ;  /* 0x001b980a01007387 */ /* 0x0081e80000100800 */
[----:B0-----:R-:W3:Y:S04]  /*15be0*/  LDL R10, [R1+0x454] ;  /* 0x00045400010a7983 */ /* 0x001ee80000100800 */
[----:B--2---:R0:W-:Y:S04]  /*15bf0*/  STL [R1+0x1b9c], R11 ;  /* 0x001b9c0b01007387 */ /* 0x0041e80000100800 */
[----:B0-----:R-:W2:Y:S04]  /*15c00*/  LDL R11, [R1+0x450] ;  /* 0x00045000010b7983 */ /* 0x001ea80000100800 */
[----:B---3--:R0:W-:Y:S04]  /*15c10*/  STL [R1+0x1ba0], R10 ;  /* 0x001ba00a01007387 */ /* 0x0081e80000100800 */
[----:B0-----:R-:W3:Y:S04]  /*15c20*/  LDL R10, [R1+0x3d0] ;  /* 0x0003d000010a7983 */ /* 0x001ee80000100800 */
[----:B--2---:R0:W-:Y:S04]  /*15c30*/  STL [R1+0x1ba4], R11 ;  /* 0x001ba40b01007387 */ /* 0x0041e80000100800 */
[----:B0-----:R-:W2:Y:S04]  /*15c40*/  LDL R11, [R1+0x3d4] ;  /* 0x0003d400010b7983 */ /* 0x001ea80000100800 */
[----:B---3--:R2:W-:Y:S04]  /*15c50*/  STL [R1+0x1ba8], R10 ;  /* 0x001ba80a01007387 */ /* 0x0085e80000100800 */
[----:B------:R-:W3:Y:S04]  /*15c60*/  LDL R8, [R1+0x464] ;  /* 0x0004640001087983 */ /* 0x000ee80000100800 */
[----:B------:R-:W4:Y:S04]  /*15c70*/  LDL R9, [R1+0x478] ;  /* 0x0004780001097983 */ /* 0x000f280000100800 */
[----:B------:R-:W5:Y:S04]  /*15c80*/  LDL R22, [R1+0x47c] ;  /* 0x00047c0001167983 */ /* 0x000f680000100800 */
[----:B------:R-:W3:Y:S04]  /*15c90*/  LDL R23, [R1+0x3ac] ;  /* 0x0003ac0001177983 */ /* 0x000ee80000100800 */
        /* <DEDUP_REMOVED lines=19> */
[----:B------:R-:W3:Y:S01]  /*15dd0*/  LDL R13, [R1+0x508] ;  /* 0x00050800010d7983 */ /* 0x000ee20000100800 */
[----:B--2---:R-:W-:-:S05]  /*15de0*/  IMAD.WIDE R10, R11, 0x2, R14 ;  /* 0x000000020b0a7825 */ /* 0x004fca00078e020e */
[----:B------:R0:W-:Y:S04]  /*15df0*/  STL.64 [R1+0xf0], R10 ;  /* 0x0000f00a01007387 */ /* 0x0001e80000100a00 */
[----:B0-----:R-:W2:Y:S02]  /*15e00*/  LDL.LU R10, [R1+0x1ba8] ;  /* 0x001ba800010a7983 */ /* 0x001ea40000300800 */
        /* <DEDUP_REMOVED lines=16> */
[----:B------:R3:W-:Y:S02]  /*15f10*/  STL.64 [R1+0x168], R10 ;  /* 0x0001680a01007387 */ /* 0x0007e40000100a00 */
[----:B---3--:R-:W-:-:S05]  /*15f20*/  IMAD.WIDE R10, R8, 0x2, R14 ;  /* 0x00000002080a7825 */ /* 0x008fca00078e020e */
[----:B------:R4:W-:Y:S02]  /*15f30*/  STL.64 [R1+0x180], R10 ;  /* 0x0001800a01007387 */ /* 0x0009e40000100a00 */
[----:B----4-:R-:W-:-:S04]  /*15f40*/  IMAD.WIDE R10, R9, 0x2, R14 ;  /* 0x00000002090a7825 */ /* 0x010fc800078e020e */
[--C-:B-----5:R-:W-:Y:S01]  /*15f50*/  IMAD.WIDE R8, R22, 0x2, R14.reuse ;  /* 0x0000000216087825 */ /* 0x120fe200078e020e */
[----:B------:R0:W-:Y:S03]  /*15f60*/  STL.64 [R1+0x190], R10 ;  /* 0x0001900a01007387 */ /* 0x0001e60000100a00 */
[--C-:B------:R-:W-:Y:S01]  /*15f70*/  IMAD.WIDE R22, R23, 0x2, R14.reuse ;  /* 0x0000000217167825 */ /* 0x100fe200078e020e */
[----:B------:R1:W-:Y:S04]  /*15f80*/  STL.64 [R1+0x1a8], R8 ;  /* 0x0001a80801007387 */ /* 0x0003e80000100a00 */
[----:B------:R-:W-:Y:S01]  /*15f90*/  STL.64 [R1+0x1c0], R22 ;  /* 0x0001c01601007387 */ /* 0x000fe20000100a00 */
[----:B0-----:R-:W-:-:S04]  /*15fa0*/  IMAD.WIDE R10, R6, 0x2, R14 ;  /* 0x00000002060a7825 */ /* 0x001fc800078e020e */
[--C-:B-1----:R-:W-:Y:S01]  /*15fb0*/  IMAD.WIDE R8, R7, 0x2, R14.reuse ;  /* 0x0000000207087825 */ /* 0x102fe200078e020e */
[----:B------:R-:W-:Y:S03]  /*15fc0*/  STL.64 [R1+0x1d0], R10 ;  /* 0x0001d00a01007387 */ /* 0x000fe60000100a00 */
[--C-:B------:R-:W-:Y:S01]  /*15fd0*/  IMAD.WIDE R6, R4, 0x2, R14.reuse ;  /* 0x0000000204067825 */ /* 0x100fe200078e020e */
[----:B------:R0:W-:Y:S03]  /*15fe0*/  STL.64 [R1+0x1e8], R8 ;  /* 0x0001e80801007387 */ /* 0x0001e60000100a00 */
[--C-:B------:R-:W-:Y:S01]  /*15ff0*/  IMAD.WIDE R4, R5, 0x2, R14.reuse ;  /* 0x0000000205047825 */ /* 0x100fe200078e020e */
[----:B------:R1:W-:Y:S04]  /*16000*/  STL.64 [R1+0x1f8], R6 ;  /* 0x0001f80601007387 */ /* 0x0003e80000100a00 */
[----:B------:R2:W-:Y:S01]  /*16010*/  STL.64 [R1+0x210], R4 ;  /* 0x0002100401007387 */ /* 0x0005e20000100a00 */
[----:B0-----:R-:W-:-:S04]  /*16020*/  IMAD.WIDE R8, R20, 0x2, R14 ;  /* 0x0000000214087825 */ /* 0x001fc800078e020e */
[--C-:B-1----:R-:W-:Y:S01]  /*16030*/  IMAD.WIDE R6, R21, 0x2, R14.reuse ;  /* 0x0000000215067825 */ /* 0x102fe200078e020e */
[----:B------:R-:W-:Y:S03]  /*16040*/  STL.64 [R1+0x220], R8 ;  /* 0x0002200801007387 */ /* 0x000fe60000100a00 */
[--C-:B--2---:R-:W-:Y:S01]  /*16050*/  IMAD.WIDE R4, R2, 0x2, R14.reuse ;  /* 0x0000000202047825 */ /* 0x104fe200078e020e */
[----:B------:R0:W-:Y:S03]  /*16060*/  STL.64 [R1+0x238], R6 ;  /* 0x0002380601007387 */ /* 0x0001e60000100a00 */
[--C-:B------:R-:W-:Y:S01]  /*16070*/  IMAD.WIDE R2, R3, 0x2, R14.reuse ;  /* 0x0000000203027825 */ /* 0x100fe200078e020e */
        /* <DEDUP_REMOVED lines=127> */
[----:B------:R-:W-:Y:S03]  /*16870*/  STL.64 [R1+0x5a0], R6 ;  /* 0x0005a00601007387 */ /* 0x000fe60000100a00 */
[--C-:B--2---:R-:W-:Y:S02]  /*16880*/  IMAD.WIDE R2, R13, 0x2, R14.reuse ;  /* 0x000000020d027825 */ /* 0x104fe400078e020e */
[----:B------:R-:W2:Y:S04]  /*16890*/  LDL R13, [R1+0x610] ;  /* 0x00061000010d7983 */ /* 0x000ea80000100800 */
[----:B------:R-:W-:Y:S04]  /*168a0*/  STL.64 [R1+0x5b0], R4 ;  /* 0x0005b00401007387 */ /* 0x000fe80000100a00 */
[----:B------:R-:W3:Y:S04]  /*168b0*/  LDL R10, [R1+0x62c] ;  /* 0x00062c00010a7983 */ /* 0x000ee80000100800 */
[----:B------:R-:W-:Y:S04]  /*168c0*/  STL.64 [R1+0x5c0], R2 ;  /* 0x0005c00201007387 */ /* 0x000fe80000100a00 */
[----:B------:R-:W4:Y:S04]  /*168d0*/  LDL R11, [R1+0x638] ;  /* 0x00063800010b7983 */ /* 0x000f280000100800 */
[----:B----4-:R0:W-:Y:S04]  /*168e0*/  STL [R1+0x1b64], R11 ;  /* 0x001b640b01007387 */ /* 0x0101e80000100800 */
[----:B0-----:R-:W4:Y:S04]  /*168f0*/  LDL R11, [R1+0x628] ;  /* 0x00062800010b7983 */ /* 0x001f280000100800 */
[----:B---3--:R0:W-:Y:S04]  /*16900*/  STL [R1+0x1b68], R10 ;  /* 0x001b680a01007387 */ /* 0x0081e80000100800 */
[----:B0-----:R-:W3:Y:S04]  /*16910*/  LDL R10, [R1+0x624] ;  /* 0x00062400010a7983 */ /* 0x001ee80000100800 */
[----:B----4-:R0:W-:Y:S04]  /*16920*/  STL [R1+0x1b6c], R11 ;  /* 0x001b6c0b01007387 */ /* 0x0101e80000100800 */
[----:B0-----:R-:W4:Y:S04]  /*16930*/  LDL R11, [R1+0x620] ;  /* 0x00062000010b7983 */ /* 0x001f280000100800 */
[----:B---3--:R0:W-:Y:S04]  /*16940*/  STL [R1+0x1b70], R10 ;  /* 0x001b700a01007387 */ /* 0x0081e80000100800 */
[----:B0-----:R-:W3:Y:S04]  /*16950*/  LDL R10, [R1+0x614] ;  /* 0x00061400010a7983 */ /* 0x001ee80000100800 */
[----:B----4-:R-:W-:Y:S04]  /*16960*/  STL [R1+0x1b74], R11 ;  /* 0x001b740b01007387 */ /* 0x010fe80000100800 */
[----:B---3--:R2:W-:Y:S04]  /*16970*/  STL [R1+0x1b78], R10 ;  /* 0x001b780a01007387 */ /* 0x0085e80000100800 */
[----:B------:R-:W3:Y:S04]  /*16980*/  LDL R8, [R1+0x63c] ;  /* 0x00063c0001087983 */ /* 0x000ee80000100800 */
[----:B------:R-:W4:Y:S01]  /*16990*/  LDL R9, [R1+0x648] ;  /* 0x0006480001097983 */ /* 0x000f220000100800 */
[----:B--2---:R-:W-:-:S03]  /*169a0*/  IMAD.WIDE R10, R13, 0x2, R14 ;  /* 0x000000020d0a7825 */ /* 0x004fc600078e020e */
[----:B------:R-:W2:Y:S04]  /*169b0*/  LDL R22, [R1+0x650] ;  /* 0x0006500001167983 */ /* 0x000ea80000100800 */
[----:B------:R-:W5:Y:S04]  /*169c0*/  LDL R23, [R1+0x660] ;  /* 0x0006600001177983 */ /* 0x000f680000100800 */
[----:B------:R-:W2:Y:S04]  /*169d0*/  LDL R6, [R1+0x668] ;  /* 0x0006680001067983 */ /* 0x000ea80000100800 */
        /* <DEDUP_REMOVED lines=18> */
[----:B------:R0:W-:Y:S04]  /*16b00*/  STL.64 [R1+0x5d0], R10 ;  /* 0x0005d00a01007387 */ /* 0x0001e80000100a00 */
[----:B0-----:R-:W2:Y:S04]  /*16b10*/  LDL.LU R10, [R1+0x1b78] ;  /* 0x001b7800010a7983 */ /* 0x001ea80000300800 */
        /* <DEDUP_REMOVED lines=18> */
[----:B---3--:R-:W-:-:S04]  /*16c40*/  IMAD.WIDE R10, R8, 0x2, R14 ;  /* 0x00000002080a7825 */ /* 0x008fc800078e020e */
[--C-:B----4-:R-:W-:Y:S01]  /*16c50*/  IMAD.WIDE R8, R9, 0x2, R14.reuse ;  /* 0x0000000209087825 */ /* 0x110fe200078e020e */
[----:B------:R0:W-:Y:S04]  /*16c60*/  STL.64 [R1+0x658], R10 ;  /* 0x0006580a01007387 */ /* 0x0001e80000100a00 */
[----:B------:R5:W-:Y:S01]  /*16c70*/  STL.64 [R1+0x670], R8 ;  /* 0x0006700801007387 */ /* 0x000be20000100a00 */
[----:B0-----:R-:W-:-:S04]  /*16c80*/  IMAD.WIDE R10, R22, 0x2, R14 ;  /* 0x00000002160a7825 */ /* 0x001fc800078e020e */
[--C-:B-----5:R-:W-:Y:S01]  /*16c90*/  IMAD.WIDE R8, R23, 0x2, R14.reuse ;  /* 0x0000000217087825 */ /* 0x120fe200078e020e */
[----:B------:R0:W-:Y:S04]  /*16ca0*/  STL.64 [R1+0x688], R10 ;  /* 0x0006880a01007387 */ /* 0x0001e80000100a00 */
[----:B------:R1:W-:Y:S01]  /*16cb0*/  STL.64 [R1+0xbb0], R8 ;  /* 0x000bb00801007387 */ /* 0x0003e20000100a00 */
[----:B0-----:R-:W-:-:S04]  /*16cc0*/  IMAD.WIDE R10, R6, 0x2, R14 ;  /* 0x00000002060a7825 */ /* 0x001fc800078e020e */
[--C-:B------:R-:W-:Y:S01]  /*16cd0*/  IMAD.WIDE R6, R7, 0x2, R14.reuse ;  /* 0x0000000207067825 */ /* 0x100fe200078e020e */
[----:B------:R-:W-:Y:S03]  /*16ce0*/  STL.64 [R1+0xbc0], R10 ;  /* 0x000bc00a01007387 */ /* 0x000fe60000100a00 */
[--C-:B-1----:R-:W-:Y:S01]  /*16cf0*/  IMAD.WIDE R8, R4, 0x2, R14.reuse ;  /* 0x0000000204087825 */ /* 0x102fe200078e020e */
        /* <DEDUP_REMOVED lines=8> */
[----:B------:R-:W-:Y:S04]  /*16d80*/  STL.64 [R1+0xc10], R8 ;  /* 0x000c100801007387 */ /* 0x000fe80000100a00 */
[----:B------:R1:W-:Y:S01]  /*16d90*/  STL.64 [R1+0xc20], R4 ;  /* 0x000c200401007387 */ /* 0x0003e20000100a00 */
[----:B0-----:R-:W-:-:S04]  /*16da0*/  IMAD.WIDE R6, R3, 0x2, R14 ;  /* 0x0000000203067825 */ /* 0x001fc800078e020e */
[--C-:B------:R-:W-:Y:S01]  /*16db0*/  IMAD.WIDE R2, R26, 0x2, R14.reuse ;  /* 0x000000021a027825 */ /* 0x100fe200078e020e */
[----:B------:R0:W-:Y:S03]  /*16dc0*/  STL.64 [R1+0xc30], R6 ;  /* 0x000c300601007387 */ /* 0x0001e60000100a00 */
[--C-:B-1----:R-:W-:Y:S01]  /*16dd0*/  IMAD.WIDE R4, R27, 0x2, R14.reuse ;  /* 0x000000021b047825 */ /* 0x102fe200078e020e */
        /* <DEDUP_REMOVED lines=19> */
[----:B------:R0:W-:Y:S04]  /*16f10*/  STL.64 [R1+0xcd0], R2 ;  /* 0x000cd00201007387 */ /* 0x0001e80000100a00 */
[----:B------:R-:W-:Y:S04]  /*16f20*/  STL.64 [R1+0xce0], R4 ;  /* 0x000ce00401007387 */ /* 0x000fe80000100a00 */
[----:B------:R-:W3:Y:S04]  /*16f30*/  LDL R11, [R1+0x6f0] ;  /* 0x0006f000010b7983 */ /* 0x000ee80000100800 */
[----:B------:R-:W4:Y:S01]  /*16f40*/  LDL R10, [R1+0x6ec] ;  /* 0x0006ec00010a7983 */ /* 0x000f220000100800 */
[----:B0-----:R-:W-:-:S05]  /*16f50*/  IMAD.WIDE R2, R13, 0x2, R14 ;  /* 0x000000020d027825 */ /* 0x001fca00078e020e */
[----:B------:R-:W-:Y:S04]  /*16f60*/  STL.64 [R1+0xcf0], R2 ;  /* 0x000cf00201007387 */ /* 0x000fe80000100a00 */
[----:B---3--:R0:W-:Y:S04]  /*16f70*/  STL [R1+0x1b50], R11 ;  /* 0x001b500b01007387 */ /* 0x0081e80000100800 */
[----:B0-----:R-:W3:Y:S04]  /*16f80*/  LDL R11, [R1+0x6e8] ;  /* 0x0006e800010b7983 */ /* 0x001ee80000100800 */
[----:B----4-:R0:W-:Y:S04]  /*16f90*/  STL [R1+0x1b54], R10 ;  /* 0x001b540a01007387 */ /* 0x0101e80000100800 */
[----:B0-----:R-:W4:Y:S04]  /*16fa0*/  LDL R10, [R1+0x6e4] ;  /* 0x0006e400010a7983 */ /* 0x001f280000100800 */
[----:B---3--:R0:W-:Y:S04]  /*16fb0*/  STL [R1+0x1b58], R11 ;  /* 0x001b580b01007387 */ /* 0x0081e80000100800 */
[----:B0-----:R-:W3:Y:S04]  /*16fc0*/  LDL R11, [R1+0x6e0] ;  /* 0x0006e000010b7983 */ /* 0x001ee80000100800 */
[----:B----4-:R0:W-:Y:S04]  /*16fd0*/  STL [R1+0x1b5c], R10 ;  /* 0x001b5c0a01007387 */ /* 0x0101e80000100800 */
[----:B0-----:R-:W4:Y:S01]  /*16fe0*/  LDL R10, [R1+0x6dc] ;  /* 0x0006dc00010a7983 */ /* 0x001f220000100800 */
[----:B--2---:R-:W-:-:S03]  /*16ff0*/  IMAD.WIDE R16, R12, 0x2, R14 ;  /* 0x000000020c107825 */ /* 0x004fc600078e020e */
[----:B---3--:R4:W-:Y:S04]  /*17000*/  STL [R1+0x1b60], R11 ;  /* 0x001b600b01007387 */ /* 0x0089e80000100800 */
[----:B------:R-:W2:Y:S04]  /*17010*/  LDL R8, [R1+0x6f4] ;  /* 0x0006f40001087983 */ /* 0x000ea80000100800 */
[----:B------:R-:W3:Y:S04]  /*17020*/  LDL R9, [R1+0x6f8] ;  /* 0x0006f80001097983 */ /* 0x000ee80000100800 */
[----:B------:R-:W5:Y:S01]  /*17030*/  LDL R22, [R1+0x6fc] ;  /* 0x0006fc0001167983 */ /* 0x000f620000100800 */
[----:B----4-:R-:W-:-:S03]  /*17040*/  IMAD.WIDE R10, R10, 0x2, R14 ;  /* 0x000000020a0a7825 */ /* 0x010fc600078e020e */
[----:B------:R-:W4:Y:S04]  /*17050*/  LDL R23, [R1+0x700] ;  /* 0x0007000001177983 */ /* 0x000f280000100800 */
        /* <DEDUP_REMOVED lines=17> */
[----:B------:R-:W2:Y:S04]  /*17170*/  LDL R19, [R1+0x744] ;  /* 0x0007440001137983 */ /* 0x000ea80000100800 */
[----:B------:R-:W2:Y:S04]  /*17180*/  LDL R12, [R1+0x750] ;  /* 0x00075000010c7983 */ /* 0x000ea80000100800 */
[----:B0-----:R-:W2:Y:S04]  /*17190*/  LDL R16, [R1+0x748] ;  /* 0x0007480001107983 */ /* 0x001ea80000100800 */
[----:B------:R-:W2:Y:S04]  /*171a0*/  LDL R17, [R1+0x74c] ;  /* 0x00074c0001117983 */ /* 0x000ea80000100800 */
        /* <DEDUP_REMOVED lines=16> */
[----:B0-----:R-:W-:-:S05]  /*172b0*/  IMAD.WIDE R10, R8, 0x2, R14 ;  /* 0x00000002080a7825 */ /* 0x001fca00078e020e */
[----:B------:R3:W-:Y:S02]  /*172c0*/  STL.64 [R1+0xd70], R10 ;  /* 0x000d700a01007387 */ /* 0x0007e40000100a00 */
[----:B---3--:R-:W-:-:S04]  /*172d0*/  IMAD.WIDE R10, R9, 0x2, R14 ;  /* 0x00000002090a7825 */ /* 0x008fc800078e020e */
[--C-:B-----5:R-:W-:Y:S01]  /*172e0*/  IMAD.WIDE R8, R22, 0x2, R14.reuse ;  /* 0x0000000216087825 */ /* 0x120fe200078e020e */
[----:B------:R0:W-:Y:S03]  /*172f0*/  STL.64 [R1+0xd80], R10 ;  /* 0x000d800a01007387 */ /* 0x0001e60000100a00 */
[--C-:B----4-:R-:W-:Y:S01]  /*17300*/  IMAD.WIDE R22, R23, 0x2, R14.reuse ;  /* 0x0000000217167825 */ /* 0x110fe200078e020e */
        /* <DEDUP_REMOVED lines=27> */
[--C-:B--2---:R-:W-:Y:S02]  /*174c0*/  IMAD.WIDE R2, R13, 0x2, R14.reuse ;  /* 0x000000020d027825 */ /* 0x104fe400078e020e */
[----:B------:R-:W2:Y:S04]  /*174d0*/  LDL R13, [R1+0x754] ;  /* 0x00075400010d7983 */ /* 0x000ea80000100800 */
[----:B------:R1:W-:Y:S01]  /*174e0*/  STL.64 [R1+0xe70], R4 ;  /* 0x000e700401007387 */ /* 0x0003e20000100a00 */
[----:B0-----:R-:W-:-:S03]  /*174f0*/  IMAD.WIDE R6, R29, 0x2, R14 ;  /* 0x000000021d067825 */ /* 0x001fc600078e020e */
[----:B------:R0:W-:Y:S04]  /*17500*/  STL.64 [R1+0xe80], R2 ;  /* 0x000e800201007387 */ /* 0x0001e80000100a00 */
[----:B------:R3:W-:Y:S01]  /*17510*/  STL.64 [R1+0xe90], R6 ;  /* 0x000e900601007387 */ /* 0x0007e20000100a00 */
[----:B-1----:R-:W-:-:S04]  /*17520*/  IMAD.WIDE R4, R18, 0x2, R14 ;  /* 0x0000000212047825 */ /* 0x002fc800078e020e */
[--C-:B0-----:R-:W-:Y:S01]  /*17530*/  IMAD.WIDE R2, R19, 0x2, R14.reuse ;  /* 0x0000000213027825 */ /* 0x101fe200078e020e */
[----:B------:R0:W-:Y:S03]  /*17540*/  STL.64 [R1+0xea0], R4 ;  /* 0x000ea00401007387 */ /* 0x0001e60000100a00 */
[--C-:B---3--:R-:W-:Y:S01]  /*17550*/  IMAD.WIDE R6, R16, 0x2, R14.reuse ;  /* 0x0000000210067825 */ /* 0x108fe200078e020e */
[----:B------:R1:W-:Y:S04]  /*17560*/  STL.64 [R1+0xeb0], R2 ;  /* 0x000eb00201007387 */ /* 0x0003e80000100a00 */
[----:B------:R-:W-:Y:S01]  /*17570*/  STL.64 [R1+0xec0], R6 ;  /* 0x000ec00601007387 */ /* 0x000fe20000100a00 */
[----:B0-----:R-:W-:-:S03]  /*17580*/  IMAD.WIDE R4, R17, 0x2, R14 ;  /* 0x0000000211047825 */ /* 0x001fc600078e020e */
[----:B------:R-:W3:Y:S01]  /*17590*/  LDL R17, [R1+0x758] ;  /* 0x0007580001117983 */ /* 0x000ee20000100800 */
[----:B-1----:R-:W-:-:S03]  /*175a0*/  IMAD.WIDE R2, R12, 0x2, R14 ;  /* 0x000000020c027825 */ /* 0x002fc600078e020e */
[----:B------:R-:W-:Y:S04]  /*175b0*/  STL.64 [R1+0xed0], R4 ;  /* 0x000ed00401007387 */ /* 0x000fe80000100a00 */
[----:B------:R-:W4:Y:S04]  /*175c0*/  LDL R10, [R1+0x768] ;  /* 0x00076800010a7983 */ /* 0x000f280000100800 */
[----:B------:R-:W-:Y:S04]  /*175d0*/  STL.64 [R1+0xee0], R2 ;  /* 0x000ee00201007387 */ /* 0x000fe80000100a00 */
[----:B------:R-:W5:Y:S04]  /*175e0*/  LDL R11, [R1+0x76c] ;  /* 0x00076c00010b7983 */ /* 0x000f680000100800 */
[----:B-----5:R0:W-:Y:S04]  /*175f0*/  STL [R1+0x1b40], R11 ;  /* 0x001b400b01007387 */ /* 0x0201e80000100800 */
[----:B0-----:R-:W5:Y:S04]  /*17600*/  LDL R11, [R1+0x764] ;  /* 0x00076400010b7983 */ /* 0x001f680000100800 */
[----:B----4-:R0:W-:Y:S04]  /*17610*/  STL [R1+0x1b44], R10 ;  /* 0x001b440a01007387 */ /* 0x0101e80000100800 */
[----:B0-----:R-:W4:Y:S04]  /*17620*/  LDL R10, [R1+0x760] ;  /* 0x00076000010a7983 */ /* 0x001f280000100800 */
[----:B-----5:R0:W-:Y:S04]  /*17630*/  STL [R1+0x1b48], R11 ;  /* 0x001b480b01007387 */ /* 0x0201e80000100800 */
[----:B0-----:R-:W5:Y:S01]  /*17640*/  LDL R11, [R1+0x75c] ;  /* 0x00075c00010b7983 */ /* 0x001f620000100800 */
[----:B--2---:R-:W-:-:S03]  /*17650*/  IMAD.WIDE R18, R13, 0x2, R14 ;  /* 0x000000020d127825 */ /* 0x004fc600078e020e */
[----:B----4-:R-:W-:Y:S01]  /*17660*/  STL [R1+0x1b4c], R10 ;  /* 0x001b4c0a01007387 */ /* 0x010fe20000100800 */
[----:B---3--:R-:W-:-:S03]  /*17670*/  IMAD.WIDE R16, R17, 0x2, R14 ;  /* 0x0000000211107825 */ /* 0x008fc600078e020e */
[----:B------:R-:W2:Y:S04]  /*17680*/  LDL R8, [R1+0x770] ;  /* 0x0007700001087983 */ /* 0x000ea80000100800 */
[----:B------:R-:W3:Y:S04]  /*17690*/  LDL R9, [R1+0x774] ;  /* 0x0007740001097983 */ /* 0x000ee80000100800 */
        /* <DEDUP_REMOVED lines=17> */
[----:B------:R-:W2:Y:S04]  /*177b0*/  LDL R29, [R1+0x7b8] ;  /* 0x0007b800011d7983 */ /* 0x000ea80000100800 */
[----:B0-----:R-:W2:Y:S04]  /*177c0*/  LDL R18, [R1+0x7bc] ;  /* 0x0007bc0001127983 */ /* 0x001ea80000100800 */
[----:B------:R-:W2:Y:S04]  /*177d0*/  LDL R13, [R1+0x7c0] ;  /* 0x0007c000010d7983 */ /* 0x000ea80000100800 */
[----:B------:R-:W2:Y:S04]  /*177e0*/  LDL R19, [R1+0x7c4] ;  /* 0x0007c40001137983 */ /* 0x000ea80000100800 */
[----:B------:R0:W-:Y:S04]  /*177f0*/  STL.64 [R1+0xf00], R16 ;  /* 0x000f001001007387 */ /* 0x0001e80000100a00 */
[----:B0-----:R-:W2:Y:S04]  /*17800*/  LDL R16, [R1+0x7c8] ;  /* 0x0007c80001107983 */ /* 0x001ea80000100800 */
[----:B------:R-:W2:Y:S01]  /*17810*/  LDL R17, [R1+0x7cc] ;  /* 0x0007cc0001117983 */ /* 0x000ea20000100800 */
[----:B-----5:R-:W-:-:S05]  /*17820*/  IMAD.WIDE R10, R11, 0x2, R14 ;  /* 0x000000020b0a7825 */ /* 0x020fca00078e020e */
[----:B------:R0:W-:Y:S04]  /*17830*/  STL.64 [R1+0xf10], R10 ;  /* 0x000f100a01007387 */ /* 0x0001e80000100a00 */
[----:B0-----:R-:W5:Y:S02]  /*17840*/  LDL.LU R10, [R1+0x1b4c] ;  /* 0x001b4c00010a7983 */ /* 0x001f640000300800 */
        /* <DEDUP_REMOVED lines=10> */
[----:B------:R2:W-:Y:S02]  /*178f0*/  STL.64 [R1+0xf50], R10 ;  /* 0x000f500a01007387 */ /* 0x0005e40000100a00 */
[----:B--2---:R-:W-:-:S04]  /*17900*/  IMAD.WIDE R10, R8, 0x2, R14 ;  /* 0x00000002080a7825 */ /* 0x004fc800078e020e */
[--C-:B---3--:R-:W-:Y:S01]  /*17910*/  IMAD.WIDE R8, R9, 0x2, R14.reuse ;  /* 0x0000000209087825 */ /* 0x108fe200078e020e */
[----:B------:R4:W-:Y:S04]  /*17920*/  STL.64 [R1+0xf60], R10 ;  /* 0x000f600a01007387 */ /* 0x0009e80000100a00 */
[----:B------:R0:W-:Y:S01]  /*17930*/  STL.64 [R1+0xf70], R8 ;  /* 0x000f700801007387 */ /* 0x0001e20000100a00 */
[----:B----4-:R-:W-:-:S04]  /*17940*/  IMAD.WIDE R10, R22, 0x2, R14 ;  /* 0x00000002160a7825 */ /* 0x010fc800078e020e */
[--C-:B0-----:R-:W-:Y:S01]  /*17950*/  IMAD.WIDE R8, R23, 0x2, R14.reuse ;  /* 0x0000000217087825 */ /* 0x101fe200078e020e */
        /* <DEDUP_REMOVED lines=19> */
[--C-:B-1----:R-:W-:Y:S02]  /*17a90*/  IMAD.WIDE R4, R12, 0x2, R14.reuse ;  /* 0x000000020c047825 */ /* 0x102fe400078e020e */
[----:B------:R-:W2:Y:S04]  /*17aa0*/  LDL R12, [R1+0x7d0] ;  /* 0x0007d000010c7983 */ /* 0x000ea80000100800 */
[----:B------:R1:W-:Y:S01]  /*17ab0*/  STL.64 [R1+0x1020], R2 ;  /* 0x0010200201007387 */ /* 0x0003e20000100a00 */
[----:B0-----:R-:W-:-:S03]  /*17ac0*/  IMAD.WIDE R6, R24, 0x2, R14 ;  /* 0x0000000218067825 */ /* 0x001fc600078e020e */
[----:B------:R0:W-:Y:S01]  /*17ad0*/  STL.64 [R1+0x1030], R4 ;  /* 0x0010300401007387 */ /* 0x0001e20000100a00 */
[----:B-1----:R-:W-:-:S04]  /*17ae0*/  IMAD.WIDE R2, R27, 0x2, R14 ;  /* 0x000000021b027825 */ /* 0x002fc800078e020e */
[--C-:B0-----:R-:W-:Y:S01]  /*17af0*/  IMAD.WIDE R4, R25, 0x2, R14.reuse ;  /* 0x0000000219047825 */ /* 0x101fe200078e020e */
[----:B------:R0:W-:Y:S04]  /*17b00*/  STL.64 [R1+0x1040], R2 ;  /* 0x0010400201007387 */ /* 0x0001e80000100a00 */
[----:B------:R1:W-:Y:S04]  /*17b10*/  STL.64 [R1+0x1050], R6 ;  /* 0x0010500601007387 */ /* 0x0003e80000100a00 */
[----:B------:R3:W-:Y:S01]  /*17b20*/  STL.64 [R1+0x1060], R4 ;  /* 0x0010600401007387 */ /* 0x0007e20000100a00 */
[----:B0-----:R-:W-:-:S04]  /*17b30*/  IMAD.WIDE R2, R28, 0x2, R14 ;  /* 0x000000021c027825 */ /* 0x001fc800078e020e */
[--C-:B-1----:R-:W-:Y:S01]  /*17b40*/  IMAD.WIDE R6, R29, 0x2, R14.reuse ;  /* 0x000000021d067825 */ /* 0x102fe200078e020e */
[----:B------:R0:W-:Y:S03]  /*17b50*/  STL.64 [R1+0x1070], R2 ;  /* 0x0010700201007387 */ /* 0x0001e60000100a00 */
[--C-:B---3--:R-:W-:Y:S01]  /*17b60*/  IMAD.WIDE R4, R18, 0x2, R14.reuse ;  /* 0x0000000212047825 */ /* 0x108fe200078e020e */
[----:B------:R1:W-:Y:S03]  /*17b70*/  STL.64 [R1+0x1080], R6 ;  /* 0x0010800601007387 */ /* 0x0003e60000100a00 */
[--C-:B0-----:R-:W-:Y:S02]  /*17b80*/  IMAD.WIDE R2, R13, 0x2, R14.reuse ;  /* 0x000000020d027825 */ /* 0x101fe400078e020e */
[----:B------:R-:W3:Y:S02]  /*17b90*/  LDL R13, [R1+0x7d4] ;  /* 0x0007d400010d7983 */ /* 0x000ee40000100800 */
[----:B-1----:R-:W-:-:S02]  /*17ba0*/  IMAD.WIDE R6, R19, 0x2, R14 ;  /* 0x0000000213067825 */ /* 0x002fc400078e020e */
[----:B------:R0:W-:Y:S04]  /*17bb0*/  STL.64 [R1+0x1090], R4 ;  /* 0x0010900401007387 */ /* 0x0001e80000100a00 */
[----:B------:R1:W-:Y:S04]  /*17bc0*/  STL.64 [R1+0x10a0], R2 ;  /* 0x0010a00201007387 */ /* 0x0003e80000100a00 */
[----:B------:R-:W-:Y:S01]  /*17bd0*/  STL.64 [R1+0x10b0], R6 ;  /* 0x0010b00601007387 */ /* 0x000fe20000100a00 */
[----:B0-----:R-:W-:-:S03]  /*17be0*/  IMAD.WIDE R4, R16, 0x2, R14 ;  /* 0x0000000210047825 */ /* 0x001fc600078e020e */
[----:B------:R-:W4:Y:S04]  /*17bf0*/  LDL R10, [R1+0x7e4] ;  /* 0x0007e400010a7983 */ /* 0x000f280000100800 */
[----:B------:R-:W-:Y:S04]  /*17c00*/  STL.64 [R1+0x10c0], R4 ;  /* 0x0010c00401007387 */ /* 0x000fe80000100a00 */
[----:B------:R-:W5:Y:S01]  /*17c10*/  LDL R11, [R1+0x7e8] ;  /* 0x0007e800010b7983 */ /* 0x000f620000100800 */
[----:B-1----:R-:W-:-:S05]  /*17c20*/  IMAD.WIDE R2, R17, 0x2, R14 ;  /* 0x0000000211027825 */ /* 0x002fca00078e020e */
[----:B------:R-:W-:Y:S04]  /*17c30*/  STL.64 [R1+0x10d0], R2 ;  /* 0x0010d00201007387 */ /* 0x000fe80000100a00 */
        /* <DEDUP_REMOVED lines=25> */
[----:B------:R-:W2:Y:S04]  /*17dd0*/  LDL R25, [R1+0x494] ;  /* 0x0004940001197983 */ /* 0x000ea80000100800 */
[----:B0-----:R-:W2:Y:S04]  /*17de0*/  LDL R16, [R1+0x490] ;  /* 0x0004900001107983 */ /* 0x001ea80000100800 */
[----:B------:R-:W2:Y:S04]  /*17df0*/  LDL R28, [R1+0x46c] ;  /* 0x00046c00011c7983 */ /* 0x000ea80000100800 */
[----:B------:R-:W2:Y:S04]  /*17e00*/  LDL R29, [R1+0x468] ;  /* 0x00046800011d7983 */ /* 0x000ea80000100800 */
[----:B------:R0:W-:Y:S04]  /*17e10*/  STL.64 [R1+0x10f0], R12 ;  /* 0x0010f00c01007387 */ /* 0x0001e80000100a00 */
[----:B------:R-:W2:Y:S04]  /*17e20*/  LDL R18, [R1+0x444] ;  /* 0x0004440001127983 */ /* 0x000ea80000100800 */
[----:B------:R-:W2:Y:S04]  /*17e30*/  LDL R19, [R1+0x440] ;  /* 0x0004400001137983 */ /* 0x000ea80000100800 */
[----:B------:R-:W2:Y:S04]  /*17e40*/  LDL R17, [R1+0x41c] ;  /* 0x00041c0001117983 */ /* 0x000ea80000100800 */
        /* <DEDUP_REMOVED lines=21> */
[--C-:B------:R-:W-:Y:S01]  /*17fa0*/  IMAD.WIDE R22, R23, 0x2, R14.reuse ;  /* 0x0000000217167825 */ /* 0x100fe200078e020e */
[----:B------:R1:W-:Y:S03]  /*17fb0*/  STL.64 [R1+0x1170], R10 ;  /* 0x0011700a01007387 */ /* 0x0003e60000100a00 */
[--C-:B0-----:R-:W-:Y:S01]  /*17fc0*/  IMAD.WIDE R8, R6, 0x2, R14.reuse ;  /* 0x0000000206087825 */ /* 0x101fe200078e020e */
[----:B------:R-:W-:Y:S04]  /*17fd0*/  STL.64 [R1+0x1180], R22 ;  /* 0x0011801601007387 */ /* 0x000fe80000100a00 */
[----:B------:R0:W-:Y:S01]  /*17fe0*/  STL.64 [R1+0x1190], R8 ;  /* 0x0011900801007387 */ /* 0x0001e20000100a00 */
[----:B-1----:R-:W-:-:S04]  /*17ff0*/  IMAD.WIDE R10, R7, 0x2, R14 ;  /* 0x00000002070a7825 */ /* 0x002fc800078e020e */
[--C-:B------:R-:W-:Y:S01]  /*18000*/  IMAD.WIDE R6, R4, 0x2, R14.reuse ;  /* 0x0000000204067825 */ /* 0x100fe200078e020e */
[----:B------:R-:W-:Y:S03]  /*18010*/  STL.64 [R1+0x11a0], R10 ;  /* 0x0011a00a01007387 */ /* 0x000fe60000100a00 */
[--C-:B0-----:R-:W-:Y:S01]  /*18020*/  IMAD.WIDE R8, R5, 0x2, R14.reuse ;  /* 0x0000000205087825 */ /* 0x101fe200078e020e */
        /* <DEDUP_REMOVED lines=33> */
[----:B------:R-:W-:Y:S04]  /*18240*/  STL.64 [R1+0x12b0], R6 ;  /* 0x0012b00601007387 */ /* 0x000fe80000100a00 */
[----:B------:R-:W3:Y:S01]  /*18250*/  LDL R17, [R1+0x3dc] ;  /* 0x0003dc0001117983 */ /* 0x000ee20000100800 */
[----:B0-----:R-:W-:-:S03]  /*18260*/  IMAD.WIDE R2, R13, 0x2, R14 ;  /* 0x000000020d027825 */ /* 0x001fc600078e020e */
[----:B------:R-:W-:Y:S04]  /*18270*/  STL.64 [R1+0x12c0], R4 ;  /* 0x0012c00401007387 */ /* 0x000fe80000100a00 */
[----:B------:R-:W4:Y:S04]  /*18280*/  LDL R8, [R1+0x38c] ;  /* 0x00038c0001087983 */ /* 0x000f280000100800 */
[----:B------:R-:W-:Y:S04]  /*18290*/  STL.64 [R1+0x12d0], R2 ;  /* 0x0012d00201007387 */ /* 0x000fe80000100a00 */
[----:B------:R-:W5:Y:S04]  /*182a0*/  LDL R23, [R1+0x360] ;  /* 0x0003600001177983 */ /* 0x000f680000100800 */
[----:B------:R-:W2:Y:S04]  /*182b0*/  LDL R22, [R1+0x364] ;  /* 0x0003640001167983 */ /* 0x000ea80000100800 */
[----:B------:R-:W2:Y:S04]  /*182c0*/  LDL R12, [R1+0x388] ;  /* 0x00038800010c7983 */ /* 0x000ea80000100800 */
[----:B-----5:R0:W-:Y:S04]  /*182d0*/  STL [R1+0x1b20], R23 ;  /* 0x001b201701007387 */ /* 0x0201e80000100800 */
[----:B0-----:R-:W5:Y:S04]  /*182e0*/  LDL R23, [R1+0x3b0] ;  /* 0x0003b00001177983 */ /* 0x001f680000100800 */
[----:B--2---:R0:W-:Y:S04]  /*182f0*/  STL [R1+0x1b24], R22 ;  /* 0x001b241601007387 */ /* 0x0041e80000100800 */
[----:B0-----:R-:W2:Y:S04]  /*18300*/  LDL R22, [R1+0x3b4] ;  /* 0x0003b40001167983 */ /* 0x001ea80000100800 */
[----:B-----5:R0:W-:Y:S04]  /*18310*/  STL [R1+0x1b28], R23 ;  /* 0x001b281701007387 */ /* 0x0201e80000100800 */
[----:B0-----:R-:W5:Y:S01]  /*18320*/  LDL R23, [R1+0x3d8] ;  /* 0x0003d80001177983 */ /* 0x001f620000100800 */
[----:B------:R-:W-:-:S03]  /*18330*/  IMAD.WIDE R2, R16, 0x2, R14 ;  /* 0x0000000210027825 */ /* 0x000fc600078e020e */
[----:B--2---:R-:W-:Y:S04]  /*18340*/  STL [R1+0x1b2c], R22 ;  /* 0x001b2c1601007387 */ /* 0x004fe80000100800 */
        /* <DEDUP_REMOVED lines=9> */
[----:B------:R-:W2:Y:S04]  /*183e0*/  LDL.LU R10, [R1+0x230] ;  /* 0x00023000010a7983 */ /* 0x000ea80000300800 */
[----:B------:R-:W2:Y:S04]  /*183f0*/  LDL.LU R11, [R1+0x20c] ;  /* 0x00020c00010b7983 */ /* 0x000ea80000300800 */
[----:B------:R-:W2:Y:S04]  /*18400*/  LDL R5, [R1+0x29c] ;  /* 0x00029c0001057983 */ /* 0x000ea80000100800 */
[----:B------:R-:W2:Y:S04]  /*18410*/  LDL R26, [R1+0x298] ;  /* 0x00029800011a7983 */ /* 0x000ea80000100800 */
[----:B------:R3:W-:Y:S04]  /*18420*/  STL.64 [R1+0x12e0], R2 ;  /* 0x0012e00201007387 */ /* 0x0007e80000100a00 */
[----:B------:R-:W2:Y:S04]  /*18430*/  LDL R27, [R1+0x274] ;  /* 0x00027400011b7983 */ /* 0x000ea80000100800 */
[----:B------:R-:W2:Y:S01]  /*18440*/  LDL R18, [R1+0x270] ;  /* 0x0002700001127983 */ /* 0x000ea20000100800 */
[----:B---3--:R-:W-:-:S03]  /*18450*/  IMAD.WIDE R2, R17, 0x2, R14 ;  /* 0x0000000211027825 */ /* 0x008fc600078e020e */
[----:B------:R-:W3:Y:S04]  /*18460*/  LDL R19, [R1+0x24c] ;  /* 0x00024c0001137983 */ /* 0x000ee80000100800 */
[----:B------:R-:W2:Y:S04]  /*18470*/  LDL.LU R6, [R1+0x1e4] ;  /* 0x0001e40001067983 */ /* 0x000ea80000300800 */
[----:B------:R-:W2:Y:S04]  /*18480*/  LDL.LU R7, [R1+0x1e0] ;  /* 0x0001e00001077983 */ /* 0x000ea80000300800 */
[----:B------:R-:W2:Y:S04]  /*18490*/  LDL R16, [R1+0x248] ;  /* 0x0002480001107983 */ /* 0x000ea80000100800 */
[----:B------:R-:W2:Y:S04]  /*184a0*/  LDL R17, [R1+0x234] ;  /* 0x0002340001117983 */ /* 0x000ea80000100800 */
[----:B------:R0:W-:Y:S04]  /*184b0*/  STL.64 [R1+0x12f0], R2 ;  /* 0x0012f00201007387 */ /* 0x0001e80000100a00 */
[----:B0-----:R-:W2:Y:S04]  /*184c0*/  LDL.LU R2, [R1+0x1b8] ;  /* 0x0001b80001027983 */ /* 0x001ea80000300800 */
[----:B------:R-:W2:Y:S01]  /*184d0*/  LDL.LU R3, [R1+0x1a4] ;  /* 0x0001a40001037983 */ /* 0x000ea20000300800 */
        /* <DEDUP_REMOVED lines=8> */
[----:B----4-:R-:W-:-:S05]  /*18560*/  IMAD.WIDE R22, R8, 0x2, R14 ;  /* 0x0000000208167825 */ /* 0x010fca00078e020e */
[----:B------:R0:W-:Y:S02]  /*18570*/  STL.64 [R1+0x1330], R22 ;  /* 0x0013301601007387 */ /* 0x0001e40000100a00 */
[----:B0-----:R-:W-:-:S05]  /*18580*/  IMAD.WIDE R22, R12, 0x2, R14 ;  /* 0x000000020c167825 */ /* 0x001fca00078e020e */
[----:B------:R0:W-:Y:S04]  /*18590*/  STL.64 [R1+0x1340], R22 ;  /* 0x0013401601007387 */ /* 0x0001e80000100a00 */
[----:B0-----:R-:W4:Y:S04]  /*185a0*/  LDL.LU R22, [R1+0x1b24] ;  /* 0x001b240001167983 */ /* 0x001f280000300800 */
[----:B------:R-:W5:Y:S01]  /*185b0*/  LDL R12, [R1+0x208] ;  /* 0x00020800010c7983 */ /* 0x000f620000100800 */
[----:B----4-:R-:W-:-:S05]  /*185c0*/  IMAD.WIDE R22, R22, 0x2, R14 ;  /* 0x0000000216167825 */ /* 0x010fca00078e020e */
[----:B------:R0:W-:Y:S04]  /*185d0*/  STL.64 [R1+0x1350], R22 ;  /* 0x0013501601007387 */ /* 0x0001e80000100a00 */
[----:B0-----:R-:W4:Y:S01]  /*185e0*/  LDL.LU R23, [R1+0x1b20] ;  /* 0x001b200001177983 */ /* 0x001f220000300800 */
[----:B--2---:R-:W-:-:S04]  /*185f0*/  IMAD.WIDE R8, R9, 0x2, R14 ;  /* 0x0000000209087825 */ /* 0x004fc800078e020e */
[----:B----4-:R-:W-:-:S05]  /*18600*/  IMAD.WIDE R22, R23, 0x2, R14 ;  /* 0x0000000217167825 */ /* 0x010fca00078e020e */
[----:B------:R0:W-:Y:S02]  /*18610*/  STL.64 [R1+0x1360], R22 ;  /* 0x0013601601007387 */ /* 0x0001e40000100a00 */
[----:B0-----:R-:W-:-:S04]  /*18620*/  IMAD.WIDE R22, R20, 0x2, R14 ;  /* 0x0000000214167825 */ /* 0x001fc800078e020e */
[--C-:B------:R-:W-:Y:S01]  /*18630*/  IMAD.WIDE R20, R21, 0x2, R14.reuse ;  /* 0x0000000215147825 */ /* 0x100fe200078e020e */
[----:B------:R0:W-:Y:S04]  /*18640*/  STL.64 [R1+0x1370], R22 ;  /* 0x0013701601007387 */ /* 0x0001e80000100a00 */
[----:B0-----:R-:W2:Y:S04]  /*18650*/  LDL.LU.64 R22, [R1+0x1b18] ;  /* 0x001b180001167983 */ /* 0x001ea80000300a00 */
[----:B------:R0:W-:Y:S02]  /*18660*/  STL.64 [R1+0x1380], R20 ;  /* 0x0013801401007387 */ /* 0x0001e40000100a00 */
[----:B0-----:R-:W-:-:S05]  /*18670*/  IMAD.WIDE R20, R24, 0x2, R14 ;  /* 0x0000000218147825 */ /* 0x001fca00078e020e */
[----:B------:R0:W-:Y:S02]  /*18680*/  STL.64 [R1+0x1390], R20 ;  /* 0x0013901401007387 */ /* 0x0001e40000100a00 */
[----:B0-----:R-:W-:-:S05]  /*18690*/  IMAD.WIDE R20, R13, 0x2, R14 ;  /* 0x000000020d147825 */ /* 0x001fca00078e020e */
[----:B------:R0:W-:Y:S04]  /*186a0*/  STL.64 [R1+0x13a0], R20 ;  /* 0x0013a01401007387 */ /* 0x0001e80000100a00 */
[----:B0-----:R-:W4:Y:S04]  /*186b0*/  LDL.LU.64 R20, [R1+0x1b10] ;  /* 0x001b100001147983 */ /* 0x001f280000300a00 */
[----:B------:R-:W2:Y:S01]  /*186c0*/  LDL R13, [R1+0x1bc] ;  /* 0x0001bc00010d7983 */ /* 0x000ea20000100800 */
[----:B------:R-:W-:-:S05]  /*186d0*/  IMAD.WIDE R24, R25, 0x2, R14 ;  /* 0x0000000219187825 */ /* 0x000fca00078e020e */
[----:B------:R0:W-:Y:S02]  /*186e0*/  STL.64 [R1+0x13b0], R24 ;  /* 0x0013b01801007387 */ /* 0x0001e40000100a00 */
[----:B0-----:R-:W-:-:S04]  /*186f0*/  IMAD.WIDE R24, R28, 0x2, R14 ;  /* 0x000000021c187825 */ /* 0x001fc800078e020e */
[--C-:B------:R-:W-:Y:S01]  /*18700*/  IMAD.WIDE R28, R29, 0x2, R14.reuse ;  /* 0x000000021d1c7825 */ /* 0x100fe200078e020e */
[----:B------:R0:W-:Y:S04]  /*18710*/  STL.64 [R1+0x13c0], R24 ;  /* 0x0013c01801007387 */ /* 0x0001e80000100a00 */
[----:B0-----:R-:W4:Y:S04]  /*18720*/  LDL.LU.64 R24, [R1+0x1b08] ;  /* 0x001b080001187983 */ /* 0x001f280000300a00 */
[----:B------:R0:W-:Y:S04]  /*18730*/  STL.64 [R1+0x13d0], R28 ;  /* 0x0013d01c01007387 */ /* 0x0001e80000100a00 */
[----:B0-----:R-:W4:Y:S04]  /*18740*/  LDL.LU.64 R28, [R1+0x1b00] ;  /* 0x001b0000011c7983 */ /* 0x001f280000300a00 */
[----:B------:R0:W-:Y:S02]  /*18750*/  STL.64 [R1+0x13e0], R8 ;  /* 0x0013e00801007387 */ /* 0x0001e40000100a00 */
[----:B0-----:R-:W-:-:S04]  /*18760*/  IMAD.WIDE R8, R4, 0x2, R14 ;  /* 0x0000000204087825 */ /* 0x001fc800078e020e */
[--C-:B------:R-:W-:Y:S01]  /*18770*/  IMAD.WIDE R4, R5, 0x2, R14.reuse ;  /* 0x0000000205047825 */ /* 0x100fe200078e020e */
[----:B------:R0:W-:Y:S04]  /*18780*/  STL.64 [R1+0x13f0], R8 ;  /* 0x0013f00801007387 */ /* 0x0001e80000100a00 */
[----:B0-----:R-:W4:Y:S04]  /*18790*/  LDL R8, [R1+0x12c] ;  /* 0x00012c0001087983 */ /* 0x001f280000100800 */
[----:B------:R-:W4:Y:S04]  /*187a0*/  LDL R9, [R1+0x128] ;  /* 0x0001280001097983 */ /* 0x000f280000100800 */
[----:B------:R0:W-:Y:S02]  /*187b0*/  STL.64 [R1+0x1400], R4 ;  /* 0x0014000401007387 */ /* 0x0001e40000100a00 */
[----:B0-----:R-:W-:-:S05]  /*187c0*/  IMAD.WIDE R4, R26, 0x2, R14 ;  /* 0x000000021a047825 */ /* 0x001fca00078e020e */
[----:B------:R0:W-:Y:S02]  /*187d0*/  STL.64 [R1+0x1410], R4 ;  /* 0x0014100401007387 */ /* 0x0001e40000100a00 */
[----:B0-----:R-:W-:-:S04]  /*187e0*/  IMAD.WIDE R4, R27, 0x2, R14 ;  /* 0x000000021b047825 */ /* 0x001fc800078e020e */
[--C-:B------:R-:W-:Y:S01]  /*187f0*/  IMAD.WIDE R26, R18, 0x2, R14.reuse ;  /* 0x00000002121a7825 */ /* 0x100fe200078e020e */
[----:B------:R0:W-:Y:S03]  /*18800*/  STL.64 [R1+0x1420], R4 ;  /* 0x0014200401007387 */ /* 0x0001e60000100a00 */
[--C-:B---3--:R-:W-:Y:S01]  /*18810*/  IMAD.WIDE R18, R19, 0x2, R14.reuse ;  /* 0x0000000213127825 */ /* 0x108fe200078e020e */
[----:B0-----:R-:W3:Y:S04]  /*18820*/  LDL R4, [R1+0xe8] ;  /* 0x0000e80001047983 */ /* 0x001ee80000100800 */
[----:B------:R0:W-:Y:S04]  /*18830*/  STL.64 [R1+0x1430], R26 ;  /* 0x0014301a01007387 */ /* 0x0001e80000100a00 */
[----:B------:R-:W3:Y:S04]  /*18840*/  LDL R5, [R1+0xc4] ;  /* 0x0000c40001057983 */ /* 0x000ee80000100800 */
[----:B------:R1:W-:Y:S04]  /*18850*/  STL.64 [R1+0x1440], R18 ;  /* 0x0014401201007387 */ /* 0x0003e80000100a00 */
[----:B0-----:R-:W3:Y:S04]  /*18860*/  LDL R26, [R1+0xc0] ;  /* 0x0000c000011a7983 */ /* 0x001ee80000100800 */
[----:B------:R-:W3:Y:S01]  /*18870*/  LDL R27, [R1+0x9c] ;  /* 0x00009c00011b7983 */ /* 0x000ee20000100800 */
[----:B-1----:R-:W-:-:S04]  /*18880*/  IMAD.WIDE R18, R16, 0x2, R14 ;  /* 0x0000000210127825 */ /* 0x002fc800078e020e */
[--C-:B------:R-:W-:Y:S01]  /*18890*/  IMAD.WIDE R16, R17, 0x2, R14.reuse ;  /* 0x0000000211107825 */ /* 0x100fe200078e020e */
[----:B------:R0:W-:Y:S04]  /*188a0*/  STL.64 [R1+0x1450], R18 ;  /* 0x0014501201007387 */ /* 0x0001e80000100a00 */
[----:B0-----:R-:W3:Y:S04]  /*188b0*/  LDL.LU.64 R18, [R1+0x1af8] ;  /* 0x001af80001127983 */ /* 0x001ee80000300a00 */
[----:B------:R0:W-:Y:S02]  /*188c0*/  STL.64 [R1+0x1460], R16 ;  /* 0x0014601001007387 */ /* 0x0001e40000100a00 */
[----:B0-----:R-:W-:-:S05]  /*188d0*/  IMAD.WIDE R16, R10, 0x2, R14 ;  /* 0x000000020a107825 */ /* 0x001fca00078e020e */
[----:B------:R0:W-:Y:S04]  /*188e0*/  STL.64 [R1+0x1470], R16 ;  /* 0x0014701001007387 */ /* 0x0001e80000100a00 */
[----:B------:R1:W-:Y:S01]  /*188f0*/  STL.64 [R1+0x1a60], R10 ;  /* 0x001a600a01007387 */ /* 0x0003e20000100a00 */
[----:B0-----:R-:W-:-:S03]  /*18900*/  IMAD.WIDE R16, R11, 0x2, R14 ;  /* 0x000000020b107825 */ /* 0x001fc600078e020e */
[----:B-1----:R-:W3:Y:S04]  /*18910*/  LDL R10, [R1+0x154] ;  /* 0x00015400010a7983 */ /* 0x002ee80000100800 */
[----:B------:R5:W-:Y:S04]  /*18920*/  STL.64 [R1+0x1480], R16 ;  /* 0x0014801001007387 */ /* 0x000be80000100a00 */
[----:B------:R-:W3:Y:S01]  /*18930*/  LDL R11, [R1+0x150] ;  /* 0x00015000010b7983 */ /* 0x000ee20000100800 */
[----:B-----5:R-:W-:-:S05]  /*18940*/  IMAD.WIDE R16, R12, 0x2, R14 ;  /* 0x000000020c107825 */ /* 0x020fca00078e020e */
[----:B------:R0:W-:Y:S02]  /*18950*/  STL.64 [R1+0x1490], R16 ;  /* 0x0014901001007387 */ /* 0x0001e40000100a00 */
[----:B0-----:R-:W-:-:S05]  /*18960*/  IMAD.WIDE R16, R6, 0x2, R14 ;  /* 0x0000000206107825 */ /* 0x001fca00078e020e */
[----:B------:R0:W-:Y:S02]  /*18970*/  STL.64 [R1+0x14a0], R16 ;  /* 0x0014a01001007387 */ /* 0x0001e40000100a00 */
[----:B0-----:R-:W-:-:S05]  /*18980*/  IMAD.WIDE R16, R7, 0x2, R14 ;  /* 0x0000000207107825 */ /* 0x001fca00078e020e */
[----:B------:R0:W-:Y:S04]  /*18990*/  STL.64 [R1+0x14b0], R16 ;  /* 0x0014b01001007387 */ /* 0x0001e80000100a00 */
[----:B0-----:R-:W5:Y:S04]  /*189a0*/  LDL.LU.64 R16, [R1+0x1af0] ;  /* 0x001af00001107983 */ /* 0x001f680000300a00 */
[----:B------:R0:W-:Y:S04]  /*189b0*/  STL [R1+0x1a58], R7 ;  /* 0x001a580701007387 */ /* 0x0001e80000100800 */
[----:B0-----:R-:W3:Y:S01]  /*189c0*/  LDL R7, [R1+0x178] ;  /* 0x0001780001077983 */ /* 0x001ee20000100800 */
[----:B--2---:R-:W-:-:S03]  /*189d0*/  IMAD.WIDE R12, R13, 0x2, R14 ;  /* 0x000000020d0c7825 */ /* 0x004fc600078e020e */
[----:B------:R0:W-:Y:S04]  /*189e0*/  STL [R1+0x1a5c], R6 ;  /* 0x001a5c0601007387 */ /* 0x0001e80000100800 */
[----:B0-----:R-:W2:Y:S04]  /*189f0*/  LDL R6, [R1+0x17c] ;  /* 0x00017c0001067983 */ /* 0x001ea80000100800 */
[----:B------:R0:W-:Y:S02]  /*18a00*/  STL.64 [R1+0x14c0], R12 ;  /* 0x0014c00c01007387 */ /* 0x0001e40000100a00 */
[----:B0-----:R-:W-:-:S05]  /*18a10*/  IMAD.WIDE R12, R2, 0x2, R14 ;  /* 0x00000002020c7825 */ /* 0x001fca00078e020e */
[----:B------:R0:W-:Y:S02]  /*18a20*/  STL.64 [R1+0x14d0], R12 ;  /* 0x0014d00c01007387 */ /* 0x0001e40000100a00 */
[----:B0-----:R-:W-:-:S05]  /*18a30*/  IMAD.WIDE R12, R3, 0x2, R14 ;  /* 0x00000002030c7825 */ /* 0x001fca00078e020e */
[----:B------:R0:W-:Y:S04]  /*18a40*/  STL.64 [R1+0x14e0], R12 ;  /* 0x0014e00c01007387 */ /* 0x0001e80000100a00 */
[----:B0-----:R-:W2:Y:S04]  /*18a50*/  LDL.LU.64 R12, [R1+0x1ae8] ;  /* 0x001ae800010c7983 */ /* 0x001ea80000300a00 */
[----:B------:R0:W-:Y:S04]  /*18a60*/  STL [R1+0x1a50], R3 ;  /* 0x001a500301007387 */ /* 0x0001e80000100800 */
[----:B0-----:R-:W2:Y:S04]  /*18a70*/  LDL R3, [R1+0x1a0] ;  /* 0x0001a00001037983 */ /* 0x001ea80000100800 */
[----:B------:R2:W-:Y:S02]  /*18a80*/  STL [R1+0x1a54], R2 ;  /* 0x001a540201007387 */ /* 0x0005e40000100800 */
[----:B--2---:R-:W-:-:S05]  /*18a90*/  IMAD.WIDE R2, R3, 0x2, R14 ;  /* 0x0000000203027825 */ /* 0x004fca00078e020e */
[----:B------:R0:W-:Y:S02]  /*18aa0*/  STL.64 [R1+0x14f0], R2 ;  /* 0x0014f00201007387 */ /* 0x0001e40000100a00 */
[----:B0-----:R-:W-:-:S05]  /*18ab0*/  IMAD.WIDE R2, R6, 0x2, R14 ;  /* 0x0000000206027825 */ /* 0x001fca00078e020e */
[----:B------:R3:W-:Y:S02]  /*18ac0*/  STL.64 [R1+0x1500], R2 ;  /* 0x0015000201007387 */ /* 0x0007e40000100a00 */
[----:B---3--:R-:W-:-:S04]  /*18ad0*/  IMAD.WIDE R2, R7, 0x2, R14 ;  /* 0x0000000207027825 */ /* 0x008fc800078e020e */
[--C-:B------:R-:W-:Y:S01]  /*18ae0*/  IMAD.WIDE R6, R10, 0x2, R14.reuse ;  /* 0x000000020a067825 */ /* 0x100fe200078e020e */
[----:B------:R0:W-:Y:S04]  /*18af0*/  STL.64 [R1+0x1510], R2 ;  /* 0x0015100201007387 */ /* 0x0001e80000100a00 */
[----:B------:R4:W-:Y:S04]  /*18b00*/  STL.64 [R1+0x1520], R6 ;  /* 0x0015200601007387 */ /* 0x0009e80000100a00 */
[----:B------:R-:W2:Y:S01]  /*18b10*/  LDL.LU R10, [R1+0x400] ;  /* 0x00040000010a7983 */ /* 0x000ea20000300800 */
[----:B0-----:R-:W-:-:S04]  /*18b20*/  IMAD.WIDE R2, R11, 0x2, R14 ;  /* 0x000000020b027825 */ /* 0x001fc800078e020e */
[--C-:B----4-:R-:W-:Y:S01]  /*18b30*/  IMAD.WIDE R6, R8, 0x2, R14.reuse ;  /* 0x0000000208067825 */ /* 0x110fe200078e020e */
[----:B------:R0:W-:Y:S04]  /*18b40*/  STL.64 [R1+0x1530], R2 ;  /* 0x0015300201007387 */ /* 0x0001e80000100a00 */
[----:B------:R1:W-:Y:S04]  /*18b50*/  STL.64 [R1+0x1540], R6 ;  /* 0x0015400601007387 */ /* 0x0003e80000100a00 */
[----:B------:R-:W3:Y:S01]  /*18b60*/  LDL.LU R11, [R1+0x404] ;  /* 0x00040400010b7983 */ /* 0x000ee20000300800 */
[----:B0-----:R-:W-:-:S04]  /*18b70*/  IMAD.WIDE R2, R9, 0x2, R14 ;  /* 0x0000000209027825 */ /* 0x001fc800078e020e */
[--C-:B-1----:R-:W-:Y:S01]  /*18b80*/  IMAD.WIDE R6, R29, 0x2, R14.reuse ;  /* 0x000000021d067825 */ /* 0x102fe200078e020e */
[----:B------:R0:W-:Y:S04]  /*18b90*/  STL.64 [R1+0x1550], R2 ;  /* 0x0015500201007387 */ /* 0x0001e80000100a00 */
[----:B------:R-:W4:Y:S01]  /*18ba0*/  LDL.LU R29, [R1+0x1ae4] ;  /* 0x001ae400011d7983 */ /* 0x000f220000300800 */
[----:B------:R-:W-:-:S04]  /*18bb0*/  IMAD.WIDE R8, R13, 0x2, R14 ;  /* 0x000000020d087825 */ /* 0x000fc800078e020e */
[--C-:B0-----:R-:W-:Y:S02]  /*18bc0*/  IMAD.WIDE R2, R12, 0x2, R14.reuse ;  /* 0x000000020c027825 */ /* 0x101fe400078e020e */
[----:B------:R-:W5:Y:S04]  /*18bd0*/  LDL.LU R12, [R1+0x1ae0] ;  /* 0x001ae000010c7983 */ /* 0x000f680000300800 */
[----:B------:R0:W-:Y:S04]  /*18be0*/  STL.64 [R1+0x1560], R6 ;  /* 0x0015600601007387 */ /* 0x0001e80000100a00 */
[----:B------:R-:W5:Y:S04]  /*18bf0*/  LDL.LU R13, [R1+0x1adc] ;  /* 0x001adc00010d7983 */ /* 0x000f680000300800 */
[----:B------:R1:W-:Y:S01]  /*18c00*/  STL.64 [R1+0x1570], R2 ;  /* 0x0015700201007387 */ /* 0x0003e20000100a00 */
[----:B0-----:R-:W-:-:S03]  /*18c10*/  IMAD.WIDE R6, R5, 0x2, R14 ;  /* 0x0000000205067825 */ /* 0x001fc600078e020e */
[----:B------:R-:W-:Y:S01]  /*18c20*/  STL.64 [R1+0x1580], R8 ;  /* 0x0015800801007387 */ /* 0x000fe20000100a00 */
[----:B-1----:R-:W-:-:S04]  /*18c30*/  IMAD.WIDE R2, R4, 0x2, R14 ;  /* 0x0000000204027825 */ /* 0x002fc800078e020e */
[--C-:B------:R-:W-:Y:S01]  /*18c40*/  IMAD.WIDE R4, R26, 0x2, R14.reuse ;  /* 0x000000021a047825 */ /* 0x100fe200078e020e */
[----:B------:R0:W-:Y:S04]  /*18c50*/  STL.64 [R1+0x1590], R2 ;  /* 0x0015900201007387 */ /* 0x0001e80000100a00 */
[----:B------:R-:W-:Y:S04]  /*18c60*/  STL.64 [R1+0x15a0], R6 ;  /* 0x0015a00601007387 */ /* 0x000fe80000100a00 */
[----:B------:R1:W-:Y:S01]  /*18c70*/  STL.64 [R1+0x15b0], R4 ;  /* 0x0015b00401007387 */ /* 0x0003e20000100a00 */
[----:B0-----:R-:W-:-:S05]  /*18c80*/  IMAD.WIDE R2, R27, 0x2, R14 ;  /* 0x000000021b027825 */ /* 0x001fca00078e020e */
[----:B------:R0:W-:Y:S01]  /*18c90*/  STL.64 [R1+0x15c0], R2 ;  /* 0x0015c00201007387 */ /* 0x0001e20000100a00 */
[----:B-1----:R-:W-:-:S04]  /*18ca0*/  IMAD.WIDE R4, R25, 0x2, R14 ;  /* 0x0000000219047825 */ /* 0x002fc800078e020e */
[----:B----4-:R-:W-:-:S05]  /*18cb0*/  IMAD.WIDE R6, R29, 0x2, R14 ;  /* 0x000000021d067825 */ /* 0x010fca00078e020e */
[----:B------:R-:W-:Y:S04]  /*18cc0*/  STL.64 [R1+0x15e0], R6 ;  /* 0x0015e00601007387 */ /* 0x000fe80000100a00 */
[----:B------:R1:W-:Y:S01]  /*18cd0*/  STL.64 [R1+0x15d0], R4 ;  /* 0x0015d00401007387 */ /* 0x0003e20000100a00 */
[----:B-----5:R-:W-:-:S04]  /*18ce0*/  IMAD.WIDE R8, R17, 0x2, R12 ;  /* 0x0000000211087825 */ /* 0x020fc800078e020c */
[--C-:B0-----:R-:W-:Y:S01]  /*18cf0*/  IMAD.WIDE R2, R16, 0x2, R12.reuse ;  /* 0x0000000210027825 */ /* 0x101fe200078e020c */
[----:B------:R-:W-:Y:S03]  /*18d00*/  STL.64 [R1+0x1a00], R8 ;  /* 0x001a000801007387 */ /* 0x000fe60000100a00 */
[--C-:B-1----:R-:W-:Y:S01]  /*18d10*/  IMAD.WIDE R4, R18, 0x2, R12.reuse ;  /* 0x0000000212047825 */ /* 0x102fe200078e020c */
[----:B------:R-:W-:Y:S03]  /*18d20*/  STL.64 [R1+0x30], R2 ;  /* 0x0000300201007387 */ /* 0x000fe60000100a00 */
[--C-:B------:R-:W-:Y:S01]  /*18d30*/  IMAD.WIDE R26, R19, 0x2, R12.reuse ;  /* 0x00000002131a7825 */ /* 0x100fe200078e020c */
        /* <DEDUP_REMOVED lines=13> */
[--C-:B--2---:R-:W-:Y:S01]  /*18e10*/  IMAD.WIDE R22, R10, 0x2, R12.reuse ;  /* 0x000000020a167825 */ /* 0x104fe200078e020c */
[----:B------:R-:W-:Y:S04]  /*18e20*/  STL.64 [R1+0x1a40], R20 ;  /* 0x001a401401007387 */ /* 0x000fe80000100a00 */
[----:B------:R0:W-:Y:S04]  /*18e30*/  STL.64 [R1+0x1a48], R22 ;  /* 0x001a481601007387 */ /* 0x0001e80000100a00 */
[----:B0-----:R-:W2:Y:S04]  /*18e40*/  LDL.LU R22, [R1+0x42c] ;  /* 0x00042c0001167983 */ /* 0x001ea80000300800 */
[----:B------:R-:W4:Y:S01]  /*18e50*/  LDL.LU R23, [R1+0x438] ;  /* 0x0004380001177983 */ /* 0x000f220000300800 */
[----:B---3--:R-:W-:-:S05]  /*18e60*/  IMAD.WIDE R2, R11, 0x2, R12 ;  /* 0x000000020b027825 */ /* 0x008fca00078e020c */
[----:B------:R-:W-:Y:S04]  /*18e70*/  STL.64 [R1+0x50], R2 ;  /* 0x0000500201007387 */ /* 0x000fe80000100a00 */
[----:B----4-:R0:W-:Y:S04]  /*18e80*/  STL [R1+0x1ac4], R23 ;  /* 0x001ac41701007387 */ /* 0x0101e80000100800 */
[----:B0-----:R-:W3:Y:S04]  /*18e90*/  LDL.LU R23, [R1+0x428] ;  /* 0x0004280001177983 */ /* 0x001ee80000300800 */
[----:B--2---:R0:W-:Y:S04]  /*18ea0*/  STL [R1+0x1ac8], R22 ;  /* 0x001ac81601007387 */ /* 0x0041e80000100800 */
[----:B0-----:R-:W2:Y:S04]  /*18eb0*/  LDL.LU R22, [R1+0x3e8] ;  /* 0x0003e80001167983 */ /* 0x001ea80000300800 */
[----:B---3--:R0:W-:Y:S04]  /*18ec0*/  STL [R1+0x1acc], R23 ;  /* 0x001acc1701007387 */ /* 0x0081e80000100800 */
[----:B0-----:R-:W3:Y:S04]  /*18ed0*/  LDL.LU R23, [R1+0x3ec] ;  /* 0x0003ec0001177983 */ /* 0x001ee80000300800 */
[----:B--2---:R0:W-:Y:S04]  /*18ee0*/  STL [R1+0x1ad0], R22 ;  /* 0x001ad01601007387 */ /* 0x0041e80000100800 */
[----:B0-----:R-:W2:Y:S04]  /*18ef0*/  LDL.LU R22, [R1+0x414] ;  /* 0x0004140001167983 */ /* 0x001ea80000300800 */
[----:B---3--:R0:W-:Y:S04]  /*18f00*/  STL [R1+0x1ad4], R23 ;  /* 0x001ad41701007387 */ /* 0x0081e80000100800 */
[----:B0-----:R-:W3:Y:S04]  /*18f10*/  LDL.LU R23, [R1+0x410] ;  /* 0x0004100001177983 */ /* 0x001ee80000300800 */
[----:B--2---:R3:W-:Y:S04]  /*18f20*/  STL [R1+0x1ad8], R22 ;  /* 0x001ad81601007387 */ /* 0x0047e80000100800 */
[----:B------:R-:W2:Y:S04]  /*18f30*/  LDL.LU R20, [R1+0x43c] ;  /* 0x00043c0001147983 */ /* 0x000ea80000300800 */
[----:B------:R-:W4:Y:S04]  /*18f40*/  LDL.LU R21, [R1+0x3d4] ;  /* 0x0003d40001157983 */ /* 0x000f280000300800 */
        /* <DEDUP_REMOVED lines=22> */
[----:B---3--:R-:W-:-:S05]  /*190b0*/  IMAD.WIDE R22, R23, 0x2, R12 ;  /* 0x0000000217167825 */ /* 0x008fca00078e020c */
[----:B------:R0:W-:Y:S04]  /*190c0*/  STL.64 [R1+0x60], R22 ;  /* 0x0000601601007387 */ /* 0x0001e80000100a00 */
[----:B0-----:R-:W3:Y:S02]  /*190d0*/  LDL.LU R22, [R1+0x1ad8] ;  /* 0x001ad80001167983 */ /* 0x001ee40000300800 */
        /* <DEDUP_REMOVED lines=16> */
[----:B------:R2:W-:Y:S02]  /*191e0*/  STL.64 [R1+0xd0], R22 ;  /* 0x0000d01601007387 */ /* 0x0005e40000100a00 */
[----:B--2---:R-:W-:-:S05]  /*191f0*/  IMAD.WIDE R22, R20, 0x2, R12 ;  /* 0x0000000214167825 */ /* 0x004fca00078e020c */
[----:B------:R4:W-:Y:S02]  /*19200*/  STL.64 [R1+0xe0], R22 ;  /* 0x0000e01601007387 */ /* 0x0009e40000100a00 */
[----:B----4-:R-:W-:-:S04]  /*19210*/  IMAD.WIDE R22, R21, 0x2, R12 ;  /* 0x0000000215167825 */ /* 0x010fc800078e020c */
        /* <DEDUP_REMOVED lines=29> */
[----:B------:R-:W-:Y:S04]  /*193f0*/  STL.64 [R1+0x218], R16 ;  /* 0x0002181001007387 */ /* 0x000fe80000100a00 */
[----:B------:R1:W-:Y:S01]  /*19400*/  STL.64 [R1+0x228], R4 ;  /* 0x0002280401007387 */ /* 0x0003e20000100a00 */
[----:B0-----:R-:W-:-:S04]  /*19410*/  IMAD.WIDE R14, R9, 0x2, R12 ;  /* 0x00000002090e7825 */ /* 0x001fc800078e020c */
[--C-:B------:R-:W-:Y:S01]  /*19420*/  IMAD.WIDE R8, R2, 0x2, R12.reuse ;  /* 0x0000000202087825 */ /* 0x100fe200078e020c */
[----:B------:R-:W-:Y:S03]  /*19430*/  STL.64 [R1+0x240], R14 ;  /* 0x0002400e01007387 */ /* 0x000fe60000100a00 */
[--C-:B-1----:R-:W-:Y:S01]  /*19440*/  IMAD.WIDE R4, R3, 0x2, R12.reuse ;  /* 0x0000000203047825 */ /* 0x102fe200078e020c */
[----:B------:R-:W-:Y:S03]  /*19450*/  STL.64 [R1+0x258], R8 ;  /* 0x0002580801007387 */ /* 0x000fe60000100a00 */
[--C-:B------:R-:W-:Y:S01]  /*19460*/  IMAD.WIDE R2, R6, 0x2, R12.reuse ;  /* 0x0000000206027825 */ /* 0x100fe200078e020c */
[----:B------:R0:W-:Y:S03]  /*19470*/  STL.64 [R1+0x268], R4 ;  /* 0x0002680401007387 */ /* 0x0001e60000100a00 */
[--C-:B------:R-:W-:Y:S01]  /*19480*/  IMAD.WIDE R6, R7, 0x2, R12.reuse ;  /* 0x0000000207067825 */ /* 0x100fe200078e020c */
[----:B------:R1:W-:Y:S04]  /*19490*/  STL.64 [R1+0x280], R2 ;  /* 0x0002800201007387 */ /* 0x0003e80000100a00 */
[----:B------:R-:W-:Y:S01]  /*194a0*/  STL.64 [R1+0x290], R6 ;  /* 0x0002900601007387 */ /* 0x000fe20000100a00 */
[----:B0-----:R-:W-:-:S03]  /*194b0*/  IMAD.WIDE R4, R10, 0x2, R12 ;  /* 0x000000020a047825 */ /* 0x001fc600078e020c */
[----:B------:R-:W2:Y:S04]  /*194c0*/  LDL.LU R22, [R1+0x4f0] ;  /* 0x0004f00001167983 */ /* 0x000ea80000300800 */
[----:B------:R-:W-:Y:S04]  /*194d0*/  STL.64 [R1+0x2b8], R4 ;  /* 0x0002b80401007387 */ /* 0x000fe80000100a00 */
[----:B------:R-:W3:Y:S01]  /*194e0*/  LDL.LU R23, [R1+0x4f4] ;  /* 0x0004f40001177983 */ /* 0x000ee20000300800 */
[----:B-1----:R-:W-:-:S05]  /*194f0*/  IMAD.WIDE R2, R11, 0x2, R12 ;  /* 0x000000020b027825 */ /* 0x002fca00078e020c */
[----:B------:R-:W-:Y:S04]  /*19500*/  STL.64 [R1+0x2c8], R2 ;  /* 0x0002c80201007387 */ /* 0x000fe80000100a00 */
[----:B---3--:R0:W-:Y:S04]  /*19510*/  STL [R1+0x1aac], R23 ;  /* 0x001aac1701007387 */ /* 0x0081e80000100800 */
        /* <DEDUP_REMOVED lines=159> */
[----:B--2---:R-:W-:-:S04]  /*19f10*/  IMAD.WIDE R22, R20, 0x2, R12 ;  /* 0x0000000214167825 */ /* 0x004fc800078e020c */
[--C-:B----4-:R-:W-:Y:S01]  /*19f20*/  IMAD.WIDE R20, R21, 0x2, R12.reuse ;  /* 0x0000000215147825 */ /* 0x110fe200078e020c */
[----:B------:R5:W-:Y:S04]  /*19f30*/  STL.64 [R1+0x5c8], R22 ;  /* 0x0005c81601007387 */ /* 0x000be80000100a00 */
[----:B------:R0:W-:Y:S01]  /*19f40*/  STL.64 [R1+0x5d8], R20 ;  /* 0x0005d81401007387 */ /* 0x0001e20000100a00 */
[----:B-----5:R-:W-:-:S04]  /*19f50*/  IMAD.WIDE R22, R18, 0x2, R12 ;  /* 0x0000000212167825 */ /* 0x020fc800078e020c */
[--C-:B0-----:R-:W-:Y:S01]  /*19f60*/  IMAD.WIDE R20, R19, 0x2, R12.reuse ;  /* 0x0000000213147825 */ /* 0x101fe200078e020c */
[----:B------:R0:W-:Y:S03]  /*19f70*/  STL.64 [R1+0x5e8], R22 ;  /* 0x0005e81601007387 */ /* 0x0001e60000100a00 */
[--C-:B------:R-:W-:Y:S01]  /*19f80*/  IMAD.WIDE R18, R17, 0x2, R12.reuse ;  /* 0x0000000211127825 */ /* 0x100fe200078e020c */
[----:B------:R1:W-:Y:S03]  /*19f90*/  STL.64 [R1+0x5f8], R20 ;  /* 0x0005f81401007387 */ /* 0x0003e60000100a00 */
[----:B0-----:R-:W-:-:S04]  /*19fa0*/  IMAD.WIDE R22, R16, 0x2, R12 ;  /* 0x0000000210167825 */ /* 0x001fc800078e020c */
[--C-:B-1----:R-:W-:Y:S01]  /*19fb0*/  IMAD.WIDE R20, R14, 0x2, R12.reuse ;  /* 0x000000020e147825 */ /* 0x102fe200078e020c */
[----:B------:R-:W-:Y:S03]  /*19fc0*/  STL.64 [R1+0x608], R22 ;  /* 0x0006081601007387 */ /* 0x000fe60000100a00 */
[--C-:B------:R-:W-:Y:S01]  /*19fd0*/  IMAD.WIDE R16, R15, 0x2, R12.reuse ;  /* 0x000000020f107825 */ /* 0x100fe200078e020c */
[----:B------:R0:W-:Y:S03]  /*19fe0*/  STL.64 [R1+0x610], R18 ;  /* 0x0006101201007387 */ /* 0x0001e60000100a00 */
[--C-:B------:R-:W-:Y:S01]  /*19ff0*/  IMAD.WIDE R14, R25, 0x2, R12.reuse ;  /* 0x00000002190e7825 */ /* 0x100fe200078e020c */
[----:B------:R-:W-:Y:S04]  /*1a000*/  STL.64 [R1+0x620], R20 ;  /* 0x0006201401007387 */ /* 0x000fe80000100a00 */
[----:B------:R1:W-:Y:S01]  /*1a010*/  STL.64 [R1+0x628], R16 ;  /* 0x0006281001007387 */ /* 0x0003e20000100a00 */
[----:B0-----:R-:W-:-:S05]  /*1a020*/  IMAD.WIDE R18, R24, 0x2, R12 ;  /* 0x0000000218127825 */ /* 0x001fca00078e020c */
[----:B------:R0:W-:Y:S01]  /*1a030*/  STL.64 [R1+0x638], R18 ;  /* 0x0006381201007387 */ /* 0x0001e20000100a00 */
[----:B-1----:R-:W-:-:S03]  /*1a040*/  IMAD.WIDE R16, R28, 0x2, R12 ;  /* 0x000000021c107825 */ /* 0x002fc600078e020c */
        /* <DEDUP_REMOVED lines=14> */
[----:B------:R-:W-:Y:S03]  /*1a130*/  STL.64 [R1+0xc08], R16 ;  /* 0x000c081001007387 */ /* 0x000fe60000100a00 */
[--C-:B------:R-:W-:Y:S01]  /*1a140*/  IMAD.WIDE R8, R3, 0x2, R12.reuse ;  /* 0x0000000203087825 */ /* 0x100fe200078e020c */
[----:B------:R1:W-:Y:S03]  /*1a150*/  STL.64 [R1+0xc18], R4 ;  /* 0x000c180401007387 */ /* 0x0003e60000100a00 */
[----:B0-----:R-:W-:-:S04]  /*1a160*/  IMAD.WIDE R14, R2, 0x2, R12 ;  /* 0x00000002020e7825 */ /* 0x001fc800078e020c */
[--C-:B------:R-:W-:Y:S01]  /*1a170*/  IMAD.WIDE R2, R7, 0x2, R12.reuse ;  /* 0x0000000207027825 */ /* 0x100fe200078e020c */
[----:B------:R-:W-:Y:S03]  /*1a180*/  STL.64 [R1+0xc28], R14 ;  /* 0x000c280e01007387 */ /* 0x000fe60000100a00 */
[--C-:B-1----:R-:W-:Y:S01]  /*1a190*/  IMAD.WIDE R4, R6, 0x2, R12.reuse ;  /* 0x0000000206047825 */ /* 0x102fe200078e020c */
[----:B------:R-:W-:Y:S03]  /*1a1a0*/  STL.64 [R1+0xc38], R8 ;  /* 0x000c380801007387 */ /* 0x000fe60000100a00 */
[--C-:B------:R-:W-:Y:S01]  /*1a1b0*/  IMAD.WIDE R6, R10, 0x2, R12.reuse ;  /* 0x000000020a067825 */ /* 0x100fe200078e020c */
[----:B------:R0:W-:Y:S04]  /*1a1c0*/  STL.64 [R1+0xc48], R4 ;  /* 0x000c480401007387 */ /* 0x0001e80000100a00 */
[----:B------:R1:W-:Y:S01]  /*1a1d0*/  STL.64 [R1+0xc58], R2 ;  /* 0x000c580201007387 */ /* 0x0003e20000100a00 */
[----:B0-----:R-:W-:-:S03]  /*1a1e0*/  IMAD.WIDE R4, R11, 0x2, R12 ;  /* 0x000000020b047825 */ /* 0x001fc600078e020c */
[----:B-1----:R-:W2:Y:S04]  /*1a1f0*/  LDL.LU R3, [R1+0x6b8] ;  /* 0x0006b80001037983 */ /* 0x002ea80000300800 */
[----:B------:R-:W-:Y:S04]  /*1a200*/  STL.64 [R1+0xc68], R6 ;  /* 0x000c680601007387 */ /* 0x000fe80000100a00 */
[----:B------:R-:W3:Y:S04]  /*1a210*/  LDL.LU R10, [R1+0x6bc] ;  /* 0x0006bc00010a7983 */ /* 0x000ee80000300800 */
[----:B------:R-:W-:Y:S04]  /*1a220*/  STL.64 [R1+0xc78], R4 ;  /* 0x000c780401007387 */ /* 0x000fe80000100a00 */
[----:B------:R-:W4:Y:S04]  /*1a230*/  LDL.LU R11, [R1+0x6c0] ;  /* 0x0006c000010b7983 */ /* 0x000f280000300800 */
[----:B------:R-:W5:Y:S04]  /*1a240*/  LDL.LU R22, [R1+0x6cc] ;  /* 0x0006cc0001167983 */ /* 0x000f680000300800 */
[----:B------:R-:W2:Y:S04]  /*1a250*/  LDL.LU R23, [R1+0x6d0] ;  /* 0x0006d00001177983 */ /* 0x000ea80000300800 */
[----:B--2---:R0:W-:Y:S04]  /*1a260*/  STL [R1+0x1a84], R23 ;  /* 0x001a841701007387 */ /* 0x0041e80000100800 */
[----:B0-----:R-:W2:Y:S04]  /*1a270*/  LDL.LU R23, [R1+0x6c8] ;  /* 0x0006c80001177983 */ /* 0x001ea80000300800 */
[----:B-----5:R0:W-:Y:S04]  /*1a280*/  STL [R1+0x1a88], R22 ;  /* 0x001a881601007387 */ /* 0x0201e80000100800 */
[----:B0-----:R-:W5:Y:S04]  /*1a290*/  LDL.LU R22, [R1+0x6c4] ;  /* 0x0006c40001167983 */ /* 0x001f680000300800 */
[----:B--2---:R-:W-:Y:S04]  /*1a2a0*/  STL [R1+0x1a8c], R23 ;  /* 0x001a8c1701007387 */ /* 0x004fe80000100800 */
[----:B-----5:R0:W-:Y:S04]  /*1a2b0*/  STL [R1+0x1a90], R22 ;  /* 0x001a901601007387 */ /* 0x0201e80000100800 */
[----:B------:R-:W2:Y:S04]  /*1a2c0*/  LDL.LU R20, [R1+0x6d4] ;  /* 0x0006d40001147983 */ /* 0x000ea80000300800 */
        /* <DEDUP_REMOVED lines=12> */
[----:B0-----:R-:W-:-:S03]  /*1a390*/  IMAD.WIDE R22, R3, 0x2, R12 ;  /* 0x0000000203167825 */ /* 0x001fc600078e020c */
        /* <DEDUP_REMOVED lines=8> */
[----:B------:R3:W-:Y:S04]  /*1a420*/  STL.64 [R1+0xc88], R22 ;  /* 0x000c881601007387 */ /* 0x0007e80000100a00 */
[----:B------:R-:W2:Y:S01]  /*1a430*/  LDL.LU R3, [R1+0x728] ;  /* 0x0007280001037983 */ /* 0x000ea20000300800 */
[----:B---3--:R-:W-:-:S03]  /*1a440*/  IMAD.WIDE R22, R10, 0x2, R12 ;  /* 0x000000020a167825 */ /* 0x008fc600078e020c */
[----:B------:R-:W3:Y:S04]  /*1a450*/  LDL.LU R10, [R1+0x72c] ;  /* 0x00072c00010a7983 */ /* 0x000ee80000300800 */
[----:B------:R4:W-:Y:S02]  /*1a460*/  STL.64 [R1+0xc98], R22 ;  /* 0x000c981601007387 */ /* 0x0009e40000100a00 */
[----:B----4-:R-:W-:-:S05]  /*1a470*/  IMAD.WIDE R22, R11, 0x2, R12 ;  /* 0x000000020b167825 */ /* 0x010fca00078e020c */
[----:B------:R0:W-:Y:S04]  /*1a480*/  STL.64 [R1+0xca8], R22 ;  /* 0x000ca81601007387 */ /* 0x0001e80000100a00 */
[----:B0-----:R-:W4:Y:S04]  /*1a490*/  LDL.LU R22, [R1+0x1a90] ;  /* 0x001a900001167983 */ /* 0x001f280000300800 */
[----:B------:R-:W2:Y:S01]  /*1a4a0*/  LDL.LU R11, [R1+0x730] ;  /* 0x00073000010b7983 */ /* 0x000ea20000300800 */
[----:B----4-:R-:W-:-:S05]  /*1a4b0*/  IMAD.WIDE R22, R22, 0x2, R12 ;  /* 0x0000000216167825 */ /* 0x010fca00078e020c */
[----:B------:R0:W-:Y:S04]  /*1a4c0*/  STL.64 [R1+0xcb8], R22 ;  /* 0x000cb81601007387 */ /* 0x0001e80000100a00 */
[----:B0-----:R-:W4:Y:S02]  /*1a4d0*/  LDL.LU R23, [R1+0x1a8c] ;  /* 0x001a8c0001177983 */ /* 0x001f240000300800 */
[----:B----4-:R-:W-:-:S05]  /*1a4e0*/  IMAD.WIDE R22, R23, 0x2, R12 ;  /* 0x0000000217167825 */ /* 0x010fca00078e020c */
[----:B------:R0:W-:Y:S04]  /*1a4f0*/  STL.64 [R1+0xcc8], R22 ;  /* 0x000cc81601007387 */ /* 0x0001e80000100a00 */
[----:B0-----:R-:W4:Y:S02]  /*1a500*/  LDL.LU R22, [R1+0x1a88] ;  /* 0x001a880001167983 */ /* 0x001f240000300800 */
[----:B----4-:R-:W-:-:S05]  /*1a510*/  IMAD.WIDE R22, R22, 0x2, R12 ;  /* 0x0000000216167825 */ /* 0x010fca00078e020c */
[----:B------:R0:W-:Y:S04]  /*1a520*/  STL.64 [R1+0xcd8], R22 ;  /* 0x000cd81601007387 */ /* 0x0001e80000100a00 */
[----:B0-----:R-:W4:Y:S02]  /*1a530*/  LDL.LU R23, [R1+0x1a84] ;  /* 0x001a840001177983 */ /* 0x001f240000300800 */
[----:B----4-:R-:W-:-:S05]  /*1a540*/  IMAD.WIDE R22, R23, 0x2, R12 ;  /* 0x0000000217167825 */ /* 0x010fca00078e020c */
[----:B------:R2:W-:Y:S02]  /*1a550*/  STL.64 [R1+0xce8], R22 ;  /* 0x000ce81601007387 */ /* 0x0005e40000100a00 */
[----:B--2---:R-:W-:-:S04]  /*1a560*/  IMAD.WIDE R22, R20, 0x2, R12 ;  /* 0x0000000214167825 */ /* 0x004fc800078e020c */
[--C-:B-----5:R-:W-:Y:S01]  /*1a570*/  IMAD.WIDE R20, R21, 0x2, R12.reuse ;  /* 0x0000000215147825 */ /* 0x120fe200078e020c */
[----:B------:R0:W-:Y:S04]  /*1a580*/  STL.64 [R1+0xcf8], R22 ;  /* 0x000cf81601007387 */ /* 0x0001e80000100a00 */
[----:B------:R1:W-:Y:S01]  /*1a590*/  STL.64 [R1+0xd08], R20 ;  /* 0x000d081401007387 */ /* 0x0003e20000100a00 */
[----:B0-----:R-:W-:-:S04]  /*1a5a0*/  IMAD.WIDE R22, R18, 0x2, R12 ;  /* 0x0000000212167825 */ /* 0x001fc800078e020c */
[--C-:B-1----:R-:W-:Y:S01]  /*1a5b0*/  IMAD.WIDE R20, R19, 0x2, R12.reuse ;  /* 0x0000000213147825 */ /* 0x102fe200078e020c */
        /* <DEDUP_REMOVED lines=31> */
[----:B0-----:R-:W-:-:S05]  /*1a7b0*/  IMAD.WIDE R14, R2, 0x2, R12 ;  /* 0x00000002020e7825 */ /* 0x001fca00078e020c */
[----:B------:R-:W-:Y:S01]  /*1a7c0*/  STL.64 [R1+0xe18], R14 ;  /* 0x000e180e01007387 */ /* 0x000fe20000100a00 */
[----:B-1----:R-:W-:-:S03]  /*1a7d0*/  IMAD.WIDE R4, R7, 0x2, R12 ;  /* 0x0000000207047825 */ /* 0x002fc600078e020c */
[----:B------:R-:W2:Y:S01]  /*1a7e0*/  LDL.LU R6, [R1+0x734] ;  /* 0x0007340001067983 */ /* 0x000ea20000300800 */
[----:B------:R-:W-:-:S03]  /*1a7f0*/  IMAD.WIDE R2, R3, 0x2, R12 ;  /* 0x0000000203027825 */ /* 0x000fc600078e020c */
[----:B------:R-:W-:Y:S04]  /*1a800*/  STL.64 [R1+0xe28], R8 ;  /* 0x000e280801007387 */ /* 0x000fe80000100a00 */
[----:B------:R-:W4:Y:S04]  /*1a810*/  LDL.LU R7, [R1+0x738] ;  /* 0x0007380001077983 */ /* 0x000f280000300800 */
[----:B------:R3:W-:Y:S02]  /*1a820*/  STL.64 [R1+0xe38], R4 ;  /* 0x000e380401007387 */ /* 0x0007e40000100a00 */
[----:B---3--:R-:W-:-:S02]  /*1a830*/  IMAD.WIDE R4, R10, 0x2, R12 ;  /* 0x000000020a047825 */ /* 0x008fc400078e020c */
[----:B------:R-:W3:Y:S04]  /*1a840*/  LDL.LU R10, [R1+0x73c] ;  /* 0x00073c00010a7983 */ /* 0x000ee80000300800 */
[----:B------:R0:W-:Y:S04]  /*1a850*/  STL.64 [R1+0xe48], R2 ;  /* 0x000e480201007387 */ /* 0x0001e80000100a00 */
[----:B------:R-:W-:Y:S01]  /*1a860*/  STL.64 [R1+0xe58], R4 ;  /* 0x000e580401007387 */ /* 0x000fe20000100a00 */
[----:B0-----:R-:W-:-:S03]  /*1a870*/  IMAD.WIDE R2, R11, 0x2, R12 ;  /* 0x000000020b027825 */ /* 0x001fc600078e020c */
[----:B------:R-:W5:Y:S04]  /*1a880*/  LDL.LU R11, [R1+0x740] ;  /* 0x00074000010b7983 */ /* 0x000f680000300800 */
[----:B------:R-:W2:Y:S04]  /*1a890*/  LDL.LU R22, [R1+0x748] ;  /* 0x0007480001167983 */ /* 0x000ea80000300800 */
[----:B------:R-:W-:Y:S04]  /*1a8a0*/  STL.64 [R1+0xe68], R2 ;  /* 0x000e680201007387 */ /* 0x000fe80000100a00 */
[----:B------:R-:W2:Y:S04]  /*1a8b0*/  LDL.LU R23, [R1+0x74c] ;  /* 0x00074c0001177983 */ /* 0x000ea80000300800 */
[----:B--2---:R0:W-:Y:S04]  /*1a8c0*/  STL [R1+0x1a78], R23 ;  /* 0x001a781701007387 */ /* 0x0041e80000100800 */
[----:B0-----:R-:W2:Y:S04]  /*1a8d0*/  LDL.LU R23, [R1+0x744] ;  /* 0x0007440001177983 */ /* 0x001ea80000300800 */
[----:B------:R-:W-:Y:S01]  /*1a8e0*/  STL [R1+0x1a7c], R22 ;  /* 0x001a7c1601007387 */ /* 0x000fe20000100800 */
[----:B------:R-:W-:-:S03]  /*1a8f0*/  IMAD.WIDE R8, R6, 0x2, R12 ;  /* 0x0000000206087825 */ /* 0x000fc600078e020c */
[----:B--2---:R4:W-:Y:S04]  /*1a900*/  STL [R1+0x1a80], R23 ;  /* 0x001a801701007387 */ /* 0x0049e80000100800 */
        /* <DEDUP_REMOVED lines=13> */
[----:B----4-:R-:W-:-:S03]  /*1a9e0*/  IMAD.WIDE R22, R7, 0x2, R12 ;  /* 0x0000000207167825 */ /* 0x010fc600078e020c */
[----:B------:R-:W4:Y:S04]  /*1a9f0*/  LDL.LU R27, [R1+0x784] ;  /* 0x00078400011b7983 */ /* 0x000f280000300800 */
[----:B------:R-:W2:Y:S04]  /*1aa00*/  LDL.LU R4, [R1+0x788] ;  /* 0x0007880001047983 */ /* 0x000ea80000300800 */
[----:B------:R-:W2:Y:S04]  /*1aa10*/  LDL.LU R5, [R1+0x78c] ;  /* 0x00078c0001057983 */ /* 0x000ea80000300800 */
[----:B------:R-:W2:Y:S04]  /*1aa20*/  LDL.LU R2, [R1+0x790] ;  /* 0x0007900001027983 */ /* 0x000ea80000300800 */
[----:B------:R-:W2:Y:S04]  /*1aa30*/  LDL.LU R3, [R1+0x794] ;  /* 0x0007940001037983 */ /* 0x000ea80000300800 */
[----:B------:R0:W-:Y:S04]  /*1aa40*/  STL.64 [R1+0xe78], R8 ;  /* 0x000e780801007387 */ /* 0x0001e80000100a00 */
[----:B0-----:R-:W2:Y:S04]  /*1aa50*/  LDL.LU R8, [R1+0x798] ;  /* 0x0007980001087983 */ /* 0x001ea80000300800 */
[----:B------:R-:W2:Y:S04]  /*1aa60*/  LDL.LU R6, [R1+0x79c] ;  /* 0x00079c0001067983 */ /* 0x000ea80000300800 */
[----:B------:R3:W-:Y:S04]  /*1aa70*/  STL.64 [R1+0xe88], R22 ;  /* 0x000e881601007387 */ /* 0x0007e80000100a00 */
[----:B------:R-:W2:Y:S01]  /*1aa80*/  LDL.LU R9, [R1+0x7a0] ;  /* 0x0007a00001097983 */ /* 0x000ea20000300800 */
[----:B---3--:R-:W-:-:S03]  /*1aa90*/  IMAD.WIDE R22, R10, 0x2, R12 ;  /* 0x000000020a167825 */ /* 0x008fc600078e020c */
[----:B------:R-:W3:Y:S04]  /*1aaa0*/  LDL.LU R10, [R1+0x7a4] ;  /* 0x0007a400010a7983 */ /* 0x000ee80000300800 */
[----:B------:R5:W-:Y:S02]  /*1aab0*/  STL.64 [R1+0xe98], R22 ;  /* 0x000e981601007387 */ /* 0x000be40000100a00 */
[----:B-----5:R-:W-:-:S05]  /*1aac0*/  IMAD.WIDE R22, R11, 0x2, R12 ;  /* 0x000000020b167825 */ /* 0x020fca00078e020c */
[----:B------:R0:W-:Y:S04]  /*1aad0*/  STL.64 [R1+0xea8], R22 ;  /* 0x000ea81601007387 */ /* 0x0001e80000100a00 */
[----:B0-----:R-:W5:Y:S04]  /*1aae0*/  LDL.LU R23, [R1+0x1a80] ;  /* 0x001a800001177983 */ /* 0x001f680000300800 */
[----:B------:R-:W2:Y:S04]  /*1aaf0*/  LDL.LU R7, [R1+0x7a8] ;  /* 0x0007a80001077983 */ /* 0x000ea80000300800 */
        /* <DEDUP_REMOVED lines=9> */
[----:B--2---:R-:W-:-:S05]  /*1ab90*/  IMAD.WIDE R22, R20, 0x2, R12 ;  /* 0x0000000214167825 */ /* 0x004fca00078e020c */
[----:B------:R0:W-:Y:S02]  /*1aba0*/  STL.64 [R1+0xee8], R22 ;  /* 0x000ee81601007387 */ /* 0x0001e40000100a00 */
[----:B0-----:R-:W-:-:S04]  /*1abb0*/  IMAD.WIDE R22, R21, 0x2, R12 ;  /* 0x0000000215167825 */ /* 0x001fc800078e020c */
[--C-:B------:R-:W-:Y:S01]  /*1abc0*/  IMAD.WIDE R20, R18, 0x2, R12.reuse ;  /* 0x0000000212147825 */ /* 0x100fe200078e020c */
[----:B------:R0:W-:Y:S04]  /*1abd0*/  STL.64 [R1+0xef8], R22 ;  /* 0x000ef81601007387 */ /* 0x0001e80000100a00 */
[----:B------:R1:W-:Y:S01]  /*1abe0*/  STL.64 [R1+0xf08], R20 ;  /* 0x000f081401007387 */ /* 0x0003e20000100a00 */
[----:B0-----:R-:W-:-:S04]  /*1abf0*/  IMAD.WIDE R22, R19, 0x2, R12 ;  /* 0x0000000213167825 */ /* 0x001fc800078e020c */
[--C-:B-1----:R-:W-:Y:S01]  /*1ac00*/  IMAD.WIDE R20, R16, 0x2, R12.reuse ;  /* 0x0000000210147825 */ /* 0x102fe200078e020c */
[----:B------:R-:W-:Y:S03]  /*1ac10*/  STL.64 [R1+0xf18], R22 ;  /* 0x000f181601007387 */ /* 0x000fe60000100a00 */
[--C-:B------:R-:W-:Y:S01]  /*1ac20*/  IMAD.WIDE R18, R17, 0x2, R12.reuse ;  /* 0x0000000211127825 */ /* 0x100fe200078e020c */
        /* <DEDUP_REMOVED lines=15> */
[--C-:B----4-:R-:W-:Y:S01]  /*1ad20*/  IMAD.WIDE R14, R27, 0x2, R12.reuse ;  /* 0x000000021b0e7825 */ /* 0x110fe200078e020c */
[----:B------:R1:W-:Y:S04]  /*1ad30*/  STL.64 [R1+0xfa8], R16 ;  /* 0x000fa81001007387 */ /* 0x0003e80000100a00 */
[----:B------:R2:W-:Y:S01]  /*1ad40*/  STL.64 [R1+0xfb8], R14 ;  /* 0x000fb80e01007387 */ /* 0x0005e20000100a00 */
[----:B0-----:R-:W-:-:S04]  /*1ad50*/  IMAD.WIDE R18, R4, 0x2, R12 ;  /* 0x0000000204127825 */ /* 0x001fc800078e020c */
[--C-:B-1----:R-:W-:Y:S01]  /*1ad60*/  IMAD.WIDE R16, R5, 0x2, R12.reuse ;  /* 0x0000000205107825 */ /* 0x102fe200078e020c */
[----:B------:R-:W-:Y:S03]  /*1ad70*/  STL.64 [R1+0xfc8], R18 ;  /* 0x000fc81201007387 */ /* 0x000fe60000100a00 */
[--C-:B--2---:R-:W-:Y:S01]  /*1ad80*/  IMAD.WIDE R14, R2, 0x2, R12.reuse ;  /* 0x00000002020e7825 */ /* 0x104fe200078e020c */
[----:B------:R-:W-:Y:S03]  /*1ad90*/  STL.64 [R1+0xfd8], R16 ;  /* 0x000fd81001007387 */ /* 0x000fe60000100a00 */
[--C-:B------:R-:W-:Y:S01]  /*1ada0*/  IMAD.WIDE R4, R3, 0x2, R12.reuse ;  /* 0x0000000203047825 */ /* 0x100fe200078e020c */
[----:B------:R-:W2:Y:S04]  /*1adb0*/  LDL.LU R2, [R1+0x7b0] ;  /* 0x0007b00001027983 */ /* 0x000ea80000300800 */
[----:B------:R0:W-:Y:S04]  /*1adc0*/  STL.64 [R1+0xfe8], R14 ;  /* 0x000fe80e01007387 */ /* 0x0001e80000100a00 */
[----:B------:R-:W4:Y:S04]  /*1add0*/  LDL.LU R3, [R1+0x7b4] ;  /* 0x0007b40001037983 */ /* 0x000f280000300800 */
[----:B------:R1:W-:Y:S01]  /*1ade0*/  STL.64 [R1+0xff8], R4 ;  /* 0x000ff80401007387 */ /* 0x0003e20000100a00 */
[----:B0-----:R-:W-:-:S04]  /*1adf0*/  IMAD.WIDE R14, R8, 0x2, R12 ;  /* 0x00000002080e7825 */ /* 0x001fc800078e020c */
[----:B------:R-:W-:-:S04]  /*1ae00*/  IMAD.WIDE R8, R9, 0x2, R12 ;  /* 0x0000000209087825 */ /* 0x000fc800078e020c */
[--C-:B-1----:R-:W-:Y:S02]  /*1ae10*/  IMAD.WIDE R4, R6, 0x2, R12.reuse ;  /* 0x0000000206047825 */ /* 0x102fe400078e020c */
[----:B------:R-:W5:Y:S04]  /*1ae20*/  LDL.LU R6, [R1+0x7b8] ;  /* 0x0007b80001067983 */ /* 0x000f680000300800 */
[----:B------:R-:W-:Y:S04]  /*1ae30*/  STL.64 [R1+0x1008], R14 ;  /* 0x0010080e01007387 */ /* 0x000fe80000100a00 */
[----:B------:R3:W-:Y:S02]  /*1ae40*/  STL.64 [R1+0x1018], R4 ;  /* 0x0010180401007387 */ /* 0x0007e40000100a00 */
[----:B---3--:R-:W-:-:S02]  /*1ae50*/  IMAD.WIDE R4, R10, 0x2, R12 ;  /* 0x000000020a047825 */ /* 0x008fc400078e020c */
[----:B------:R-:W3:Y:S04]  /*1ae60*/  LDL.LU R10, [R1+0x7bc] ;  /* 0x0007bc00010a7983 */ /* 0x000ee80000300800 */
[----:B------:R0:W-:Y:S04]  /*1ae70*/  STL.64 [R1+0x1028], R8 ;  /* 0x0010280801007387 */ /* 0x0001e80000100a00 */
[----:B------:R1:W-:Y:S01]  /*1ae80*/  STL.64 [R1+0x1038], R4 ;  /* 0x0010380401007387 */ /* 0x0003e20000100a00 */
[----:B0-----:R-:W-:-:S04]  /*1ae90*/  IMAD.WIDE R8, R7, 0x2, R12 ;  /* 0x0000000207087825 */ /* 0x001fc800078e020c */
[--C-:B-1----:R-:W-:Y:S02]  /*1aea0*/  IMAD.WIDE R4, R11, 0x2, R12.reuse ;  /* 0x000000020b047825 */ /* 0x102fe400078e020c */
[----:B------:R-:W2:Y:S04]  /*1aeb0*/  LDL.LU R11, [R1+0x7c0] ;  /* 0x0007c000010b7983 */ /* 0x000ea80000300800 */
[----:B------:R-:W-:Y:S04]  /*1aec0*/  STL.64 [R1+0x1048], R8 ;  /* 0x0010480801007387 */ /* 0x000fe80000100a00 */
[----:B------:R-:W2:Y:S04]  /*1aed0*/  LDL.LU R22, [R1+0x7c4] ;  /* 0x0007c40001167983 */ /* 0x000ea80000300800 */
[----:B------:R-:W-:Y:S04]  /*1aee0*/  STL.64 [R1+0x1058], R4 ;  /* 0x0010580401007387 */ /* 0x000fe80000100a00 */
[----:B------:R-:W2:Y:S04]  /*1aef0*/  LDL.LU R23, [R1+0x7c8] ;  /* 0x0007c80001177983 */ /* 0x000ea80000300800 */
[----:B--2---:R-:W-:Y:S04]  /*1af00*/  STL [R1+0x1a70], R23 ;  /* 0x001a701701007387 */ /* 0x004fe80000100800 */
[----:B------:R0:W-:Y:S04]  /*1af10*/  STL [R1+0x1a74], R22 ;  /* 0x001a741601007387 */ /* 0x0001e80000100800 */
        /* <DEDUP_REMOVED lines=20> */
[----:B------:R-:W2:Y:S04]  /*1b060*/  LDL.LU R5, [R1+0x520] ;  /* 0x0005200001057983 */ /* 0x000ea80000300800 */
[----:B------:R0:W-:Y:S01]  /*1b070*/  STL.64 [R1+0x1078], R2 ;  /* 0x0010780201007387 */ /* 0x0001e20000100a00 */
[----:B-----5:R-:W-:-:S03]  /*1b080*/  IMAD.WIDE R22, R6, 0x2, R12 ;  /* 0x0000000206167825 */ /* 0x020fc600078e020c */
[----:B------:R-:W5:Y:S04]  /*1b090*/  LDL.LU R9, [R1+0x4f8] ;  /* 0x0004f80001097983 */ /* 0x000f680000300800 */
[----:B0-----:R-:W2:Y:S04]  /*1b0a0*/  LDL.LU R3, [R1+0x4d4] ;  /* 0x0004d40001037983 */ /* 0x001ea80000300800 */
[----:B------:R3:W-:Y:S04]  /*1b0b0*/  STL.64 [R1+0x1088], R22 ;  /* 0x0010881601007387 */ /* 0x0007e80000100a00 */
[----:B------:R-:W2:Y:S04]  /*1b0c0*/  LDL.LU R2, [R1+0x4d0] ;  /* 0x0004d00001027983 */ /* 0x000ea80000300800 */
[----:B------:R-:W2:Y:S01]  /*1b0d0*/  LDL.LU R6, [R1+0x4ac] ;  /* 0x0004ac0001067983 */ /* 0x000ea20000300800 */
[----:B---3--:R-:W-:-:S05]  /*1b0e0*/  IMAD.WIDE R22, R10, 0x2, R12 ;  /* 0x000000020a167825 */ /* 0x008fca00078e020c */
[----:B------:R0:W-:Y:S04]  /*1b0f0*/  STL.64 [R1+0x1098], R22 ;  /* 0x0010981601007387 */ /* 0x0001e80000100a00 */
[----:B------:R-:W3:Y:S01]  /*1b100*/  LDL.LU R10, [R1+0x4a8] ;  /* 0x0004a800010a7983 */ /* 0x000ee20000300800 */
[----:B0-----:R-:W-:-:S05]  /*1b110*/  IMAD.WIDE R22, R11, 0x2, R12 ;  /* 0x000000020b167825 */ /* 0x001fca00078e020c */
[----:B------:R0:W-:Y:S04]  /*1b120*/  STL.64 [R1+0x10a8], R22 ;  /* 0x0010a81601007387 */ /* 0x0001e80000100a00 */
[----:B0-----:R-:W2:Y:S04]  /*1b130*/  LDL.LU R22, [R1+0x1a74] ;  /* 0x001a740001167983 */ /* 0x001ea80000300800 */
[----:B------:R-:W3:Y:S01]  /*1b140*/  LDL.LU R11, [R1+0x494] ;  /* 0x00049400010b7983 */ /* 0x000ee20000300800 */
[----:B--2---:R-:W-:-:S05]  /*1b150*/  IMAD.WIDE R22, R22, 0x2, R12 ;  /* 0x0000000216167825 */ /* 0x004fca00078e020c */
[----:B------:R0:W-:Y:S04]  /*1b160*/  STL.64 [R1+0x10b8], R22 ;  /* 0x0010b81601007387 */ /* 0x0001e80000100a00 */
[----:B0-----:R-:W2:Y:S02]  /*1b170*/  LDL.LU R23, [R1+0x1a70] ;  /* 0x001a700001177983 */ /* 0x001ea40000300800 */
        /* <DEDUP_REMOVED lines=32> */
[----:B------:R-:W2:Y:S04]  /*1b380*/  LDL.LU R8, [R1+0x490] ;  /* 0x0004900001087983 */ /* 0x000ea80000300800 */
[----:B------:R0:W-:Y:S04]  /*1b390*/  STL.64 [R1+0x11b8], R16 ;  /* 0x0011b81001007387 */ /* 0x0001e80000100a00 */
[----:B------:R-:W4:Y:S04]  /*1b3a0*/  LDL.LU R7, [R1+0x46c] ;  /* 0x00046c0001077983 */ /* 0x000f280000300800 */
[----:B------:R1:W-:Y:S01]  /*1b3b0*/  STL.64 [R1+0x538], R14 ;  /* 0x0005380e01007387 */ /* 0x0003e20000100a00 */
[----:B0-----:R-:W-:-:S04]  /*1b3c0*/  IMAD.WIDE R16, R0, 0x2, R12 ;  /* 0x0000000200107825 */ /* 0x001fc800078e020c */
[----:B-1----:R-:W-:-:S04]  /*1b3d0*/  IMAD.WIDE R14, R4, 0x2, R12 ;  /* 0x00000002040e7825 */ /* 0x002fc800078e020c */
[--C-:B------:R-:W-:Y:S01]  /*1b3e0*/  IMAD.WIDE R4, R5, 0x2, R12.reuse ;  /* 0x0000000205047825 */ /* 0x100fe200078e020c */
[----:B------:R5:W-:Y:S04]  /*1b3f0*/  STL.64 [R1+0x11d8], R14 ;  /* 0x0011d80e01007387 */ /* 0x000be80000100a00 */
[----:B------:R0:W-:Y:S04]  /*1b400*/  STL.64 [R1+0x520], R4 ;  /* 0x0005200401007387 */ /* 0x0001e80000100a00 */
[----:B------:R1:W-:Y:S01]  /*1b410*/  STL.64 [R1+0x11f8], R16 ;  /* 0x0011f81001007387 */ /* 0x0003e20000100a00 */
[----:B-----5:R-:W-:-:S04]  /*1b420*/  IMAD.WIDE R14, R9, 0x2, R12 ;  /* 0x00000002090e7825 */ /* 0x020fc800078e020c */
[--C-:B0-----:R-:W-:Y:S02]  /*1b430*/  IMAD.WIDE R4, R3, 0x2, R12.reuse ;  /* 0x0000000203047825 */ /* 0x101fe400078e020c */
[----:B------:R-:W5:Y:S02]  /*1b440*/  LDL.LU R3, [R1+0x468] ;  /* 0x0004680001037983 */ /* 0x000f640000300800 */
[--C-:B-1----:R-:W-:Y:S02]  /*1b450*/  IMAD.WIDE R16, R2, 0x2, R12.reuse ;  /* 0x0000000202107825 */ /* 0x102fe400078e020c */
[----:B------:R3:W-:Y:S04]  /*1b460*/  STL.64 [R1+0x1208], R14 ;  /* 0x0012080e01007387 */ /* 0x0007e80000100a00 */
[----:B------:R0:W-:Y:S04]  /*1b470*/  STL.64 [R1+0x1218], R4 ;  /* 0x0012180401007387 */ /* 0x0001e80000100a00 */
[----:B------:R-:W-:Y:S01]  /*1b480*/  STL.64 [R1+0x4d0], R16 ;  /* 0x0004d01001007387 */ /* 0x000fe20000100a00 */
[----:B---3--:R-:W-:-:S03]  /*1b490*/  IMAD.WIDE R14, R10, 0x2, R12 ;  /* 0x000000020a0e7825 */ /* 0x008fc600078e020c */
[----:B------:R-:W3:Y:S01]  /*1b4a0*/  LDL.LU R9, [R1+0x444] ;  /* 0x0004440001097983 */ /* 0x000ee20000300800 */
[----:B0-----:R-:W-:-:S05]  /*1b4b0*/  IMAD.WIDE R4, R6, 0x2, R12 ;  /* 0x0000000206047825 */ /* 0x001fca00078e020c */
[----:B------:R0:W-:Y:S04]  /*1b4c0*/  STL.64 [R1+0x1238], R4 ;  /* 0x0012380401007387 */ /* 0x0001e80000100a00 */
[----:B------:R-:W-:Y:S04]  /*1b4d0*/  STL.64 [R1+0x4a8], R14 ;  /* 0x0004a80e01007387 */ /* 0x000fe80000100a00 */
[----:B------:R-:W2:Y:S01]  /*1b4e0*/  LDL.LU R0, [R1+0x440] ;  /* 0x0004400001007983 */ /* 0x000ea20000300800 */
[----:B0-----:R-:W-:-:S03]  /*1b4f0*/  IMAD.WIDE R4, R11, 0x2, R12 ;  /* 0x000000020b047825 */ /* 0x001fc600078e020c */
[----:B------:R-:W2:Y:S04]  /*1b500*/  LDL.LU R22, [R1+0x41c] ;  /* 0x00041c0001167983 */ /* 0x000ea80000300800 */
[----:B------:R4:W-:Y:S04]  /*1b510*/  STL.64 [R1+0x1258], R4 ;  /* 0x0012580401007387 */ /* 0x0009e80000100a00 */
[----:B------:R-:W2:Y:S04]  /*1b520*/  LDL.LU R10, [R1+0x418] ;  /* 0x00041800010a7983 */ /* 0x000ea80000300800 */
[----:B------:R-:W2:Y:S01]  /*1b530*/  LDL.LU R11, [R1+0x3f4] ;  /* 0x0003f400010b7983 */ /* 0x000ea20000300800 */
[----:B----4-:R-:W-:-:S03]  /*1b540*/  IMAD.WIDE R4, R7, 0x2, R12 ;  /* 0x0000000207047825 */ /* 0x010fc600078e020c */
[----:B--2---:R-:W-:Y:S04]  /*1b550*/  STL [R1+0x1a68], R11 ;  /* 0x001a680b01007387 */ /* 0x004fe80000100800 */
[----:B------:R0:W-:Y:S04]  /*1b560*/  STL [R1+0x1a6c], R10 ;  /* 0x001a6c0a01007387 */ /* 0x0001e80000100800 */
[----:B------:R-:W2:Y:S04]  /*1b570*/  LDL.LU R23, [R1+0x3f0] ;  /* 0x0003f00001177983 */ /* 0x000ea80000300800 */
[----:B------:R-:W4:Y:S04]  /*1b580*/  LDL.LU R20, [R1+0x3dc] ;  /* 0x0003dc0001147983 */ /* 0x000f280000300800 */
        /* <DEDUP_REMOVED lines=13> */
[----:B------:R-:W2:Y:S04]  /*1b660*/  LDL.LU R28, [R1+0x2fc] ;  /* 0x0002fc00011c7983 */ /* 0x000ea80000300800 */
[----:B------:R0:W-:Y:S04]  /*1b670*/  STL.64 [R1+0x1278], R4 ;  /* 0x0012780401007387 */ /* 0x0001e80000100a00 */
[----:B------:R-:W2:Y:S01]  /*1b680*/  LDL.LU R29, [R1+0x2f8] ;  /* 0x0002f800011d7983 */ /* 0x000ea20000300800 */
[----:B-----5:R-:W-:-:S03]  /*1b690*/  IMAD.WIDE R10, R3, 0x2, R12 ;  /* 0x00000002030a7825 */ /* 0x020fc600078e020c */
[----:B------:R-:W5:Y:S04]  /*1b6a0*/  LDL.LU R26, [R1+0x2d4] ;  /* 0x0002d400011a7983 */ /* 0x000f680000300800 */
[----:B------:R-:W2:Y:S04]  /*1b6b0*/  LDL.LU R7, [R1+0x2d0] ;  /* 0x0002d00001077983 */ /* 0x000ea80000300800 */
[----:B------:R-:W2:Y:S04]  /*1b6c0*/  LDL.LU R27, [R1+0x2b4] ;  /* 0x0002b400011b7983 */ /* 0x000ea80000300800 */
[----:B0-----:R-:W2:Y:S04]  /*1b6d0*/  LDL.LU R4, [R1+0x29c] ;  /* 0x00029c0001047983 */ /* 0x001ea80000300800 */
[----:B------:R3:W-:Y:S04]  /*1b6e0*/  STL.64 [R1+0x468], R10 ;  /* 0x0004680a01007387 */ /* 0x0007e80000100a00 */
[----:B------:R-:W2:Y:S04]  /*1b6f0*/  LDL.LU R3, [R1+0x298] ;  /* 0x0002980001037983 */ /* 0x000ea80000300800 */
[----:B------:R-:W2:Y:S01]  /*1b700*/  LDL.LU R5, [R1+0x274] ;  /* 0x0002740001057983 */ /* 0x000ea20000300800 */
[----:B---3--:R-:W-:-:S03]  /*1b710*/  IMAD.WIDE R10, R9, 0x2, R12 ;  /* 0x00000002090a7825 */ /* 0x008fc600078e020c */
[----:B------:R-:W3:Y:S04]  /*1b720*/  LDL.LU R8, [R1+0x270] ;  /* 0x0002700001087983 */ /* 0x000ee80000300800 */
[----:B------:R0:W-:Y:S04]  /*1b730*/  STL.64 [R1+0x1298], R10 ;  /* 0x0012980a01007387 */ /* 0x0001e80000100a00 */
[----:B------:R-:W2:Y:S01]  /*1b740*/  LDL.LU R9, [R1+0x24c] ;  /* 0x00024c0001097983 */ /* 0x000ea20000300800 */
[----:B0-----:R-:W-:-:S05]  /*1b750*/  IMAD.WIDE R10, R0, 0x2, R12 ;  /* 0x00000002000a7825 */ /* 0x001fca00078e020c */
[----:B------:R0:W-:Y:S02]  /*1b760*/  STL.64 [R1+0x440], R10 ;  /* 0x0004400a01007387 */ /* 0x0001e40000100a00 */
[----:B0-----:R-:W-:-:S05]  /*1b770*/  IMAD.WIDE R10, R22, 0x2, R12 ;  /* 0x00000002160a7825 */ /* 0x001fca00078e020c */
[----:B------:R0:W-:Y:S04]  /*1b780*/  STL.64 [R1+0x12b8], R10 ;  /* 0x0012b80a01007387 */ /* 0x0001e80000100a00 */
[----:B0-----:R-:W2:Y:S02]  /*1b790*/  LDL.LU R10, [R1+0x1a6c] ;  /* 0x001a6c00010a7983 */ /* 0x001ea40000300800 */
[----:B--2---:R-:W-:-:S05]  /*1b7a0*/  IMAD.WIDE R10, R10, 0x2, R12 ;  /* 0x000000020a0a7825 */ /* 0x004fca00078e020c */
[----:B------:R0:W-:Y:S04]  /*1b7b0*/  STL.64 [R1+0x418], R10 ;  /* 0x0004180a01007387 */ /* 0x0001e80000100a00 */
[----:B0-----:R-:W2:Y:S01]  /*1b7c0*/  LDL.LU R11, [R1+0x1a68] ;  /* 0x001a6800010b7983 */ /* 0x001ea20000300800 */
[----:B------:R-:W-:-:S04]  /*1b7d0*/  IMAD.WIDE R22, R23, 0x2, R12 ;  /* 0x0000000217167825 */ /* 0x000fc800078e020c */
[----:B--2---:R-:W-:-:S05]  /*1b7e0*/  IMAD.WIDE R10, R11, 0x2, R12 ;  /* 0x000000020b0a7825 */ /* 0x004fca00078e020c */
[----:B------:R0:W-:Y:S04]  /*1b7f0*/  STL.64 [R1+0x12d8], R10 ;  /* 0x0012d80a01007387 */ /* 0x0001e80000100a00 */
[----:B0-----:R-:W2:Y:S04]  /*1b800*/  LDL.LU.64 R10, [R1+0x1a60] ;  /* 0x001a6000010a7983 */ /* 0x001ea80000300a00 */
[----:B------:R4:W-:Y:S02]  /*1b810*/  STL.64 [R1+0x3f0], R22 ;  /* 0x0003f01601007387 */ /* 0x0009e40000100a00 */
[----:B----4-:R-:W-:-:S05]  /*1b820*/  IMAD.WIDE R22, R20, 0x2, R12 ;  /* 0x0000000214167825 */ /* 0x010fca00078e020c */
        /* <DEDUP_REMOVED lines=19> */
[----:B------:R-:W4:Y:S04]  /*1b960*/  LDL.LU R2, [R1+0x248] ;  /* 0x0002480001027983 */ /* 0x000f280000300800 */
[----:B------:R1:W-:Y:S04]  /*1b970*/  STL.64 [R1+0x348], R16 ;  /* 0x0003481001007387 */ /* 0x0003e80000100a00 */
[----:B------:R-:W2:Y:S01]  /*1b980*/  LDL.LU R6, [R1+0x234] ;  /* 0x0002340001067983 */ /* 0x000ea20000300800 */
[----:B0-----:R-:W-:-:S03]  /*1b990*/  IMAD.WIDE R18, R29, 0x2, R12 ;  /* 0x000000021d127825 */ /* 0x001fc600078e020c */
[----:B------:R0:W-:Y:S01]  /*1b9a0*/  STL.64 [R1+0x1398], R14 ;  /* 0x0013980e01007387 */ /* 0x0001e20000100a00 */
[----:B-1----:R-:W-:-:S04]  /*1b9b0*/  IMAD.WIDE R16, R25, 0x2, R12 ;  /* 0x0000000219107825 */ /* 0x002fc800078e020c */
[--C-:B0-----:R-:W-:Y:S01]  /*1b9c0*/  IMAD.WIDE R14, R28, 0x2, R12.reuse ;  /* 0x000000021c0e7825 */ /* 0x101fe200078e020c */
[----:B------:R-:W-:Y:S04]  /*1b9d0*/  STL.64 [R1+0x320], R16 ;  /* 0x0003201001007387 */ /* 0x000fe80000100a00 */
[----:B------:R0:W-:Y:S04]  /*1b9e0*/  STL.64 [R1+0x13b8], R14 ;  /* 0x0013b80e01007387 */ /* 0x0001e80000100a00 */
[----:B------:R1:W-:Y:S01]  /*1b9f0*/  STL.64 [R1+0x2f8], R18 ;  /* 0x0002f81201007387 */ /* 0x0003e20000100a00 */
[----:B0-----:R-:W-:-:S03]  /*1ba00*/  IMAD.WIDE R14, R7, 0x2, R12 ;  /* 0x00000002070e7825 */ /* 0x001fc600078e020c */
[----:B------:R-:W2:Y:S01]  /*1ba10*/  LDL.LU R7, [R1+0x208] ;  /* 0x0002080001077983 */ /* 0x000ea20000300800 */
[----:B-----5:R-:W-:-:S04]  /*1ba20*/  IMAD.WIDE R16, R26, 0x2, R12 ;  /* 0x000000021a107825 */ /* 0x020fc800078e020c */
[--C-:B-1----:R-:W-:Y:S01]  /*1ba30*/  IMAD.WIDE R18, R27, 0x2, R12.reuse ;  /* 0x000000021b127825 */ /* 0x102fe200078e020c */
[----:B------:R0:W-:Y:S04]  /*1ba40*/  STL.64 [R1+0x13d8], R16 ;  /* 0x0013d81001007387 */ /* 0x0001e80000100a00 */
[----:B------:R1:W-:Y:S04]  /*1ba50*/  STL.64 [R1+0x2d0], R14 ;  /* 0x0002d00e01007387 */ /* 0x0003e80000100a00 */
[----:B------:R-:W-:Y:S01]  /*1ba60*/  STL.64 [R1+0x13f8], R18 ;  /* 0x0013f81201007387 */ /* 0x000fe20000100a00 */
[----:B0-----:R-:W-:-:S04]  /*1ba70*/  IMAD.WIDE R16, R4, 0x2, R12 ;  /* 0x0000000204107825 */ /* 0x001fc800078e020c */
[--C-:B-1----:R-:W-:Y:S02]  /*1ba80*/  IMAD.WIDE R14, R3, 0x2, R12.reuse ;  /* 0x00000002030e7825 */ /* 0x102fe400078e020c */
[----:B------:R-:W5:Y:S04]  /*1ba90*/  LDL.LU R3, [R1+0x1bc] ;  /* 0x0001bc0001037983 */ /* 0x000f680000300800 */
[----:B------:R0:W-:Y:S04]  /*1baa0*/  STL.64 [R1+0x1408], R16 ;  /* 0x0014081001007387 */ /* 0x0001e80000100a00 */
[----:B------:R3:W-:Y:S01]  /*1bab0*/  STL.64 [R1+0x298], R14 ;  /* 0x0002980e01007387 */ /* 0x0007e20000100a00 */
[----:B0-----:R-:W-:-:S04]  /*1bac0*/  IMAD.WIDE R16, R5, 0x2, R12 ;  /* 0x0000000205107825 */ /* 0x001fc800078e020c */
[--C-:B---3--:R-:W-:Y:S01]  /*1bad0*/  IMAD.WIDE R14, R8, 0x2, R12.reuse ;  /* 0x00000002080e7825 */ /* 0x108fe200078e020c */
[----:B------:R0:W-:Y:S03]  /*1bae0*/  STL.64 [R1+0x1428], R16 ;  /* 0x0014281001007387 */ /* 0x0001e60000100a00 */
[--C-:B------:R-:W-:Y:S01]  /*1baf0*/  IMAD.WIDE R4, R9, 0x2, R12.reuse ;  /* 0x0000000209047825 */ /* 0x100fe200078e020c */
[----:B------:R-:W3:Y:S04]  /*1bb00*/  LDL.LU R23, [R1+0x1a0] ;  /* 0x0001a00001177983 */ /* 0x000ee80000300800 */
[----:B------:R1:W-:Y:S04]  /*1bb10*/  STL.64 [R1+0x270], R14 ;  /* 0x0002700e01007387 */ /* 0x0003e80000100a00 */
[----:B------:R-:W3:Y:S04]  /*1bb20*/  LDL.LU R20, [R1+0x17c] ;  /* 0x00017c0001147983 */ /* 0x000ee80000300800 */
[----:B------:R4:W-:Y:S04]  /*1bb30*/  STL.64 [R1+0x1448], R4 ;  /* 0x0014480401007387 */ /* 0x0009e80000100a00 */
[----:B------:R-:W3:Y:S04]  /*1bb40*/  LDL.LU R21, [R1+0x178] ;  /* 0x0001780001157983 */ /* 0x000ee80000300800 */
[----:B------:R-:W3:Y:S04]  /*1bb50*/  LDL.LU R18, [R1+0x154] ;  /* 0x0001540001127983 */ /* 0x000ee80000300800 */
[----:B------:R-:W3:Y:S04]  /*1bb60*/  LDL.LU R19, [R1+0x150] ;  /* 0x0001500001137983 */ /* 0x000ee80000300800 */
[----:B0-----:R-:W3:Y:S04]  /*1bb70*/  LDL.LU R16, [R1+0x12c] ;  /* 0x00012c0001107983 */ /* 0x001ee80000300800 */
[----:B------:R-:W3:Y:S04]  /*1bb80*/  LDL.LU R17, [R1+0x128] ;  /* 0x0001280001117983 */ /* 0x000ee80000300800 */
[----:B-1----:R-:W3:Y:S04]  /*1bb90*/  LDL.LU R14, [R1+0x114] ;  /* 0x00011400010e7983 */ /* 0x002ee80000300800 */
        /* <DEDUP_REMOVED lines=8> */
[----:B----4-:R-:W-:-:S05]  /*1bc20*/  IMAD.WIDE R4, R2, 0x2, R12 ;  /* 0x0000000202047825 */ /* 0x010fca00078e020c */
[----:B------:R0:W-:Y:S01]  /*1bc30*/  STL.64 [R1+0x248], R4 ;  /* 0x0002480401007387 */ /* 0x0001e20000100a00 */
[----:B--2---:R-:W-:-:S03]  /*1bc40*/  IMAD.WIDE R8, R6, 0x2, R12 ;  /* 0x0000000206087825 */ /* 0x004fc600078e020c */
[----:B0-----:R-:W2:Y:S04]  /*1bc50*/  LDL.LU.64 R4, [R1+0x40] ;  /* 0x0000400001047983 */ /* 0x001ea80000300a00 */
[----:B------:R0:W-:Y:S02]  /*1bc60*/  STL.64 [R1+0x1468], R8 ;  /* 0x0014680801007387 */ /* 0x0001e40000100a00 */
[----:B0-----:R-:W-:-:S04]  /*1bc70*/  IMAD.WIDE R8, R10, 0x2, R12 ;  /* 0x000000020a087825 */ /* 0x001fc800078e020c */
[--C-:B------:R-:W-:Y:S01]  /*1bc80*/  IMAD.WIDE R10, R11, 0x2, R12.reuse ;  /* 0x000000020b0a7825 */ /* 0x100fe200078e020c */
[----:B------:R0:W-:Y:S03]  /*1bc90*/  STL.64 [R1+0x230], R8 ;  /* 0x0002300801007387 */ /* 0x0001e60000100a00 */
[--C-:B------:R-:W-:Y:S01]  /*1bca0*/  IMAD.WIDE R6, R7, 0x2, R12.reuse ;  /* 0x0000000207067825 */ /* 0x100fe200078e020c */
[----:B0-----:R-:W4:Y:S04]  /*1bcb0*/  LDL.LU.64 R8, [R1+0x30] ;  /* 0x0000300001087983 */ /* 0x001f280000300a00 */
[----:B------:R0:W-:Y:S04]  /*1bcc0*/  STL.64 [R1+0x1488], R10 ;  /* 0x0014880a01007387 */ /* 0x0001e80000100a00 */
[----:B0-----:R-:W2:Y:S04]  /*1bcd0*/  LDL.LU.64 R10, [R1+0x38] ;  /* 0x00003800010a7983 */ /* 0x001ea80000300a00 */
[----:B------:R0:W-:Y:S04]  /*1bce0*/  STL.64 [R1+0x208], R6 ;  /* 0x0002080601007387 */ /* 0x0001e80000100a00 */
[----:B0-----:R-:W2:Y:S02]  /*1bcf0*/  LDL.LU R6, [R1+0x1a5c] ;  /* 0x001a5c0001067983 */ /* 0x001ea40000300800 */
[----:B--2---:R-:W-:-:S05]  /*1bd00*/  IMAD.WIDE R6, R6, 0x2, R12 ;  /* 0x0000000206067825 */ /* 0x004fca00078e020c */
[----:B------:R0:W-:Y:S04]  /*1bd10*/  STL.64 [R1+0x14a8], R6 ;  /* 0x0014a80601007387 */ /* 0x0001e80000100a00 */
[----:B0-----:R-:W2:Y:S01]  /*1bd20*/  LDL.LU R7, [R1+0x1a58] ;  /* 0x001a580001077983 */ /* 0x001ea20000300800 */
[----:B-----5:R-:W-:-:S04]  /*1bd30*/  IMAD.WIDE R2, R3, 0x2, R12 ;  /* 0x0000000203027825 */ /* 0x020fc800078e020c */
[----:B--2---:R-:W-:-:S05]  /*1bd40*/  IMAD.WIDE R6, R7, 0x2, R12 ;  /* 0x0000000207067825 */ /* 0x004fca00078e020c */
[----:B------:R0:W-:Y:S04]  /*1bd50*/  STL.64 [R1+0x1e0], R6 ;  /* 0x0001e00601007387 */ /* 0x0001e80000100a00 */
[----:B0-----:R-:W2:Y:S04]  /*1bd60*/  LDL.LU.64 R6, [R1+0x20] ;  /* 0x0000200001067983 */ /* 0x001ea80000300a00 */
[----:B------:R0:W-:Y:S04]  /*1bd70*/  STL.64 [R1+0x14c8], R2 ;  /* 0x0014c80201007387 */ /* 0x0001e80000100a00 */
[----:B0-----:R-:W5:Y:S02]  /*1bd80*/  LDL.LU R2, [R1+0x1a54] ;  /* 0x001a540001027983 */ /* 0x001f640000300800 */
[----:B-----5:R-:W-:-:S05]  /*1bd90*/  IMAD.WIDE R2, R2, 0x2, R12 ;  /* 0x0000000202027825 */ /* 0x020fca00078e020c */
[----:B------:R0:W-:Y:S04]  /*1bda0*/  STL.64 [R1+0x1b8], R2 ;  /* 0x0001b80201007387 */ /* 0x0001e80000100a00 */
[----:B0-----:R-:W5:Y:S01]  /*1bdb0*/  LDL.LU R3, [R1+0x1a50] ;  /* 0x001a500001037983 */ /* 0x001f620000300800 */
[----:B---3--:R-:W-:-:S04]  /*1bdc0*/  IMAD.WIDE R22, R23, 0x2, R12 ;  /* 0x0000000217167825 */ /* 0x008fc800078e020c */
[----:B-----5:R-:W-:-:S05]  /*1bdd0*/  IMAD.WIDE R2, R3, 0x2, R12 ;  /* 0x0000000203027825 */ /* 0x020fca00078e020c */
[----:B------:R0:W-:Y:S04]  /*1bde0*/  STL.64 [R1+0x14e8], R2 ;  /* 0x0014e80201007387 */ /* 0x0001e80000100a00 */
[----:B0-----:R-:W3:Y:S04]  /*1bdf0*/  LDL.LU.64 R2, [R1+0x10] ;  /* 0x0000100001027983 */ /* 0x001ee80000300a00 */
[----:B------:R0:W-:Y:S02]  /*1be00*/  STL.64 [R1+0x1a0], R22 ;  /* 0x0001a01601007387 */ /* 0x0001e40000100a00 */
[----:B0-----:R-:W-:-:S04]  /*1be10*/  IMAD.WIDE R22, R20, 0x2, R12 ;  /* 0x0000000214167825 */ /* 0x001fc800078e020c */
[--C-:B------:R-:W-:Y:S01]  /*1be20*/  IMAD.WIDE R20, R21, 0x2, R12.reuse ;  /* 0x0000000215147825 */ /* 0x100fe200078e020c */
[----:B------:R0:W-:Y:S04]  /*1be30*/  STL.64 [R1+0x1508], R22 ;  /* 0x0015081601007387 */ /* 0x0001e80000100a00 */
[----:B0-----:R-:W5:Y:S04]  /*1be40*/  LDL.LU.64 R22, [R1+0x1a48] ;  /* 0x001a480001167983 */ /* 0x001f680000300a00 */
[----:B------:R0:W-:Y:S02]  /*1be50*/  STL.64 [R1+0x178], R20 ;  /* 0x0001781401007387 */ /* 0x0001e40000100a00 */
[----:B0-----:R-:W-:-:S04]  /*1be60*/  IMAD.WIDE R20, R18, 0x2, R12 ;  /* 0x0000000212147825 */ /* 0x001fc800078e020c */
[--C-:B------:R-:W-:Y:S01]  /*1be70*/  IMAD.WIDE R18, R19, 0x2, R12.reuse ;  /* 0x0000000213127825 */ /* 0x100fe200078e020c */
[----:B------:R0:W-:Y:S04]  /*1be80*/  STL.64 [R1+0x1528], R20 ;  /* 0x0015281401007387 */ /* 0x0001e80000100a00 */
[----:B0-----:R-:W2:Y:S04]  /*1be90*/  LDL.LU.64 R20, [R1+0x1a40] ;  /* 0x001a400001147983 */ /* 0x001ea80000300a00 */
        /* <DEDUP_REMOVED lines=23> */
[----:B------:R0:W-:Y:S03]  /*1c010*/  STL.64 [R1+0x15c8], R28 ;  /* 0x0015c81c01007387 */ /* 0x0001e60000100a00 */
[----:B------:R-:W-:-:S04]  /*1c020*/  IMAD.WIDE R12, R0, 0x2, R12 ;  /* 0x00000002000c7825 */ /* 0x000fc800078e020c */
[----:B------:R-:W-:Y:S01]  /*1c030*/  IMAD.MOV.U32 R0, RZ, RZ, R5 ;  /* 0x000000ffff007224 */ /* 0x000fe200078e0005 */
[----:B0-----:R-:W2:Y:S04]  /*1c040*/  LDL.LU.64 R28, [R1+0x1a18] ;  /* 0x001a1800011c7983 */ /* 0x001ea80000300a00 */
[----:B------:R0:W-:Y:S04]  /*1c050*/  STL.64 [R1+0x4f8], R26 ;  /* 0x0004f81a01007387 */ /* 0x0001e80000100a00 */
[----:B0-----:R-:W2:Y:S04]  /*1c060*/  LDL.LU.64 R26, [R1+0x1a10] ;  /* 0x001a1000011a7983 */ /* 0x001ea80000300a00 */
[----:B------:R0:W-:Y:S04]  /*1c070*/  STL.64 [R1+0x19c0], R12 ;  /* 0x0019c00c01007387 */ /* 0x0001e80000100a00 */
[----:B0-----:R-:W2:Y:S04]  /*1c080*/  LDL.LU.64 R12, [R1] ;  /* 0x00000000010c7983 */ /* 0x001ea80000300a00 */
[----:B------:R0:W-:Y:S04]  /*1c090*/  STL [R1+0x1694], R4 ;  /* 0x0016940401007387 */ /* 0x0001e80000100800 */
[----:B0-----:R-:W2:Y:S04]  /*1c0a0*/  LDL.LU.64 R4, [R1+0x1a08] ;  /* 0x001a080001047983 */ /* 0x001ea80000300a00 */
[----:B----4-:R-:W-:Y:S04]  /*1c0b0*/  STL [R1+0x1690], R8 ;  /* 0x0016900801007387 */ /* 0x010fe80000100800 */
[----:B------:R0:W-:Y:S02]  /*1c0c0*/  STL [R1+0x168c], R0 ;  /* 0x00168c0001007387 */ /* 0x0001e40000100800 */
[----:B0-----:R-:W-:-:S02]  /*1c0d0*/  IMAD.MOV.U32 R0, RZ, RZ, R9 ;  /* 0x000000ffff007224 */ /* 0x001fc400078e0009 */
[----:B------:R-:W4:Y:S04]  /*1c0e0*/  LDL.LU.64 R8, [R1+0x1a00] ;  /* 0x001a000001087983 */ /* 0x000f280000300a00 */
[----:B------:R-:W-:Y:S04]  /*1c0f0*/  STL [R1+0x1688], R10 ;  /* 0x0016880a01007387 */ /* 0x000fe80000100800 */
[----:B------:R0:W-:Y:S02]  /*1c100*/  STL [R1+0x1684], R0 ;  /* 0x0016840001007387 */ /* 0x0001e40000100800 */
[----:B0-----:R-:W-:-:S02]  /*1c110*/  IMAD.MOV.U32 R0, RZ, RZ, R11 ;  /* 0x000000ffff007224 */ /* 0x001fc400078e000b */
[----:B------:R-:W2:Y:S04]  /*1c120*/  LDL.LU.64 R10, [R1+0x19f8] ;  /* 0x0019f800010a7983 */ /* 0x000ea80000300a00 */
[----:B----4-:R-:W-:Y:S04]  /*1c130*/  STL [R1+0x1680], R8 ;  /* 0x0016800801007387 */ /* 0x010fe80000100800 */
[----:B------:R0:W-:Y:S02]  /*1c140*/  STL [R1+0x167c], R0 ;  /* 0x00167c0001007387 */ /* 0x0001e40000100800 */
[----:B0-----:R-:W-:-:S02]  /*1c150*/  IMAD.MOV.U32 R0, RZ, RZ, R9 ;  /* 0x000000ffff007224 */ /* 0x001fc400078e0009 */
[----:B------:R-:W4:Y:S04]  /*1c160*/  LDL.LU.64 R8, [R1+0x19f0] ;  /* 0x0019f00001087983 */ /* 0x000f280000300a00 */
[----:B--2---:R-:W-:Y:S04]  /*1c170*/  STL [R1+0x1678], R6 ;  /* 0x0016780601007387 */ /* 0x004fe80000100800 */
[----:B------:R0:W-:Y:S02]  /*1c180*/  STL [R1+0x1674], R0 ;  /* 0x0016740001007387 */ /* 0x0001e40000100800 */
[----:B0-----:R-:W-:-:S02]  /*1c190*/  IMAD.MOV.U32 R0, RZ, RZ, R7 ;  /* 0x000000ffff007224 */ /* 0x001fc400078e0007 */
[----:B------:R-:W2:Y:S04]  /*1c1a0*/  LDL.LU.64 R6, [R1+0x19e8] ;  /* 0x0019e80001067983 */ /* 0x000ea80000300a00 */
[----:B------:R-:W-:Y:S04]  /*1c1b0*/  STL [R1+0x1670], R4 ;  /* 0x0016700401007387 */ /* 0x000fe80000100800 */
[----:B------:R0:W-:Y:S02]  /*1c1c0*/  STL [R1+0x166c], R0 ;  /* 0x00166c0001007387 */ /* 0x0001e40000100800 */
[----:B0-----:R-:W-:-:S02]  /*1c1d0*/  IMAD.MOV.U32 R0, RZ, RZ, R5 ;  /* 0x000000ffff007224 */ /* 0x001fc400078e0005 */
[----:B------:R-:W2:Y:S04]  /*1c1e0*/  LDL.LU.64 R4, [R1+0x19e0] ;  /* 0x0019e00001047983 */ /* 0x000ea80000300a00 */
[----:B---3--:R-:W-:Y:S04]  /*1c1f0*/  STL [R1+0x1668], R2 ;  /* 0x0016680201007387 */ /* 0x008fe80000100800 */
[----:B------:R0:W-:Y:S02]  /*1c200*/  STL [R1+0x1664], R0 ;  /* 0x0016640001007387 */ /* 0x0001e40000100800 */
[----:B0-----:R-:W-:-:S02]  /*1c210*/  IMAD.MOV.U32 R0, RZ, RZ, R3 ;  /* 0x000000ffff007224 */ /* 0x001fc400078e0003 */
[----:B------:R-:W3:Y:S04]  /*1c220*/  LDL.LU.64 R2, [R1+0x19d8] ;  /* 0x0019d80001027983 */ /* 0x000ee80000300a00 */
[----:B------:R-:W-:Y:S04]  /*1c230*/  STL [R1+0x1660], R26 ;  /* 0x0016601a01007387 */ /* 0x000fe80000100800 */
[----:B------:R0:W-:Y:S02]  /*1c240*/  STL [R1+0x165c], R0 ;  /* 0x00165c0001007387 */ /* 0x0001e40000100800 */
[----:B0-----:R-:W-:-:S02]  /*1c250*/  IMAD.MOV.U32 R0, RZ, RZ, R27 ;  /* 0x000000ffff007224 */ /* 0x001fc400078e001b */
[----:B------:R-:W2:Y:S04]  /*1c260*/  LDL.LU.64 R26, [R1+0x19d0] ;  /* 0x0019d000011a7983 */ /* 0x000ea80000300a00 */
[----:B------:R-:W-:Y:S04]  /*1c270*/  STL [R1+0x1658], R12 ;  /* 0x0016580c01007387 */ /* 0x000fe80000100800 */
[----:B------:R0:W-:Y:S04]  /*1c280*/  STL [R1+0x1654], R0 ;  /* 0x0016540001007387 */ /* 0x0001e80000100800 */
[----:B------:R-:W-:Y:S01]  /*1c290*/  STL [R1+0x1650], R28 ;  /* 0x0016501c01007387 */ /* 0x000fe20000100800 */
[----:B0-----:R-:W-:-:S05]  /*1c2a0*/  IMAD.MOV.U32 R0, RZ, RZ, R13 ;  /* 0x000000ffff007224 */ /* 0x001fca00078e000d */
[----:B------:R-:W-:Y:S04]  /*1c2b0*/  STL [R1+0x164c], R0 ;  /* 0x00164c0001007387 */ /* 0x000fe80000100800 */
[----:B------:R-:W-:Y:S04]  /*1c2c0*/  STL [R1+0x1644], R29 ;  /* 0x0016441d01007387 */ /* 0x000fe80000100800 */
[----:B--2---:R-:W-:Y:S04]  /*1c2d0*/  STL [R1+0x1648], R26 ;  /* 0x0016481a01007387 */ /* 0x004fe80000100800 */
[----:B------:R-:W-:Y:S04]  /*1c2e0*/  STL [R1+0x163c], R27 ;  /* 0x00163c1b01007387 */ /* 0x000fe80000100800 */
[----:B------:R-:W-:Y:S04]  /*1c2f0*/  STL [R1+0x1640], R24 ;  /* 0x0016401801007387 */ /* 0x000fe80000100800 */
[----:B------:R-:W-:Y:S04]  /*1c300*/  STL [R1+0x1634], R25 ;  /* 0x0016341901007387 */ /* 0x000fe80000100800 */
[----:B---3--:R-:W-:Y:S04]  /*1c310*/  STL [R1+0x1638], R2 ;  /* 0x0016380201007387 */ /* 0x008fe80000100800 */
[----:B------:R-:W-:Y:S04]  /*1c320*/  STL [R1+0x162c], R3 ;  /* 0x00162c0301007387 */ /* 0x000fe80000100800 */
[----:B------:R-:W2:Y:S04]  /*1c330*/  LDL.LU.64 R12, [R1+0x50] ;  /* 0x00005000010c7983 */ /* 0x000ea80000300a00 */
[----:B------:R-:W-:Y:S04]  /*1c340*/  STL [R1+0x1630], R14 ;  /* 0x0016300e01007387 */ /* 0x000fe80000100800 */
[----:B------:R-:W-:Y:S04]  /*1c350*/  STL [R1+0x1624], R15 ;  /* 0x0016240f01007387 */ /* 0x000fe80000100800 */
[----:B------:R-:W-:Y:S04]  /*1c360*/  STL [R1+0x1628], R4 ;  /* 0x0016280401007387 */ /* 0x000fe80000100800 */
[----:B------:R-:W-:Y:S04]  /*1c370*/  STL [R1+0x161c], R5 ;  /* 0x00161c0501007387 */ /* 0x000fe80000100800 */
[----:B------:R-:W-:Y:S04]  /*1c380*/  STL [R1+0x1620], R16 ;  /* 0x0016201001007387 */ /* 0x000fe80000100800 */
[----:B------:R0:W-:Y:S04]  /*1c390*/  STL [R1+0x1614], R17 ;  /* 0x0016141101007387 */ /* 0x0001e80000100800 */
[----:B0-----:R-:W3:Y:S04]  /*1c3a0*/  LDL.LU.64 R16, [R1+0x68] ;  /* 0x0000680001107983 */ /* 0x001ee80000300a00 */
[----:B------:R-:W-:Y:S04]  /*1c3b0*/  STL [R1+0x1618], R6 ;  /* 0x0016180601007387 */ /* 0x000fe80000100800 */
[----:B------:R0:W-:Y:S04]  /*1c3c0*/  STL [R1+0x160c], R7 ;  /* 0x00160c0701007387 */ /* 0x0001e80000100800 */
[----:B0-----:R-:W2:Y:S04]  /*1c3d0*/  LDL.LU.64 R6, [R1+0x58] ;  /* 0x0000580001067983 */ /* 0x001ea80000300a00 */
[----:B------:R-:W2:Y:S04]  /*1c3e0*/  LDL.LU.64 R4, [R1+0x70] ;  /* 0x0000700001047983 */ /* 0x000ea80000300a00 */
[----:B------:R-:W-:Y:S04]  /*1c3f0*/  STL [R1+0x1610], R18 ;  /* 0x0016101201007387 */ /* 0x000fe80000100800 */
[----:B------:R0:W-:Y:S04]  /*1c400*/  STL [R1+0x1604], R19 ;  /* 0x0016041301007387 */ /* 0x0001e80000100800 */
[----:B0-----:R-:W2:Y:S04]  /*1c410*/  LDL.LU.64 R18, [R1+0x60] ;  /* 0x0000600001127983 */ /* 0x001ea80000300a00 */
[----:B------:R-:W2:Y:S04]  /*1c420*/  LDL.LU.64 R14, [R1+0x78] ;  /* 0x00007800010e7983 */ /* 0x000ea80000300a00 */
[----:B----4-:R-:W-:Y:S04]  /*1c430*/  STL [R1+0x1608], R8 ;  /* 0x0016080801007387 */ /* 0x010fe80000100800 */
[----:B------:R0:W-:Y:S04]  /*1c440*/  STL [R1+0x15fc], R9 ;  /* 0x0015fc0901007387 */ /* 0x0001e80000100800 */
[----:B0-----:R-:W4:Y:S04]  /*1c450*/  LDL.LU.64 R8, [R1+0x48] ;  /* 0x0000480001087983 */ /* 0x001f280000300a00 */
[----:B------:R-:W2:Y:S04]  /*1c460*/  LDL.LU.64 R2, [R1+0x80] ;  /* 0x0000800001027983 */ /* 0x000ea80000300a00 */
[----:B------:R-:W-:Y:S04]  /*1c470*/  STL [R1+0x1600], R20 ;  /* 0x0016001401007387 */ /* 0x000fe80000100800 */
[----:B------:R-:W-:Y:S04]  /*1c480*/  STL [R1+0x15f4], R21 ;  /* 0x0015f41501007387 */ /* 0x000fe80000100800 */
[----:B------:R-:W2:Y:S04]  /*1c490*/  LDL.LU.64 R24, [R1+0x88] ;  /* 0x0000880001187983 */ /* 0x000ea80000300a00 */
[----:B------:R-:W-:Y:S04]  /*1c4a0*/  STL [R1+0x15f8], R10 ;  /* 0x0015f80a01007387 */ /* 0x000fe80000100800 */
[----:B------:R-:W-:Y:S04]  /*1c4b0*/  STL [R1+0x15ec], R11 ;  /* 0x0015ec0b01007387 */ /* 0x000fe80000100800 */
[----:B------:R-:W3:Y:S04]  /*1c4c0*/  LDL.LU.64 R26, [R1+0x90] ;  /* 0x00009000011a7983 */ /* 0x000ee80000300a00 */
[----:B-----5:R-:W-:Y:S04]  /*1c4d0*/  STL [R1+0x15f0], R22 ;  /* 0x0015f01601007387 */ /* 0x020fe80000100800 */
[----:B------:R-:W-:Y:S04]  /*1c4e0*/  STL [R1+0x698], R23 ;  /* 0x0006981701007387 */ /* 0x000fe80000100800 */
[----:B------:R-:W5:Y:S04]  /*1c4f0*/  LDL.LU.64 R28, [R1+0xa0] ;  /* 0x0000a000011c7983 */ /* 0x000f680000300a00 */
[----:B----4-:R0:W-:Y:S01]  /*1c500*/  STL [R1+0x6a0], R8 ;  /* 0x0006a00801007387 */ /* 0x0101e20000100800 */
[----:B------:R-:W-:-:S03]  /*1c510*/  IMAD.MOV.U32 R0, RZ, RZ, R9 ;  /* 0x000000ffff007224 */ /* 0x000fc600078e0009 */
[----:B0-----:R-:W4:Y:S04]  /*1c520*/  LDL.LU.64 R8, [R1+0xa8] ;  /* 0x0000a80001087983 */ /* 0x001f280000300a00 */
[----:B------:R0:W-:Y:S04]  /*1c530*/  STL [R1+0x69c], R0 ;  /* 0x00069c0001007387 */ /* 0x0001e80000100800 */
[----:B--2---:R1:W-:Y:S01]  /*1c540*/  STL [R1+0x6a8], R12 ;  /* 0x0006a80c01007387 */ /* 0x0043e20000100800 */
[----:B0-----:R-:W-:-:S03]  /*1c550*/  IMAD.MOV.U32 R0, RZ, RZ, R13 ;  /* 0x000000ffff007224 */ /* 0x001fc600078e000d */
[----:B-1----:R-:W2:Y:S04]  /*1c560*/  LDL.LU.64 R12, [R1+0xb0] ;  /* 0x0000b000010c7983 */ /* 0x002ea80000300a00 */
[----:B------:R0:W-:Y:S04]  /*1c570*/  STL [R1+0x6a4], R0 ;  /* 0x0006a40001007387 */ /* 0x0001e80000100800 */
[----:B------:R1:W-:Y:S01]  /*1c580*/  STL [R1+0x6b0], R6 ;  /* 0x0006b00601007387 */ /* 0x0003e20000100800 */
[----:B0-----:R-:W-:-:S03]  /*1c590*/  IMAD.MOV.U32 R0, RZ, RZ, R7 ;  /* 0x000000ffff007224 */ /* 0x001fc600078e0007 */
[----:B-1----:R-:W2:Y:S04]  /*1c5a0*/  LDL.LU.64 R6, [R1+0xb8] ;  /* 0x0000b80001067983 */ /* 0x002ea80000300a00 */
[----:B------:R0:W-:Y:S04]  /*1c5b0*/  STL [R1+0x6ac], R0 ;  /* 0x0006ac0001007387 */ /* 0x0001e80000100800 */
[----:B------:R1:W-:Y:S01]  /*1c5c0*/  STL [R1+0x6b8], R18 ;  /* 0x0006b81201007387 */ /* 0x0003e20000100800 */
[----:B0-----:R-:W-:-:S03]  /*1c5d0*/  IMAD.MOV.U32 R0, RZ, RZ, R19 ;  /* 0x000000ffff007224 */ /* 0x001fc600078e0013 */
[----:B-1----:R-:W2:Y:S04]  /*1c5e0*/  LDL.LU.64 R18, [R1+0xc8] ;  /* 0x0000c80001127983 */ /* 0x002ea80000300a00 */
[----:B------:R0:W-:Y:S04]  /*1c5f0*/  STL [R1+0x6b4], R0 ;  /* 0x0006b40001007387 */ /* 0x0001e80000100800 */
[----:B---3--:R1:W-:Y:S01]  /*1c600*/  STL [R1+0x6c0], R16 ;  /* 0x0006c01001007387 */ /* 0x0083e20000100800 */
[----:B0-----:R-:W-:-:S03]  /*1c610*/  IMAD.MOV.U32 R0, RZ, RZ, R17 ;  /* 0x000000ffff007224 */ /* 0x001fc600078e0011 */
[----:B-1----:R-:W3:Y:S04]  /*1c620*/  LDL.LU.64 R16, [R1+0xd0] ;  /* 0x0000d00001107983 */ /* 0x002ee80000300a00 */
[----:B------:R0:W-:Y:S04]  /*1c630*/  STL [R1+0x6bc], R0 ;  /* 0x0006bc0001007387 */ /* 0x0001e80000100800 */
[----:B------:R1:W-:Y:S01]  /*1c640*/  STL [R1+0x6c8], R4 ;  /* 0x0006c80401007387 */ /* 0x0003e20000100800 */
        /* <DEDUP_REMOVED lines=19> */
[----:B-----5:R1:W-:Y:S01]  /*1c780*/  STL [R1+0x6f0], R28 ;  /* 0x0006f01c01007387 */ /* 0x0203e20000100800 */
[----:B0-----:R-:W-:-:S03]  /*1c790*/  IMAD.MOV.U32 R0, RZ, RZ, R29 ;  /* 0x000000ffff007224 */ /* 0x001fc600078e001d */
[----:B-1----:R-:W5:Y:S04]  /*1c7a0*/  LDL.LU.64 R28, [R1+0x108] ;  /* 0x00010800011c7983 */ /* 0x002f680000300a00 */
[----:B------:R0:W-:Y:S04]  /*1c7b0*/  STL [R1+0x6ec], R0 ;  /* 0x0006ec0001007387 */ /* 0x0001e80000100800 */
[----:B----4-:R1:W-:Y:S01]  /*1c7c0*/  STL [R1+0x6f8], R8 ;  /* 0x0006f80801007387 */ /* 0x0103e20000100800 */
[----:B0-----:R-:W-:-:S03]  /*1c7d0*/  IMAD.MOV.U32 R0, RZ, RZ, R9 ;  /* 0x000000ffff007224 */ /* 0x001fc600078e0009 */
[----:B-1----:R-:W4:Y:S04]  /*1c7e0*/  LDL.LU.64 R8, [R1+0x118] ;  /* 0x0001180001087983 */ /* 0x002f280000300a00 */
        /* <DEDUP_REMOVED lines=498> */
[----:B0-----:R-:W-:-:S03]  /*1e710*/  MOV R0, R17 ;  /* 0x0000001100007202 */ /* 0x001fc60000000f00 */
        /* <DEDUP_REMOVED lines=591> */
[----:B0-----:R-:W-:-:S03]  /*20c10*/  MOV R0, R27 ;  /* 0x0000001b00007202 */ /* 0x001fc60000000f00 */
        /* <DEDUP_REMOVED lines=533> */
[----:B------:R4:W-:Y:S02]  /*22d70*/  STL [R1+0x13a4], R0 ;  /* 0x0013a40001007387 */ /* 0x0009e40000100800 */
[----:B----4-:R-:W-:Y:S02]  /*22d80*/  IMAD.MOV.U32 R0, RZ, RZ, R9 ;  /* 0x000000ffff007224 */ /* 0x010fe400078e0009 */
[----:B------:R0:W-:Y:S04]  /*22d90*/  STL [R1+0x13b0], R8 ;  /* 0x0013b00801007387 */ /* 0x0001e80000100800 */
        /* <DEDUP_REMOVED lines=10> */
[----:B------:R-:W-:Y:S04]  /*22e40*/  STL [R1+0x13c8], R18 ;  /* 0x0013c81201007387 */ /* 0x000fe80000100800 */
[----:B------:R-:W2:Y:S01]  /*22e50*/  LDL.LU.64 R20, [R1+0x1420] ;  /* 0x0014200001147983 */ /* 0x000ea20000300a00 */
[----:B0-----:R-:W-:-:S05]  /*22e60*/  IMAD.MOV.U32 R0, RZ, RZ, R19 ;  /* 0x000000ffff007224 */ /* 0x001fca00078e0013 */
[----:B------:R0:W-:Y:S04]  /*22e70*/  STL [R1+0x13c4], R0 ;  /* 0x0013c40001007387 */ /* 0x0001e80000100800 */
[----:B---3--:R-:W-:Y:S01]  /*22e80*/  STL [R1+0x13d0], R16 ;  /* 0x0013d01001007387 */ /* 0x008fe20000100800 */
[----:B0-----:R-:W-:-:S03]  /*22e90*/  IMAD.MOV.U32 R0, RZ, RZ, R17 ;  /* 0x000000ffff007224 */ /* 0x001fc600078e0011 */
[----:B------:R-:W3:Y:S04]  /*22ea0*/  LDL.LU.64 R18, [R1+0x1428] ;  /* 0x0014280001127983 */ /* 0x000ee80000300a00 */
[----:B------:R0:W-:Y:S04]  /*22eb0*/  STL [R1+0x13cc], R0 ;  /* 0x0013cc0001007387 */ /* 0x0001e80000100800 */
[----:B------:R-:W-:Y:S01]  /*22ec0*/  STL [R1+0x13d8], R4 ;  /* 0x0013d80401007387 */ /* 0x000fe20000100800 */
        /* <DEDUP_REMOVED lines=14> */
[----:B------:R0:W-:Y:S02]  /*22fb0*/  STL [R1+0x13ec], R0 ;  /* 0x0013ec0001007387 */ /* 0x0001e40000100800 */
[----:B0-----:R-:W-:Y:S02]  /*22fc0*/  IMAD.MOV.U32 R0, RZ, RZ, R27 ;  /* 0x000000ffff007224 */ /* 0x001fe400078e001b */
[----:B------:R-:W-:Y:S04]  /*22fd0*/  STL [R1+0x13f8], R26 ;  /* 0x0013f81a01007387 */ /* 0x000fe80000100800 */
[----:B------:R-:W3:Y:S04]  /*22fe0*/  LDL.LU.64 R24, [R1+0x1450] ;  /* 0x0014500001187983 */ /* 0x000ee80000300a00 */
[----:B------:R5:W-:Y:S02]  /*22ff0*/  STL [R1+0x13f4], R0 ;  /* 0x0013f40001007387 */ /* 0x000be40000100800 */
[----:B-----5:R-:W-:-:S02]  /*23000*/  IMAD.MOV.U32 R0, RZ, RZ, R29 ;  /* 0x000000ffff007224 */ /* 0x020fc400078e001d */
[----:B------:R-:W-:Y:S04]  /*23010*/  STL [R1+0x1400], R28 ;  /* 0x0014001c01007387 */ /* 0x000fe80000100800 */
[----:B------:R-:W5:Y:S04]  /*23020*/  LDL.LU.64 R26, [R1+0x248] ;  /* 0x00024800011a7983 */ /* 0x000f680000300a00 */
[----:B------:R0:W-:Y:S04]  /*23030*/  STL [R1+0x13fc], R0 ;  /* 0x0013fc0001007387 */ /* 0x0001e80000100800 */
[----:B----4-:R1:W-:Y:S01]  /*23040*/  STL [R1+0x1408], R8 ;  /* 0x0014080801007387 */ /* 0x0103e20000100800 */
[----:B0-----:R-:W-:-:S03]  /*23050*/  IMAD.MOV.U32 R0, RZ, RZ, R9 ;  /* 0x000000ffff007224 */ /* 0x001fc600078e0009 */
[----:B------:R-:W4:Y:S04]  /*23060*/  LDL.LU.64 R28, [R1+0x1460] ;  /* 0x00146000011c7983 */ /* 0x000f280000300a00 */
[----:B--2---:R-:W-:Y:S04]  /*23070*/  STL [R1+0x1410], R12 ;  /* 0x0014100c01007387 */ /* 0x004fe80000100800 */
[----:B------:R0:W-:Y:S04]  /*23080*/  STL [R1+0x1404], R0 ;  /* 0x0014040001007387 */ /* 0x0001e80000100800 */
[----:B-1----:R-:W2:Y:S01]  /*23090*/  LDL.LU.64 R8, [R1+0x1468] ;  /* 0x0014680001087983 */ /* 0x002ea20000300a00 */
[----:B0-----:R-:W-:-:S03]  /*230a0*/  IMAD.MOV.U32 R0, RZ, RZ, R13 ;  /* 0x000000ffff007224 */ /* 0x001fc600078e000d */
[----:B------:R-:W-:Y:S04]  /*230b0*/  STL [R1+0x1418], R6 ;  /* 0x0014180601007387 */ /* 0x000fe80000100800 */
[----:B------:R0:W-:Y:S04]  /*230c0*/  STL [R1+0x140c], R0 ;  /* 0x00140c0001007387 */ /* 0x0001e80000100800 */
[----:B------:R-:W2:Y:S01]  /*230d0*/  LDL.LU.64 R12, [R1+0x1470] ;  /* 0x00147000010c7983 */ /* 0x000ea20000300a00 */
[----:B0-----:R-:W-:-:S03]  /*230e0*/  IMAD.MOV.U32 R0, RZ, RZ, R7 ;  /* 0x000000ffff007224 */ /* 0x001fc600078e0007 */
[----:B------:R-:W-:Y:S04]  /*230f0*/  STL [R1+0x1420], R20 ;  /* 0x0014201401007387 */ /* 0x000fe80000100800 */
[----:B------:R0:W-:Y:S04]  /*23100*/  STL [R1+0x1414], R0 ;  /* 0x0014140001007387 */ /* 0x0001e80000100800 */
[----:B------:R-:W2:Y:S01]  /*23110*/  LDL.LU.64 R6, [R1+0x230] ;  /* 0x0002300001067983 */ /* 0x000ea20000300a00 */
[----:B0-----:R-:W-:-:S03]  /*23120*/  MOV R0, R21 ;  /* 0x0000001500007202 */ /* 0x001fc60000000f00 */
[----:B---3--:R-:W-:Y:S04]  /*23130*/  STL [R1+0x1428], R18 ;  /* 0x0014281201007387 */ /* 0x008fe80000100800 */
[----:B------:R0:W-:Y:S02]  /*23140*/  STL [R1+0x141c], R0 ;  /* 0x00141c0001007387 */ /* 0x0001e40000100800 */
[----:B0-----:R-:W-:Y:S02]  /*23150*/  IMAD.MOV.U32 R0, RZ, RZ, R19 ;  /* 0x000000ffff007224 */ /* 0x001fe400078e0013 */
[----:B------:R-:W3:Y:S04]  /*23160*/  LDL.LU.64 R18, [R1+0x1480] ;  /* 0x0014800001127983 */ /* 0x000ee80000300a00 */
        /* <DEDUP_REMOVED lines=23> */
[----:B----4-:R-:W-:Y:S04]  /*232e0*/  STL [R1+0x1460], R28 ;  /* 0x0014601c01007387 */ /* 0x010fe80000100800 */
[----:B------:R0:W-:Y:S04]  /*232f0*/  STL [R1+0x1454], R0 ;  /* 0x0014540001007387 */ /* 0x0001e80000100800 */
[----:B-1----:R-:W4:Y:S01]  /*23300*/  LDL.LU.64 R26, [R1+0x14b0] ;  /* 0x0014b000011a7983 */ /* 0x002f220000300a00 */
[----:B0-----:R-:W-:-:S03]  /*23310*/  IMAD.MOV.U32 R0, RZ, RZ, R29 ;  /* 0x000000ffff007224 */ /* 0x001fc600078e001d */
[----:B--2---:R-:W-:Y:S04]  /*23320*/  STL [R1+0x1468], R8 ;  /* 0x0014680801007387 */ /* 0x004fe80000100800 */
[----:B------:R0:W-:Y:S04]  /*23330*/  STL [R1+0x145c], R0 ;  /* 0x00145c0001007387 */ /* 0x0001e80000100800 */
[----:B------:R-:W2:Y:S01]  /*23340*/  LDL.LU.64 R28, [R1+0x1e0] ;  /* 0x0001e000011c7983 */ /* 0x000ea20000300a00 */
[----:B0-----:R-:W-:-:S03]  /*23350*/  IMAD.MOV.U32 R0, RZ, RZ, R9 ;  /* 0x000000ffff007224 */ /* 0x001fc600078e0009 */
[----:B------:R-:W-:Y:S04]  /*23360*/  STL [R1+0x1470], R12 ;  /* 0x0014700c01007387 */ /* 0x000fe80000100800 */
[----:B------:R0:W-:Y:S04]  /*23370*/  STL [R1+0x1464], R0 ;  /* 0x0014640001007387 */ /* 0x0001e80000100800 */
[----:B------:R-:W5:Y:S01]  /*23380*/  LDL.LU.64 R10, [R1+0x14c0] ;  /* 0x0014c000010a7983 */ /* 0x000f620000300a00 */
[----:B0-----:R-:W-:-:S03]  /*23390*/  IMAD.MOV.U32 R0, RZ, RZ, R13 ;  /* 0x000000ffff007224 */ /* 0x001fc600078e000d */
[----:B------:R-:W-:Y:S04]  /*233a0*/  STL [R1+0x1478], R6 ;  /* 0x0014780601007387 */ /* 0x000fe80000100800 */
[----:B------:R0:W-:Y:S04]  /*233b0*/  STL [R1+0x146c], R0 ;  /* 0x00146c0001007387 */ /* 0x0001e80000100800 */
[----:B------:R-:W5:Y:S01]  /*233c0*/  LDL.LU.64 R12, [R1+0x14c8] ;  /* 0x0014c800010c7983 */ /* 0x000f620000300a00 */
[----:B0-----:R-:W-:-:S03]  /*233d0*/  IMAD.MOV.U32 R0, RZ, RZ, R7 ;  /* 0x000000ffff007224 */ /* 0x001fc600078e0007 */
[----:B------:R-:W5:Y:S04]  /*233e0*/  LDL.LU.64 R6, [R1+0x14d0] ;  /* 0x0014d00001067983 */ /* 0x000f680000300a00 */
[----:B------:R0:W-:Y:S04]  /*233f0*/  STL [R1+0x1474], R0 ;  /* 0x0014740001007387 */ /* 0x0001e80000100800 */
[----:B---3--:R-:W-:Y:S04]  /*23400*/  STL [R1+0x1480], R18 ;  /* 0x0014801201007387 */ /* 0x008fe80000100800 */
[----:B------:R-:W3:Y:S01]  /*23410*/  LDL.LU.64 R20, [R1+0x1b8] ;  /* 0x0001b80001147983 */ /* 0x000ee20000300a00 */
[----:B0-----:R-:W-:-:S05]  /*23420*/  IMAD.MOV.U32 R0, RZ, RZ, R19 ;  /* 0x000000ffff007224 */ /* 0x001fca00078e0013 */
        /* <DEDUP_REMOVED lines=9> */
[----:B------:R1:W-:Y:S04]  /*234c0*/  STL [R1+0x1498], R14 ;  /* 0x0014980e01007387 */ /* 0x0003e80000100800 */
[----:B------:R-:W3:Y:S01]  /*234d0*/  LDL.LU.64 R8, [R1+0x14f0] ;  /* 0x0014f00001087983 */ /* 0x000ee20000300a00 */
[----:B0-----:R-:W-:-:S03]  /*234e0*/  IMAD.MOV.U32 R0, RZ, RZ, R15 ;  /* 0x000000ffff007224 */ /* 0x001fc600078e000f */
[----:B------:R-:W-:Y:S04]  /*234f0*/  STL [R1+0x14a0], R2 ;  /* 0x0014a00201007387 */ /* 0x000fe80000100800 */
[----:B------:R0:W-:Y:S04]  /*23500*/  STL [R1+0x1494], R0 ;  /* 0x0014940001007387 */ /* 0x0001e80000100800 */
[----:B-1----:R-:W3:Y:S01]  /*23510*/  LDL.LU.64 R14, [R1+0x1a0] ;  /* 0x0001a000010e7983 */ /* 0x002ee20000300a00 */
[----:B0-----:R-:W-:-:S03]  /*23520*/  IMAD.MOV.U32 R0, RZ, RZ, R3 ;  /* 0x000000ffff007224 */ /* 0x001fc600078e0003 */
[----:B------:R-:W-:Y:S04]  /*23530*/  STL [R1+0x14a8], R24 ;  /* 0x0014a81801007387 */ /* 0x000fe80000100800 */
[----:B------:R0:W-:Y:S04]  /*23540*/  STL [R1+0x149c], R0 ;  /* 0x00149c0001007387 */ /* 0x0001e80000100800 */
[----:B------:R-:W3:Y:S04]  /*23550*/  LDL.LU.64 R2, [R1+0x1500] ;  /* 0x0015000001027983 */ /* 0x000ee80000300a00 */
[----:B------:R-:W3:Y:S01]  /*23560*/  LDL.LU.64 R18, [R1+0x1508] ;  /* 0x0015080001127983 */ /* 0x000ee20000300a00 */
[----:B0-----:R-:W-:-:S05]  /*23570*/  IMAD.MOV.U32 R0, RZ, RZ, R25 ;  /* 0x000000ffff007224 */ /* 0x001fca00078e0019 */
[----:B------:R0:W-:Y:S04]  /*23580*/  STL [R1+0x14a4], R0 ;  /* 0x0014a40001007387 */ /* 0x0001e80000100800 */
[----:B----4-:R-:W-:Y:S01]  /*23590*/  STL [R1+0x14b0], R26 ;  /* 0x0014b01a01007387 */ /* 0x010fe20000100800 */
[----:B0-----:R-:W-:-:S03]  /*235a0*/  IMAD.MOV.U32 R0, RZ, RZ, R27 ;  /* 0x000000ffff007224 */ /* 0x001fc600078e001b */
[----:B------:R-:W4:Y:S04]  /*235b0*/  LDL.LU.64 R24, [R1+0x1510] ;  /* 0x0015100001187983 */ /* 0x000f280000300a00 */
[----:B------:R2:W-:Y:S02]  /*235c0*/  STL [R1+0x14ac], R0 ;  /* 0x0014ac0001007387 */ /* 0x0005e40000100800 */
[----:B--2---:R-:W-:Y:S02]  /*235d0*/  IMAD.MOV.U32 R0, RZ, RZ, R29 ;  /* 0x000000ffff007224 */ /* 0x004fe400078e001d */
[----:B------:R0:W-:Y:S04]  /*235e0*/  STL [R1+0x14b8], R28 ;  /* 0x0014b81c01007387 */ /* 0x0001e80000100800 */
[----:B0-----:R-:W2:Y:S04]  /*235f0*/  LDL.LU.64 R28, [R1+0x178] ;  /* 0x00017800011c7983 */ /* 0x001ea80000300a00 */
[----:B------:R0:W-:Y:S04]  /*23600*/  STL [R1+0x14b4], R0 ;  /* 0x0014b40001007387 */ /* 0x0001e80000100800 */
[----:B-----5:R-:W-:Y:S04]  /*23610*/  STL [R1+0x14c0], R10 ;  /* 0x0014c00a01007387 */ /* 0x020fe80000100800 */
[----:B------:R-:W5:Y:S01]  /*23620*/  LDL.LU.64 R26, [R1+0x1520] ;  /* 0x00152000011a7983 */ /* 0x000f620000300a00 */
[----:B0-----:R-:W-:-:S03]  /*23630*/  IMAD.MOV.U32 R0, RZ, RZ, R11 ;  /* 0x000000ffff007224 */ /* 0x001fc600078e000b */
[----:B------:R-:W-:Y:S04]  /*23640*/  STL [R1+0x14c8], R12 ;  /* 0x0014c80c01007387 */ /* 0x000fe80000100800 */
[----:B------:R0:W-:Y:S04]  /*23650*/  STL [R1+0x14bc], R0 ;  /* 0x0014bc0001007387 */ /* 0x0001e80000100800 */
[----:B------:R-:W-:Y:S01]  /*23660*/  STL [R1+0x14d0], R6 ;  /* 0x0014d00601007387 */ /* 0x000fe20000100800 */
[----:B0-----:R-:W-:-:S05]  /*23670*/  IMAD.MOV.U32 R0, RZ, RZ, R13 ;  /* 0x000000ffff007224 */ /* 0x001fca00078e000d */
[----:B------:R0:W-:Y:S04]  /*23680*/  STL [R1+0x14c4], R0 ;  /* 0x0014c40001007387 */ /* 0x0001e80000100800 */
[----:B------:R-:W5:Y:S01]  /*23690*/  LDL.LU.64 R12, [R1+0x1528] ;  /* 0x00152800010c7983 */ /* 0x000f620000300a00 */
[----:B0-----:R-:W-:-:S03]  /*236a0*/  IMAD.MOV.U32 R0, RZ, RZ, R7 ;  /* 0x000000ffff007224 */ /* 0x001fc600078e0007 */
[----:B---3--:R-:W-:Y:S04]  /*236b0*/  STL [R1+0x14d8], R20 ;  /* 0x0014d81401007387 */ /* 0x008fe80000100800 */
[----:B------:R0:W-:Y:S04]  /*236c0*/  STL [R1+0x14cc], R0 ;  /* 0x0014cc0001007387 */ /* 0x0001e80000100800 */
[----:B------:R-:W3:Y:S01]  /*236d0*/  LDL.LU.64 R6, [R1+0x1530] ;  /* 0x0015300001067983 */ /* 0x000ee20000300a00 */
[----:B0-----:R-:W-:-:S03]  /*236e0*/  IMAD.MOV.U32 R0, RZ, RZ, R21 ;  /* 0x000000ffff007224 */ /* 0x001fc600078e0015 */
[----:B------:R-:W-:Y:S04]  /*236f0*/  STL [R1+0x14e0], R16 ;  /* 0x0014e01001007387 */ /* 0x000fe80000100800 */
[----:B------:R0:W-:Y:S02]  /*23700*/  STL [R1+0x14d4], R0 ;  /* 0x0014d40001007387 */ /* 0x0001e40000100800 */
[----:B0-----:R-:W-:Y:S02]  /*23710*/  IMAD.MOV.U32 R0, RZ, RZ, R17 ;  /* 0x000000ffff007224 */ /* 0x001fe400078e0011 */
[----:B------:R-:W3:Y:S04]  /*23720*/  LDL.LU.64 R16, [R1+0x150] ;  /* 0x0001500001107983 */ /* 0x000ee80000300a00 */
[----:B------:R0:W-:Y:S04]  /*23730*/  STL [R1+0x14dc], R0 ;  /* 0x0014dc0001007387 */ /* 0x0001e80000100800 */
[----:B------:R1:W-:Y:S01]  /*23740*/  STL [R1+0x14e8], R4 ;  /* 0x0014e80401007387 */ /* 0x0003e20000100800 */
[----:B0-----:R-:W-:-:S03]  /*23750*/  IMAD.MOV.U32 R0, RZ, RZ, R5 ;  /* 0x000000ffff007224 */ /* 0x001fc600078e0005 */
[----:B------:R-:W-:Y:S04]  /*23760*/  STL [R1+0x14f0], R8 ;  /* 0x0014f00801007387 */ /* 0x000fe80000100800 */
[----:B------:R0:W-:Y:S04]  /*23770*/  STL [R1+0x14e4], R0 ;  /* 0x0014e40001007387 */ /* 0x0001e80000100800 */
[----:B-1----:R-:W3:Y:S01]  /*23780*/  LDL.LU.64 R4, [R1+0x1540] ;  /* 0x0015400001047983 */ /* 0x002ee20000300a00 */
        /* <DEDUP_REMOVED lines=12> */
[----:B----4-:R-:W-:Y:S04]  /*23850*/  STL [R1+0x1510], R24 ;  /* 0x0015101801007387 */ /* 0x010fe80000100800 */
[----:B------:R0:W-:Y:S02]  /*23860*/  STL [R1+0x1504], R0 ;  /* 0x0015040001007387 */ /* 0x0001e40000100800 */
[----:B0-----:R-:W-:Y:S02]  /*23870*/  IMAD.MOV.U32 R0, RZ, RZ, R25 ;  /* 0x000000ffff007224 */ /* 0x001fe400078e0019 */
[----:B------:R-:W4:Y:S04]  /*23880*/  LDL.LU.64 R24, [R1+0x128] ;  /* 0x0001280001187983 */ /* 0x000f280000300a00 */
[----:B------:R2:W-:Y:S02]  /*23890*/  STL [R1+0x150c], R0 ;  /* 0x00150c0001007387 */ /* 0x0005e40000100800 */
[----:B--2---:R-:W-:-:S02]  /*238a0*/  IMAD.MOV.U32 R0, RZ, RZ, R29 ;  /* 0x000000ffff007224 */ /* 0x004fc400078e001d */
[----:B------:R0:W-:Y:S04]  /*238b0*/  STL [R1+0x1518], R28 ;  /* 0x0015181c01007387 */ /* 0x0001e80000100800 */
[----:B-----5:R-:W-:Y:S04]  /*238c0*/  STL [R1+0x1520], R26 ;  /* 0x0015201a01007387 */ /* 0x020fe80000100800 */
[----:B------:R1:W-:Y:S04]  /*238d0*/  STL [R1+0x1514], R0 ;  /* 0x0015140001007387 */ /* 0x0003e80000100800 */
[----:B0-----:R-:W2:Y:S01]  /*238e0*/  LDL.LU.64 R28, [R1+0x1568] ;  /* 0x00156800011c7983 */ /* 0x001ea20000300a00 */
[----:B-1----:R-:W-:-:S03]  /*238f0*/  IMAD.MOV.U32 R0, RZ, RZ, R27 ;  /* 0x000000ffff007224 */ /* 0x002fc600078e001b */
[----:B--2---:R0:W-:Y:S04]  /*23900*/  STL.64 [R1+0x19c8], R28 ;  /* 0x0019c81c01007387 */ /* 0x0041e80000100a00 */
[----:B0-----:R-:W2:Y:S04]  /*23910*/  LDL.LU.64 R28, [R1+0x1560] ;  /* 0x00156000011c7983 */ /* 0x001ea80000300a00 */
[----:B------:R-:W-:Y:S04]  /*23920*/  STL [R1+0x1528], R12 ;  /* 0x0015280c01007387 */ /* 0x000fe80000100800 */
[----:B------:R0:W-:Y:S04]  /*23930*/  STL [R1+0x151c], R0 ;  /* 0x00151c0001007387 */ /* 0x0001e80000100800 */
[----:B------:R-:W5:Y:S01]  /*23940*/  LDL.LU.64 R26, [R1+0x1570] ;  /* 0x00157000011a7983 */ /* 0x000f620000300a00 */
[----:B0-----:R-:W-:-:S03]  /*23950*/  IMAD.MOV.U32 R0, RZ, RZ, R13 ;  /* 0x000000ffff007224 */ /* 0x001fc600078e000d */
[----:B---3--:R-:W-:Y:S04]  /*23960*/  STL [R1+0x1530], R6 ;  /* 0x0015300601007387 */ /* 0x008fe80000100800 */
[----:B------:R0:W-:Y:S04]  /*23970*/  STL [R1+0x1524], R0 ;  /* 0x0015240001007387 */ /* 0x0001e80000100800 */
[----:B------:R-:W3:Y:S04]  /*23980*/  LDL.LU.64 R12, [R1+0x110] ;  /* 0x00011000010c7983 */ /* 0x000ee80000300a00 */
[----:B------:R-:W3:Y:S01]  /*23990*/  LDL.LU.64 R22, [R1+0x1580] ;  /* 0x0015800001167983 */ /* 0x000ee20000300a00 */
[----:B0-----:R-:W-:-:S05]  /*239a0*/  IMAD.MOV.U32 R0, RZ, RZ, R7 ;  /* 0x000000ffff007224 */ /* 0x001fca00078e0007 */
[----:B------:R0:W-:Y:S04]  /*239b0*/  STL [R1+0x152c], R0 ;  /* 0x00152c0001007387 */ /* 0x0001e80000100800 */
[----:B------:R-:W-:Y:S04]  /*239c0*/  STL [R1+0x1538], R16 ;  /* 0x0015381001007387 */ /* 0x000fe80000100800 */
[----:B------:R-:W3:Y:S01]  /*239d0*/  LDL.LU.64 R10, [R1+0x1588] ;  /* 0x00158800010a7983 */ /* 0x000ee20000300a00 */
[----:B0-----:R-:W-:-:S03]  /*239e0*/  IMAD.MOV.U32 R0, RZ, RZ, R17 ;  /* 0x000000ffff007224 */ /* 0x001fc600078e0011 */
[----:B------:R-:W3:Y:S04]  /*239f0*/  LDL.LU.64 R20, [R1+0x1590] ;  /* 0x0015900001147983 */ /* 0x000ee80000300a00 */
        /* <DEDUP_REMOVED lines=11> */
[----:B------:R1:W-:Y:S04]  /*23ab0*/  STL [R1+0x1550], R2 ;  /* 0x0015500201007387 */ /* 0x0003e80000100800 */
[----:B------:R-:W3:Y:S01]  /*23ac0*/  LDL.LU.64 R4, [R1+0xc0] ;  /* 0x0000c00001047983 */ /* 0x000ee20000300a00 */
[----:B0-----:R-:W-:-:S03]  /*23ad0*/  IMAD.MOV.U32 R0, RZ, RZ, R3 ;  /* 0x000000ffff007224 */ /* 0x001fc600078e0003 */
[----:B------:R-:W3:Y:S04]  /*23ae0*/  LDL.LU.64 R14, [R1+0x15c0] ;  /* 0x0015c000010e7983 */ /* 0x000ee80000300a00 */
[----:B------:R0:W-:Y:S04]  /*23af0*/  STL [R1+0x154c], R0 ;  /* 0x00154c0001007387 */ /* 0x0001e80000100800 */
[----:B----4-:R4:W-:Y:S04]  /*23b00*/  STL [R1+0x1558], R24 ;  /* 0x0015581801007387 */ /* 0x0109e80000100800 */
[----:B-1----:R-:W3:Y:S01]  /*23b10*/  LDL.LU.64 R2, [R1+0x15c8] ;  /* 0x0015c80001027983 */ /* 0x002ee20000300a00 */
[----:B0-----:R-:W-:-:S03]  /*23b20*/  IMAD.MOV.U32 R0, RZ, RZ, R25 ;  /* 0x000000ffff007224 */ /* 0x001fc600078e0019 */
[----:B----4-:R-:W4:Y:S04]  /*23b30*/  LDL.LU.64 R24, [R1+0x15d0] ;  /* 0x0015d00001187983 */ /* 0x010f280000300a00 */
[----:B------:R0:W-:Y:S04]  /*23b40*/  STL [R1+0x1554], R0 ;  /* 0x0015540001007387 */ /* 0x0001e80000100800 */
[----:B--2---:R1:W-:Y:S01]  /*23b50*/  STL [R1+0x1560], R28 ;  /* 0x0015601c01007387 */ /* 0x0043e20000100800 */
[----:B0-----:R-:W-:-:S03]  /*23b60*/  IMAD.MOV.U32 R0, RZ, RZ, R29 ;  /* 0x000000ffff007224 */ /* 0x001fc600078e001d */
[----:B-1----:R-:W2:Y:S04]  /*23b70*/  LDL.LU.64 R28, [R1+0x19c8] ;  /* 0x0019c800011c7983 */ /* 0x002ea80000300a00 */
[----:B--2---:R-:W-:Y:S04]  /*23b80*/  STL [R1+0x1568], R28 ;  /* 0x0015681c01007387 */ /* 0x004fe80000100800 */
[----:B------:R0:W-:Y:S02]  /*23b90*/  STL [R1+0x155c], R0 ;  /* 0x00155c0001007387 */ /* 0x0001e40000100800 */
[----:B0-----:R-:W-:-:S02]  /*23ba0*/  IMAD.MOV.U32 R0, RZ, RZ, R29 ;  /* 0x000000ffff007224 */ /* 0x001fc400078e001d */
[----:B------:R-:W2:Y:S04]  /*23bb0*/  LDL.LU.64 R28, [R1+0x15e0] ;  /* 0x0015e000011c7983 */ /* 0x000ea80000300a00 */
[----:B------:R0:W-:Y:S04]  /*23bc0*/  STL [R1+0x1564], R0 ;  /* 0x0015640001007387 */ /* 0x0001e80000100800 */
[----:B-----5:R1:W-:Y:S01]  /*23bd0*/  STL [R1+0x1570], R26 ;  /* 0x0015701a01007387 */ /* 0x0203e20000100800 */
[----:B0-----:R-:W-:-:S03]  /*23be0*/  IMAD.MOV.U32 R0, RZ, RZ, R27 ;  /* 0x000000ffff007224 */ /* 0x001fc600078e001b */
[----:B-1----:R-:W5:Y:S04]  /*23bf0*/  LDL.LU.64 R26, [R1+0x4f8] ;  /* 0x0004f800011a7983 */ /* 0x002f680000300a00 */
[----:B------:R0:W-:Y:S04]  /*23c00*/  STL [R1+0x156c], R0 ;  /* 0x00156c0001007387 */ /* 0x0001e80000100800 */
[----:B---3--:R1:W-:Y:S01]  /*23c10*/  STL [R1+0x1578], R12 ;  /* 0x0015780c01007387 */ /* 0x0083e20000100800 */
[----:B0-----:R-:W-:-:S03]  /*23c20*/  IMAD.MOV.U32 R0, RZ, RZ, R13 ;  /* 0x000000ffff007224 */ /* 0x001fc600078e000d */
[----:B-1----:R-:W3:Y:S04]  /*23c30*/  LDL.LU.64 R12, [R1+0x19c0] ;  /* 0x0019c000010c7983 */ /* 0x002ee80000300a00 */
[----:B------:R-:W-:Y:S04]  /*23c40*/  STL [R1+0x1580], R22 ;  /* 0x0015801601007387 */ /* 0x000fe80000100800 */
[----:B------:R0:W-:Y:S04]  /*23c50*/  STL [R1+0x1574], R0 ;  /* 0x0015740001007387 */ /* 0x0001e80000100800 */
[----:B------:R-:W-:Y:S01]  /*23c60*/  STL [R1+0x1588], R10 ;  /* 0x0015880a01007387 */ /* 0x000fe20000100800 */
[----:B0-----:R-:W-:-:S05]  /*23c70*/  IMAD.MOV.U32 R0, RZ, RZ, R23 ;  /* 0x000000ffff007224 */ /* 0x001fca00078e0017 */
        /* <DEDUP_REMOVED lines=25> */
[----:B----4-:R-:W-:Y:S01]  /*23e10*/  STL [R1+0x15d0], R24 ;  /* 0x0015d01801007387 */ /* 0x010fe20000100800 */
[----:B0-----:R-:W-:-:S05]  /*23e20*/  IMAD.MOV.U32 R0, RZ, RZ, R3 ;  /* 0x000000ffff007224 */ /* 0x001fca00078e0003 */
[----:B------:R0:W-:Y:S02]  /*23e30*/  STL [R1+0x15c4], R0 ;  /* 0x0015c40001007387 */ /* 0x0001e40000100800 */
[----:B0-----:R-:W-:Y:S01]  /*23e40*/  IMAD.MOV.U32 R0, RZ, RZ, R25 ;  /* 0x000000ffff007224 */ /* 0x001fe200078e0019 */
[----:B------:R-:W-:Y:S02]  /*23e50*/  USHF.R.S32.HI UR7, URZ, 0x1f, UR4 ;  /* 0x0000001fff077899 */ /* 0x000fe40008011404 */
[----:B------:R-:W-:Y:S02]  /*23e60*/  USHF.L.U32 UR6, UR6, 0x8, URZ ;  /* 0x0000000806067899 */ /* 0x000fe400080006ff */
[----:B------:R-:W-:Y:S02]  /*23e70*/  ULEA.HI UR7, UR7, UR4, URZ, 0x8 ;  /* 0x0000000407077291 */ /* 0x000fe4000f8f40ff */
[----:B------:R-:W-:Y:S02]  /*23e80*/  USHF.R.S32.HI UR4, URZ, 0x1f, UR6 ;  /* 0x0000001fff047899 */ /* 0x000fe40008011406 */
[----:B------:R-:W-:Y:S01]  /*23e90*/  USHF.L.U32 UR10, UR6, 0x1, URZ ;  /* 0x00000001060a7899 */ /* 0x000fe200080006ff */
[----:B---3--:R-:W-:Y:S04]  /*23ea0*/  STL [R1+0x15d8], R12 ;  /* 0x0015d80c01007387 */ /* 0x008fe80000100800 */
[----:B------:R-:W-:Y:S04]  /*23eb0*/  STL [R1+0x15cc], R0 ;  /* 0x0015cc0001007387 */ /* 0x000fe80000100800 */
[----:B------:R-:W-:Y:S04]  /*23ec0*/  STL [R1+0x15d4], R13 ;  /* 0x0015d40d01007387 */ /* 0x000fe80000100800 */
[----:B--2---:R0:W-:Y:S02]  /*23ed0*/  STL [R1+0x15e0], R28 ;  /* 0x0015e01c01007387 */ /* 0x0041e40000100800 */
[----:B0-----:R-:W0:Y:S01]  /*23ee0*/  S2R R28, SR_TID.X ;  /* 0x00000000001c7919 */ /* 0x001e220000002100 */
[----:B------:R-:W-:-:S02]  /*23ef0*/  IMAD.MOV.U32 R0, RZ, RZ, R29 ;  /* 0x000000ffff007224 */ /* 0x000fc400078e001d */
[----:B-----5:R-:W-:-:S03]  /*23f00*/  IMAD.MOV.U32 R2, RZ, RZ, R27 ;  /* 0x000000ffff027224 */ /* 0x020fc600078e001b */
[----:B------:R1:W-:Y:S04]  /*23f10*/  STL [R1+0x15dc], R0 ;  /* 0x0015dc0001007387 */ /* 0x0003e80000100800 */
[----:B------:R-:W-:Y:S01]  /*23f20*/  STL [R1+0x15e8], R26 ;  /* 0x0015e81a01007387 */ /* 0x000fe20000100800 */
[----:B-1----:R-:W1:Y:S03]  /*23f30*/  LDC R0, c[0x0][0x3ac] ;  /* 0x0000eb00ff007b82 */ /* 0x002e660000000800 */
[----:B------:R1:W-:Y:S01]  /*23f40*/  STL [R1+0x15e4], R2 ;  /* 0x0015e40201007387 */ /* 0x0003e20000100800 */
[----:B0-----:R-:W-:-:S05]  /*23f50*/  IMAD.SHL.U32 R3, R28, 0x20, RZ ;  /* 0x000000201c037824 */ /* 0x001fca00078e00ff */
[----:B------:R0:W-:Y:S04]  /*23f60*/  STL [R1+0x19b8], R3 ;  /* 0x0019b80301007387 */ /* 0x0001e80000100800 */
[----:B------:R2:W-:Y:S01]  /*23f70*/  STL [R1+0x430], RZ ;  /* 0x000430ff01007387 */ /* 0x0005e20000100800 */
[----:B-1----:R-:W-:-:S05]  /*23f80*/  IMAD.SHL.U32 R2, R0, 0x100, RZ ;  /* 0x0000010000027824 */ /* 0x002fca00078e00ff */
[----:B------:R-:W-:Y:S01]  /*23f90*/  SHF.R.S32.HI R0, RZ, 0x1f, R2 ;  /* 0x0000001fff007819 */ /* 0x000fe20000011402 */
[----:B------:R-:W0:Y:S03]  /*23fa0*/  LDL R29, [R1+0x1898] ;  /* 0x00189800011d7983 */ /* 0x000e260000100800 */
[----:B------:R-:W-:Y:S01]  /*23fb0*/  SHF.L.U64.HI R0, R2, 0x1, R0 ;  /* 0x0000000102007819 */ /* 0x000fe20000010200 */
[----:B------:R-:W-:Y:S01]  /*23fc0*/  USHF.L.U64.HI UR6, UR6, 0x1, UR4 ;  /* 0x0000000106067899 */ /* 0x000fe20008010204 */
[----:B------:R2:W-:Y:S01]  /*23fd0*/  STL [R1+0x434], RZ ;  /* 0x000434ff01007387 */ /* 0x0005e20000100800 */
[----:B------:R-:W-:-:S03]  /*23fe0*/  USHF.R.S32.HI UR7, URZ, 0x8, UR7 ;  /* 0x00000008ff077899 */ /* 0x000fc60008011407 */
[----:B------:R2:W-:Y:S04]  /*23ff0*/  STL [R1+0x438], RZ ;  /* 0x000438ff01007387 */ /* 0x0005e80000100800 */
[----:B------:R2:W-:Y:S01]  /*24000*/  STL [R1+0x43c], RZ ;  /* 0x00043cff01007387 */ /* 0x0005e20000100800 */
[----:B0-----:R-:W-:-:S05]  /*24010*/  LOP3.LUT R3, R29, 0x200, R3, 0xf8, !PT ;  /* 0x000002001d037812 */ /* 0x001fca00078ef803 */
[----:B------:R2:W-:Y:S04]  /*24020*/  STL [R1+0x2b4], R3 ;  /* 0x0002b40301007387 */ /* 0x0005e80000100800 */
[----:B------:R2:W-:Y:S04]  /*24030*/  STL [R1+0x420], RZ ;  /* 0x000420ff01007387 */ /* 0x0005e80000100800 */
        /* <DEDUP_REMOVED lines=39> */
[----:B------:R-:W3:Y:S01]  /*242b0*/  LDL R29, [R1+0x2a8] ;  /* 0x0002a800011d7983 */ /* 0x000ee20000100800 */
[----:B------:R-:W-:Y:S01]  /*242c0*/  UMOV UR4, URZ ;  /* 0x000000ff00047c82 */ /* 0x000fe20008000000 */
[----:B------:R-:W0:Y:S02]  /*242d0*/  S2R R27, SR_TID.X ;  /* 0x00000000001b7919 */ /* 0x000e240000002100 */
[----:B------:R2:W-:Y:S04]  /*242e0*/  STL [R1+0x380], RZ ;  /* 0x000380ff01007387 */ /* 0x0005e80000100800 */
[----:B------:R2:W-:Y:S04]  /*242f0*/  STL [R1+0x384], RZ ;  /* 0x000384ff01007387 */ /* 0x0005e80000100800 */
[----:B------:R2:W-:Y:S04]  /*24300*/  STL [R1+0x388], RZ ;  /* 0x000388ff01007387 */ /* 0x0005e80000100800 */
[----:B------:R2:W-:Y:S04]  /*24310*/  STL [R1+0x38c], RZ ;  /* 0x00038cff01007387 */ /* 0x0005e80000100800 */
[----:B------:R2:W-:Y:S04]  /*24320*/  STL [R1+0x370], RZ ;  /* 0x000370ff01007387 */ /* 0x0005e80000100800 */
[----:B------:R2:W-:Y:S04]  /*24330*/  STL [R1+0x374], RZ ;  /* 0x000374ff01007387 */ /* 0x0005e80000100800 */
[----:B------:R2:W-:Y:S01]  /*24340*/  STL [R1+0x378], RZ ;  /* 0x000378ff01007387 */ /* 0x0005e20000100800 */
[----:B0-----:R-:W-:-:S03]  /*24350*/  LOP3.LUT R27, R27, 0x7f, RZ, 0xc0, !PT ;  /* 0x0000007f1b1b7812 */ /* 0x001fc600078ec0ff */
[----:B------:R2:W-:Y:S02]  /*24360*/  STL [R1+0x37c], RZ ;  /* 0x00037cff01007387 */ /* 0x0005e40000100800 */
[----:B------:R-:W-:Y:S02]  /*24370*/  IMAD.SHL.U32 R2, R27, 0x2, RZ ;  /* 0x000000021b027824 */ /* 0x000fe400078e00ff */
[----:B------:R2:W-:Y:S01]  /*24380*/  STL [R1+0x360], RZ ;  /* 0x000360ff01007387 */ /* 0x0005e20000100800 */
[----:B------:R-:W-:Y:S01]  /*24390*/  IMAD.SHL.U32 R27, R28, 0x2, RZ ;  /* 0x000000021c1b7824 */ /* 0x000fe200078e00ff */
[----:B------:R-:W-:Y:S02]  /*243a0*/  SHF.R.S32.HI R28, RZ, 0x6, R28 ;  /* 0x00000006ff1c7819 */ /* 0x000fe4000001141c */
[----:B------:R2:W-:Y:S01]  /*243b0*/  STL [R1+0x364], RZ ;  /* 0x000364ff01007387 */ /* 0x0005e20000100800 */
[----:B------:R-:W-:Y:S02]  /*243c0*/  LOP3.LUT R4, R2, 0x10, RZ, 0x3c, !PT ;  /* 0x0000001002047812 */ /* 0x000fe400078e3cff */
[----:B------:R-:W-:Y:S01]  /*243d0*/  SGXT R28, R28, 0x1 ;  /* 0x000000011c1c781a */ /* 0x000fe20000000200 */
[----:B------:R2:W-:Y:S01]  /*243e0*/  STL [R1+0x368], RZ ;  /* 0x000368ff01007387 */ /* 0x0005e20000100800 */
[----:B------:R-:W-:-:S02]  /*243f0*/  LOP3.LUT R5, R2, 0x30, RZ, 0x3c, !PT ;  /* 0x0000003002057812 */ /* 0x000fc400078e3cff */
[----:B------:R-:W-:Y:S01]  /*24400*/  LOP3.LUT R28, R28, 0x90, RZ, 0xc0, !PT ;  /* 0x000000901c1c7812 */ /* 0x000fe200078ec0ff */
[----:B------:R2:W-:Y:S01]  /*24410*/  STL [R1+0x36c], RZ ;  /* 0x00036cff01007387 */ /* 0x0005e20000100800 */
[----:B------:R-:W-:Y:S02]  /*24420*/  LOP3.LUT R4, R2, 0x40, RZ, 0x3c, !PT ;  /* 0x0000004002047812 */ /* 0x000fe400078e3cff */
[----:B------:R-:W-:Y:S01]  /*24430*/  LOP3.LUT R28, R28, 0x7e, R27, 0x78, !PT ;  /* 0x0000007e1c1c7812 */ /* 0x000fe200078e781b */
[----:B------:R2:W-:Y:S01]  /*24440*/  STL [R1+0x150], RZ ;  /* 0x000150ff01007387 */ /* 0x0005e20000100800 */
[C---:B------:R-:W-:Y:S02]  /*24450*/  LOP3.LUT R5, R2.reuse, 0x50, RZ, 0x3c, !PT ;  /* 0x0000005002057812 */ /* 0x040fe400078e3cff */
[C---:B------:R-:W-:Y:S01]  /*24460*/  LOP3.LUT R6, R2.reuse, 0x20, RZ, 0x3c, !PT ;  /* 0x0000002002067812 */ /* 0x040fe200078e3cff */
[----:B------:R2:W-:Y:S01]  /*24470*/  STL [R1+0x154], RZ ;  /* 0x000154ff01007387 */ /* 0x0005e20000100800 */
[----:B------:R-:W-:-:S02]  /*24480*/  LOP3.LUT R4, R2, 0x60, RZ, 0x3c, !PT ;  /* 0x0000006002047812 */ /* 0x000fc400078e3cff */
[----:B------:R-:W-:Y:S01]  /*24490*/  LOP3.LUT R5, R28, 0x20, RZ, 0x3c, !PT ;  /* 0x000000201c057812 */ /* 0x000fe200078e3cff */
[----:B------:R2:W-:Y:S01]  /*244a0*/  STL [R1+0x158], RZ ;  /* 0x000158ff01007387 */ /* 0x0005e20000100800 */
[----:B------:R-:W-:Y:S02]  /*244b0*/  LOP3.LUT R2, R2, 0x70, RZ, 0x3c, !PT ;  /* 0x0000007002027812 */ /* 0x000fe400078e3cff */
[----:B------:R-:W-:Y:S01]  /*244c0*/  LOP3.LUT R2, R3, 0x20, RZ, 0x3c, !PT ;  /* 0x0000002003027812 */ /* 0x000fe200078e3cff */
[----:B------:R2:W-:Y:S04]  /*244d0*/  STL [R1+0x15c], RZ ;  /* 0x00015cff01007387 */ /* 0x0005e80000100800 */
[----:B------:R2:W-:Y:S04]  /*244e0*/  STL [R1+0x140], RZ ;  /* 0x000140ff01007387 */ /* 0x0005e80000100800 */
[----:B------:R2:W-:Y:S04]  /*244f0*/  STL [R1+0x144], RZ ;  /* 0x000144ff01007387 */ /* 0x0005e80000100800 */
[----:B------:R2:W-:Y:S04]  /*24500*/  STL [R1+0x148], RZ ;  /* 0x000148ff01007387 */ /* 0x0005e80000100800 */
[----:B------:R2:W-:Y:S04]  /*24510*/  STL [R1+0x14c], RZ ;  /* 0x00014cff01007387 */ /* 0x0005e80000100800 */
[----:B------:R2:W-:Y:S01]  /*24520*/  STL [R1+0x18b8], R5 ;  /* 0x0018b80501007387 */ /* 0x0005e20000100800 */
[----:B---3--:R-:W-:-:S05]  /*24530*/  LOP3.LUT R4, R29, 0x40, RZ, 0x3c, !PT ;  /* 0x000000401d047812 */ /* 0x008fca00078e3cff */
[----:B------:R2:W-:Y:S04]  /*24540*/  STL [R1+0x18b4], R4 ;  /* 0x0018b40401007387 */ /* 0x0005e80000100800 */
[----:B------:R2:W-:Y:S02]  /*24550*/  STL [R1+0x2b8], R2 ;  /* 0x0002b80201007387 */ /* 0x0005e40000100800 */
.L_x_2:
[----:B--2--5:R-:W2:Y:S01]  /*24560*/  LDL R3, [R1+0x1698] ;  /* 0x0016980001037983 */ /* 0x024ea20000100800 */
[----:B------:R-:W-:-:S03]  /*24570*/  UIMAD UR11, UR4, -0x100, UR12 ;  /* 0xffffff00040b78a4 */ /* 0x000fc6000f8e020c */
[----:B--2---:R-:W-:Y:S04]  /*24580*/  STL [R1+0x380c], R3 ;  /* 0x00380c0301007387 */ /* 0x004fe80000100800 */
[----:B------:R-:W2:Y:S04]  /*24590*/  LDL R2, [R1+0x16a8] ;  /* 0x0016a80001027983 */ /* 0x000ea80000100800 */
[----:B------:R-:W-:Y:S04]  /*245a0*/  STL [R1+0x3744], R4 ;  /* 0x0037440401007387 */ /* 0x000fe80000100800 */
        /* <DEDUP_REMOVED lines=47> */
[----:B0-----:R0:W-:Y:S04]  /*248a0*/  STL [R1+0x3718], R26 ;  /* 0x0037181a01007387 */ /* 0x0011e80000100800 */
        /* <DEDUP_REMOVED lines=47> */
[----:B------:R1:W-:Y:S04]  /*24ba0*/  STL [R1+0x3800], R13 ;  /* 0x0038000d01007387 */ /* 0x0003e80000100800 */
        /* <DEDUP_REMOVED lines=10> */
[----:B------:R-:W-:Y:S01]  /*24c50*/  STL [R1+0x37cc], R12 ;  /* 0x0037cc0c01007387 */ /* 0x000fe20000100800 */
[----:B0-----:R-:W0:Y:S03]  /*24c60*/  S2R R26, SR_TID.X ;  /* 0x00000000001a7919 */ /* 0x001e260000002100 */
        /* <DEDUP_REMOVED lines=8> */
[----:B0-----:R-:W-:-:S02]  /*24cf0*/  SHF.R.U32.HI R3, RZ, 0x5, R26 ;  /* 0x00000005ff037819 */ /* 0x001fc4000001161a */
[----:B------:R-:W-:Y:S01]  /*24d00*/  SHF.R.U32.HI R26, RZ, 0x5, R26 ;  /* 0x00000005ff1a7819 */ /* 0x000fe2000001161a */
[----:B------:R-:W-:Y:S01]  /*24d10*/  STL [R1+0x37c0], R11 ;  /* 0x0037c00b01007387 */ /* 0x000fe20000100800 */
[----:B------:R-:W-:Y:S02]  /*24d20*/  SGXT.U32 R3, R3, 0x2 ;  /* 0x000000020303781a */ /* 0x000fe40000000000 */
[----:B------:R-:W-:Y:S01]  /*24d30*/  SGXT.U32 R26, R26, 0x2 ;  /* 0x000000021a1a781a */ /* 0x000fe20000000000 */
[----:B------:R-:W-:Y:S01]  /*24d40*/  STL [R1+0x37e4], R11 ;  /* 0x0037e40b01007387 */ /* 0x000fe20000100800 */
[----:B------:R-:W-:Y:S02]  /*24d50*/  LOP3.LUT R3, R3, 0x8, RZ, 0xfc, !PT ;  /* 0x0000000803037812 */ /* 0x000fe400078efcff */
[----:B------:R-:W-:Y:S01]  /*24d60*/  LOP3.LUT R26, R26, 0x4, RZ, 0xfc, !PT ;  /* 0x000000041a1a7812 */ /* 0x000fe200078efcff */
[----:B------:R0:W-:Y:S01]  /*24d70*/  STL [R1+0x3808], R11 ;  /* 0x0038080b01007387 */ /* 0x0001e20000100800 */
[----:B------:R-:W-:-:S02]  /*24d80*/  ISETP.GE.AND P1, PT, R3, UR11, PT ;  /* 0x0000000b03007c0c */ /* 0x000fc4000bf26270 */
[----:B------:R-:W-:Y:S01]  /*24d90*/  ISETP.GE.AND P0, PT, R26, UR11, PT ;  /* 0x0000000b1a007c0c */ /* 0x000fe2000bf06270 */
[----:B------:R-:W-:Y:S04]  /*24da0*/  STL [R1+0x362c], R10 ;  /* 0x00362c0a01007387 */ /* 0x000fe80000100800 */
[----:B------:R-:W-:Y:S01]  /*24db0*/  STL [R1+0x3628], R9 ;  /* 0x0036280901007387 */ /* 0x000fe20000100800 */
[----:B-1----:R-:W1:Y:S03]  /*24dc0*/  S2R R13, SR_TID.X ;  /* 0x00000000000d7919 */ /* 0x002e660000002100 */
        /* <DEDUP_REMOVED lines=28> */
[----:B-1----:R-:W-:-:S03]  /*24f90*/  SHF.R.U32.HI R3, RZ, 0x5, R13 ;  /* 0x00000005ff037819 */ /* 0x002fc6000001160d */
[----:B------:R-:W-:Y:S04]  /*24fa0*/  STL [R1+0x35b4], R29 ;  /* 0x0035b41d01007387 */ /* 0x000fe80000100800 */
[----:B------:R-:W-:Y:S04]  /*24fb0*/  STL [R1+0x35b0], R28 ;  /* 0x0035b01c01007387 */ /* 0x000fe80000100800 */
[----:B------:R-:W-:Y:S04]  /*24fc0*/  STL [R1+0x35ac], R27 ;  /* 0x0035ac1b01007387 */ /* 0x000fe80000100800 */
[----:B------:R-:W-:Y:S01]  /*24fd0*/  STL [R1+0x35a8], R24 ;  /* 0x0035a81801007387 */ /* 0x000fe20000100800 */
[----:B------:R-:W-:-:S03]  /*24fe0*/  SGXT.U32 R3, R3, 0x2 ;  /* 0x000000020303781a */ /* 0x000fc60000000000 */
[----:B------:R-:W-:Y:S04]  /*24ff0*/  STL [R1+0x35a4], R23 ;  /* 0x0035a41701007387 */ /* 0x000fe80000100800 */
[----:B------:R-:W-:Y:S04]  /*25000*/  STL [R1+0x35a0], R7 ;  /* 0x0035a00701007387 */ /* 0x000fe80000100800 */
[----:B------:R-:W-:Y:S04]  /*25010*/  STL [R1+0x359c], R6 ;  /* 0x00359c0601007387 */ /* 0x000fe80000100800 */
[----:B------:R-:W-:Y:S01]  /*25020*/  STL [R1+0x3598], R5 ;  /* 0x0035980501007387 */ /* 0x000fe20000100800 */
[----:B------:R-:W-:-:S03]  /*25030*/  LOP3.LUT R3, R3, 0xc, RZ, 0xfc, !PT ;  /* 0x0000000c03037812 */ /* 0x000fc600078efcff */
[----:B------:R-:W-:Y:S04]  /*25040*/  STL [R1+0x3594], R22 ;  /* 0x0035941601007387 */ /* 0x000fe80000100800 */
[----:B------:R-:W-:Y:S04]  /*25050*/  STL [R1+0x3590], R18 ;  /* 0x0035901201007387 */ /* 0x000fe80000100800 */
[----:B------:R-:W-:Y:S04]  /*25060*/  STL [R1+0x358c], R16 ;  /* 0x00358c1001007387 */ /* 0x000fe80000100800 */
[----:B------:R-:W-:Y:S04]  /*25070*/  STL [R1+0x3588], R17 ;  /* 0x0035881101007387 */ /* 0x000fe80000100800 */
[----:B------:R-:W-:Y:S01]  /*25080*/  STL [R1+0x3584], R19 ;  /* 0x0035841301007387 */ /* 0x000fe20000100800 */
[----:B------:R-:W-:-:S03]  /*25090*/  ISETP.GE.AND P2, PT, R3, UR11, PT ;  /* 0x0000000b03007c0c */ /* 0x000fc6000bf46270 */
[----:B------:R-:W-:Y:S04]  /*250a0*/  STL [R1+0x3580], R20 ;  /* 0x0035801401007387 */ /* 0x000fe80000100800 */
[----:B------:R-:W-:Y:S04]  /*250b0*/  STL [R1+0x357c], R21 ;  /* 0x00357c1501007387 */ /* 0x000fe80000100800 */
[----:B------:R-:W-:Y:S04]  /*250c0*/  STL [R1+0x1be8], R0 ;  /* 0x001be80001007387 */ /* 0x000fe80000100800 */
[----:B------:R-:W3:Y:S04]  /*250d0*/  LDL R26, [R1+0x169c] ;  /* 0x00169c00011a7983 */ /* 0x000ee80000100800 */
[----:B------:R-:W4:Y:S01]  /*250e0*/  LDL R25, [R1+0x16ac] ;  /* 0x0016ac0001197983 */ /* 0x000f220000100800 */
[----:B0-----:R-:W-:-:S02]  /*250f0*/  PRMT R11, RZ, 0x7610, R11 ;  /* 0x00007610ff0b7816 */ /* 0x001fc4000000000b */
[----:B------:R-:W-:Y:S01]  /*25100*/  PRMT R12, RZ, 0x7610, R12 ;  /* 0x00007610ff0c7816 */ /* 0x000fe2000000000c */
[----:B------:R-:W2:Y:S01]  /*25110*/  LDL.LU R3, [R1+0x380c] ;  /* 0x00380c0001037983 */ /* 0x000ea20000300800 */
[----:B------:R-:W-:-:S04]  /*25120*/  SHF.R.U32.HI R13, RZ, 0x5, R13 ;  /* 0x00000005ff0d7819 */ /* 0x000fc8000001160d */
[----:B------:R-:W-:-:S04]  /*25130*/  SGXT.U32 R13, R13, 0x2 ;  /* 0x000000020d0d781a */ /* 0x000fc80000000000 */
[----:B------:R-:W-:Y:S01]  /*25140*/  LOP3.LUT R13, R13, 0x10, RZ, 0xfc, !PT ;  /* 0x000000100d0d7812 */ /* 0x000fe200078efcff */
[----:B--2---:R-:W2:Y:S04]  /*25150*/  @!P0 LDG.E.U16 R11, desc[UR8][R2.64] ;  /* 0x00000008020b8981 */ /* 0x004ea8000c1e1500 */
[----:B------:R-:W3:Y:S04]  /*25160*/  LDL R2, [R1+0x16a4] ;  /* 0x0016a40001027983 */ /* 0x000ee80000100800 */
[----:B--2---:R0:W-:Y:S04]  /*25170*/  STL [R1+0x2ec], R11 ;  /* 0x0002ec0b01007387 */ /* 0x0041e80000100800 */
[----:B------:R-:W3:Y:S01]  /*25180*/  LDL R3, [R1+0x16b4] ;  /* 0x0016b40001037983 */ /* 0x000ee20000100800 */
[----:B------:R-:W-:-:S02]  /*25190*/  ISETP.GE.AND P3, PT, R13, UR11, PT ;  /* 0x0000000b0d007c0c */ /* 0x000fc4000bf66270 */
[----:B------:R-:W0:Y:S01]  /*251a0*/  S2R R13, SR_TID.X ;  /* 0x00000000000d7919 */ /* 0x000e220000002100 */
[----:B---3--:R-:W-:-:S04]  /*251b0*/  @!P1 LOP3.LUT R3, R3, R2, RZ, 0x3c, !PT ;  /* 0x0000000203039212 */ /* 0x008fc800078e3cff */
[----:B------:R-:W-:-:S04]  /*251c0*/  @!P1 LOP3.LUT R2, R3, R2, RZ, 0x3c, !PT ;  /* 0x0000000203029212 */ /* 0x000fc800078e3cff */
[----:B------:R-:W-:-:S05]  /*251d0*/  @!P1 LOP3.LUT R3, R3, R2, RZ, 0x3c, !PT ;  /* 0x0000000203039212 */ /* 0x000fca00078e3cff */
[----:B------:R-:W2:Y:S01]  /*251e0*/  @!P1 LDG.E.U16 R12, desc[UR8][R2.64] ;  /* 0x00000008020c9981 */ /* 0x000ea2000c1e1500 */
[----:B0-----:R-:W-:-:S04]  /*251f0*/  SHF.R.U32.HI R11, RZ, 0x5, R13 ;  /* 0x00000005ff0b7819 */ /* 0x001fc8000001160d */
[----:B------:R-:W-:-:S04]  /*25200*/  SGXT.U32 R11, R11, 0x2 ;  /* 0x000000020b0b781a */ /* 0x000fc80000000000 */
[----:B------:R-:W-:-:S04]  /*25210*/  LOP3.LUT R11, R11, 0x14, RZ, 0xfc, !PT ;  /* 0x000000140b0b7812 */ /* 0x000fc800078efcff */
[----:B------:R-:W-:Y:S02]  /*25220*/  ISETP.GE.AND P0, PT, R11, UR11, PT ;  /* 0x0000000b0b007c0c */ /* 0x000fe4000bf06270 */
[----:B------:R-:W3:Y:S04]  /*25230*/  LDL.LU R11, [R1+0x3808] ;  /* 0x00380800010b7983 */ /* 0x000ee80000300800 */
[----:B--2---:R0:W-:Y:S04]  /*25240*/  STL [R1+0x2e8], R12 ;  /* 0x0002e80c01007387 */ /* 0x0041e80000100800 */
[----:B0-----:R-:W2:Y:S04]  /*25250*/  LDL.LU R12, [R1+0x3804] ;  /* 0x00380400010c7983 */ /* 0x001ea80000300800 */
[----:B------:R-:W2:Y:S04]  /*25260*/  LDL R2, [R1+0x16a0] ;  /* 0x0016a00001027983 */ /* 0x000ea80000100800 */
[----:B------:R-:W2:Y:S01]  /*25270*/  LDL R3, [R1+0x16b0] ;  /* 0x0016b00001037983 */ /* 0x000ea20000100800 */
[----:B------:R-:W-:-:S02]  /*25280*/  PRMT R4, RZ, 0x7610, R4 ;  /* 0x00007610ff047816 */ /* 0x000fc40000000004 */
[----:B--2---:R-:W-:-:S04]  /*25290*/  @!P2 LOP3.LUT R3, R3, R2, RZ, 0x3c, !PT ;  /* 0x000000020303a212 */ /* 0x004fc800078e3cff */
[----:B------:R-:W-:-:S04]  /*252a0*/  @!P2 LOP3.LUT R2, R3, R2, RZ, 0x3c, !PT ;  /* 0x000000020302a212 */ /* 0x000fc800078e3cff */
[----:B------:R-:W-:-:S05]  /*252b0*/  @!P2 LOP3.LUT R3, R3, R2, RZ, 0x3c, !PT ;  /* 0x000000020303a212 */ /* 0x000fca00078e3cff */
[----:B------:R0:W2:Y:S02]  /*252c0*/  @!P2 LDG.E.U16 R4, desc[UR8][R2.64] ;  /* 0x000000080204a981 */ /* 0x0000a4000c1e1500 */
[----:B0-----:R-:W0:Y:S01]  /*252d0*/  S2R R3, SR_TID.X ;  /* 0x0000000000037919 */ /* 0x001e220000002100 */
[----:B------:R-:W-:Y:S01]  /*252e0*/  PRMT R12, RZ, 0x7610, R12 ;  /* 0x00007610ff0c7816 */ /* 0x000fe2000000000c */
[----:B----4-:R-:W-:Y:S01]  /*252f0*/  @!P3 IMAD.MOV.U32 R2, RZ, RZ, R25 ;  /* 0x000000ffff02b224 */ /* 0x010fe200078e0019 */
[----:B0-----:R-:W-:-:S04]  /*25300*/  SHF.R.U32.HI R3, RZ, 0x5, R3 ;  /* 0x00000005ff037819 */ /* 0x001fc80000011603 */
[----:B------:R-:W-:-:S04]  /*25310*/  SGXT.U32 R3, R3, 0x2 ;  /* 0x000000020303781a */ /* 0x000fc80000000000 */
[----:B------:R-:W-:-:S04]  /*25320*/  LOP3.LUT R3, R3, 0x1c, RZ, 0xfc, !PT ;  /* 0x0000001c03037812 */ /* 0x000fc800078efcff */
[----:B------:R-:W-:Y:S01]  /*25330*/  ISETP.GE.AND P2, PT, R3, UR11, PT ;  /* 0x0000000b03007c0c */ /* 0x000fe2000bf46270 */
[----:B------:R-:W-:-:S05]  /*25340*/  @!P3 IMAD.MOV.U32 R3, RZ, RZ, R26 ;  /* 0x000000ffff03b224 */ /* 0x000fca00078e001a */
[----:B------:R-:W4:Y:S01]  /*25350*/  @!P3 LDG.E.U16 R12, desc[UR8][R2.64] ;  /* 0x00000008020cb981 */ /* 0x000f22000c1e1500 */
[----:B------:R-:W-:-:S04]  /*25360*/  SHF.R.U32.HI R13, RZ, 0x5, R13 ;  /* 0x00000005ff0d7819 */ /* 0x000fc8000001160d */
[----:B------:R-:W-:-:S04]  /*25370*/  SGXT.U32 R13, R13, 0x2 ;  /* 0x000000020d0d781a */ /* 0x000fc80000000000 */
[----:B------:R-:W-:-:S04]  /*25380*/  LOP3.LUT R13, R13, 0x18, RZ, 0xfc, !PT ;  /* 0x000000180d0d7812 */ /* 0x000fc800078efcff */
[----:B------:R-:W-:Y:S02]  /*25390*/  ISETP.GE.AND P1, PT, R13, UR11, PT ;  /* 0x0000000b0d007c0c */ /* 0x000fe4000bf26270 */
[----:B------:R-:W3:Y:S04]  /*253a0*/  LDL.LU R13, [R1+0x3800] ;  /* 0x00380000010d7983 */ /* 0x000ee80000300800 */
[----:B--2---:R0:W-:Y:S04]  /*253b0*/  STL [R1+0x2e4], R4 ;  /* 0x0002e40401007387 */ /* 0x0041e80000100800 */
[----:B0-----:R-:W2:Y:S04]  /*253c0*/  LDL.LU R4, [R1+0x37fc] ;  /* 0x0037fc0001047983 */ /* 0x001ea80000300800 */
[----:B------:R-:W3:Y:S04]  /*253d0*/  LDL R25, [R1+0x170c] ;  /* 0x00170c0001197983 */ /* 0x000ee80000100800 */
[----:B------:R-:W3:Y:S04]  /*253e0*/  LDL R2, [R1+0x16f4] ;  /* 0x0016f40001027983 */ /* 0x000ee80000100800 */
[----:B----4-:R0:W-:Y:S04]  /*253f0*/  STL [R1+0x2e0], R12 ;  /* 0x0002e00c01007387 */ /* 0x0101e80000100800 */
[----:B------:R-:W3:Y:S01]  /*25400*/  LDL R3, [R1+0x1708] ;  /* 0x0017080001037983 */ /* 0x000ee20000100800 */
[----:B--2---:R-:W-:-:S02]  /*25410*/  PRMT R4, RZ, 0x7610, R4 ;  /* 0x00007610ff047816 */ /* 0x004fc40000000004 */
[----:B---3--:R-:W-:-:S04]  /*25420*/  @!P0 LOP3.LUT R3, R3, R2, RZ, 0x3c, !PT ;  /* 0x0000000203038212 */ /* 0x008fc800078e3cff */
[----:B------:R-:W-:-:S04]  /*25430*/  @!P0 LOP3.LUT R2, R3, R2, RZ, 0x3c, !PT ;  /* 0x0000000203028212 */ /* 0x000fc800078e3cff */
[----:B------:R-:W-:-:S05]  /*25440*/  @!P0 LOP3.LUT R3, R3, R2, RZ, 0x3c, !PT ;  /* 0x0000000203038212 */ /* 0x000fca00078e3cff */
[----:B------:R-:W2:Y:S01]  /*25450*/  @!P0 LDG.E.U16 R4, desc[UR8][R2.64] ;  /* 0x0000000802048981 */ /* 0x000ea2000c1e1500 */
[----:B------:R-:W0:Y:S02]  /*25460*/  S2R R26, SR_TID.X ;  /* 0x00000000001a7919 */ /* 0x000e240000002100 */
[----:B0-----:R-:W-:-:S04]  /*25470*/  SHF.R.U32.HI R12, RZ, 0x5, R26 ;  /* 0x00000005ff0c7819 */ /* 0x001fc8000001161a */
[----:B------:R-:W-:-:S04]  /*25480*/  SGXT.U32 R12, R12, 0x2 ;  /* 0x000000020c0c781a */ /* 0x000fc80000000000 */
[----:B------:R-:W-:-:S04]  /*25490*/  LOP3.LUT R12, R12, 0x20, RZ, 0xfc, !PT ;  /* 0x000000200c0c7812 */ /* 0x000fc800078efcff */
[----:B------:R-:W-:Y:S02]  /*254a0*/  ISETP.GE.AND P3, PT, R12, UR11, PT ;  /* 0x0000000b0c007c0c */ /* 0x000fe4000bf66270 */
[----:B------:R-:W3:Y:S04]  /*254b0*/  LDL.LU R12, [R1+0x37f8] ;  /* 0x0037f800010c7983 */ /* 0x000ee80000300800 */
[----:B--2---:R0:W-:Y:S04]  /*254c0*/  STL [R1+0x2dc], R4 ;  /* 0x0002dc0401007387 */ /* 0x0041e80000100800 */
[----:B0-----:R-:W2:Y:S04]  /*254d0*/  LDL.LU R4, [R1+0x37f4] ;  /* 0x0037f40001047983 */ /* 0x001ea80000300800 */
[----:B------:R-:W4:Y:S04]  /*254e0*/  LDL R2, [R1+0x16f0] ;  /* 0x0016f00001027983 */ /* 0x000f280000100800 */
[----:B------:R-:W4:Y:S01]  /*254f0*/  LDL R3, [R1+0x1704] ;  /* 0x0017040001037983 */ /* 0x000f220000100800 */
[----:B------:R-:W-:-:S02]  /*25500*/  PRMT R13, RZ, 0x7610, R13 ;  /* 0x00007610ff0d7816 */ /* 0x000fc4000000000d */
[----:B----4-:R-:W-:-:S04]  /*25510*/  @!P1 LOP3.LUT R3, R3, R2, RZ, 0x3c, !PT ;  /* 0x0000000203039212 */ /* 0x010fc800078e3cff */
[----:B------:R-:W-:-:S04]  /*25520*/  @!P1 LOP3.LUT R2, R3, R2, RZ, 0x3c, !PT ;  /* 0x0000000203029212 */ /* 0x000fc800078e3cff */
[----:B------:R-:W-:-:S05]  /*25530*/  @!P1 LOP3.LUT R3, R3, R2, RZ, 0x3c, !PT ;  /* 0x0000000203039212 */ /* 0x000fca00078e3cff */
[----:B------:R-:W4:Y:S04]  /*25540*/  @!P1 LDG.E.U16 R13, desc[UR8][R2.64] ;  /* 0x00000008020d9981 */ /* 0x000f28000c1e1500 */
[----:B------:R-:W3:Y:S04]  /*25550*/  LDL R2, [R1+0x16ec] ;  /* 0x0016ec0001027983 */ /* 0x000ee80000100800 */
[----:B----4-:R0:W-:Y:S04]  /*25560*/  STL [R1+0x2d8], R13 ;  /* 0x0002d80d01007387 */ /* 0x0101e80000100800 */
[----:B------:R-:W3:Y:S01]  /*25570*/  LDL R3, [R1+0x1700] ;  /* 0x0017000001037983 */ /* 0x000ee20000100800 */
[----:B--2---:R-:W-:-:S02]  /*25580*/  PRMT R4, RZ, 0x7610, R4 ;  /* 0x00007610ff047816 */ /* 0x004fc40000000004 */
[----:B------:R-:W-:-:S04]  /*25590*/  SHF.R.U32.HI R26, RZ, 0x5, R26 ;  /* 0x00000005ff1a7819 */ /* 0x000fc8000001161a */
[----:B------:R-:W-:-:S04]  /*255a0*/  SGXT.U32 R26, R26, 0x2 ;  /* 0x000000021a1a781a */ /* 0x000fc80000000000 */
[----:B------:R-:W-:-:S04]  /*255b0*/  LOP3.LUT R26, R26, 0x24, RZ, 0xfc, !PT ;  /* 0x000000241a1a7812 */ /* 0x000fc800078efcff */
[----:B------:R-:W-:Y:S02]  /*255c0*/  ISETP.GE.AND P0, PT, R26, UR11, PT ;  /* 0x0000000b1a007c0c */ /* 0x000fe4000bf06270 */
[----:B------:R-:W0:Y:S01]  /*255d0*/  S2R R26, SR_TID.X ;  /* 0x00000000001a7919 */ /* 0x000e220000002100 */
[----:B---3--:R-:W-:-:S04]  /*255e0*/  @!P2 LOP3.LUT R3, R3, R2, RZ, 0x3c, !PT ;  /* 0x000000020303a212 */ /* 0x008fc800078e3cff */
[----:B------:R-:W-:-:S04]  /*255f0*/  @!P2 LOP3.LUT R2, R3, R2, RZ, 0x3c, !PT ;  /* 0x000000020302a212 */ /* 0x000fc800078e3cff */
[----:B------:R-:W-:-:S05]  /*25600*/  @!P2 LOP3.LUT R3, R3, R2, RZ, 0x3c, !PT ;  /* 0x000000020303a212 */ /* 0x000fca00078e3cff */
[----:B------:R1:W2:Y:S01]  /*25610*/  @!P2 LDG.E.U16 R4, desc[UR8][R2.64] ;  /* 0x000000080204a981 */ /* 0x0002a2000c1e1500 */
[----:B0-----:R-:W-:-:S04]  /*25620*/  SHF.R.U32.HI R13, RZ, 0x5, R26 ;  /* 0x00000005ff0d7819 */ /* 0x001fc8000001161a */
[----:B------:R-:W-:-:S04]  /*25630*/  SGXT.U32 R13, R13, 0x2 ;  /* 0x000000020d0d781a */ /* 0x000fc80000000000 */
[----:B------:R-:W-:-:S04]  /*25640*/  LOP3.LUT R13, R13, 0x28, RZ, 0xfc, !PT ;  /* 0x000000280d0d7812 */ /* 0x000fc800078efcff */
[----:B------:R-:W-:Y:S02]  /*25650*/  ISETP.GE.AND P1, PT, R13, UR11, PT ;  /* 0x0000000b0d007c0c */ /* 0x000fe4000bf26270 */
[----:B------:R-:W3:Y:S01]  /*25660*/  LDL.LU R13, [R1+0x37f0] ;  /* 0x0037f000010d7983 */ /* 0x000ee20000300800 */
[----:B-1----:R-:W-:-:S03]  /*25670*/  SHF.R.U32.HI R2, RZ, 0x5, R26 ;  /* 0x00000005ff027819 */ /* 0x002fc6000001161a */
[----:B--2---:R0:W-:Y:S04]  /*25680*/  STL [R1+0x2d4], R4 ;  /* 0x0002d40401007387 */ /* 0x0041e80000100800 */
[----:B0-----:R-:W2:Y:S04]  /*25690*/  LDL.LU R4, [R1+0x37ec] ;  /* 0x0037ec0001047983 */ /* 0x001ea80000300800 */
[----:B------:R-:W4:Y:S01]  /*256a0*/  LDL R3, [R1+0x16fc] ;  /* 0x0016fc0001037983 */ /* 0x000f220000100800 */
[----:B------:R-:W-:-:S04]  /*256b0*/  SGXT.U32 R2, R2, 0x2 ;  /* 0x000000020202781a */ /* 0x000fc80000000000 */
[----:B------:R-:W-:Y:S02]  /*256c0*/  LOP3.LUT R2, R2, 0x2c, RZ, 0xfc, !PT ;  /* 0x0000002c02027812 */ /* 0x000fe400078efcff */
[----:B------:R-:W-:Y:S02]  /*256d0*/  PRMT R12, RZ, 0x7610, R12 ;  /* 0x00007610ff0c7816 */ /* 0x000fe4000000000c */
[----:B------:R-:W-:Y:S01]  /*256e0*/  ISETP.GE.AND P2, PT, R2, UR11, PT ;  /* 0x0000000b02007c0c */ /* 0x000fe2000bf46270 */
[----:B------:R-:W-:-:S05]  /*256f0*/  @!P3 IMAD.MOV.U32 R2, RZ, RZ, R25 ;  /* 0x000000ffff02b224 */ /* 0x000fca00078e0019 */
[----:B----4-:R-:W4:Y:S04]  /*25700*/  @!P3 LDG.E.U16 R12, desc[UR8][R2.64] ;  /* 0x00000008020cb981 */ /* 0x010f28000c1e1500 */
[----:B----4-:R0:W-:Y:S04]  /*25710*/  STL [R1+0x2d0], R12 ;  /* 0x0002d00c01007387 */ /* 0x0101e80000100800 */
[----:B------:R-:W4:Y:S04]  /*25720*/  LDL R2, [R1+0x16e8] ;  /* 0x0016e80001027983 */ /* 0x000f280000100800 */
[----:B------:R-:W4:Y:S01]  /*25730*/  LDL R3, [R1+0x16f8] ;  /* 0x0016f80001037983 */ /* 0x000f220000100800 */
[----:B--2---:R-:W-:-:S02]  /*25740*/  PRMT R4, RZ, 0x7610, R4 ;  /* 0x00007610ff047816 */ /* 0x004fc40000000004 */
[----:B0-----:R-:W-:Y:S01]  /*25750*/  SHF.R.U32.HI R12, RZ, 0x5, R26 ;  /* 0x00000005ff0c7819 */ /* 0x001fe2000001161a */
[----:B------:R-:W2:Y:S04]  /*25760*/  LDL R25, [R1+0x16cc] ;  /* 0x0016cc0001197983 */ /* 0x000ea80000100800 */
[----:B------:R-:W2:Y:S01]  /*25770*/  LDL R26, [R1+0x16c8] ;  /* 0x0016c800011a7983 */ /* 0x000ea20000100800 */
[----:B----4-:R-:W-:-:S04]  /*25780*/  @!P0 LOP3.LUT R3, R3, R2, RZ, 0x3c, !PT ;  /* 0x0000000203038212 */ /* 0x010fc800078e3cff */
[----:B------:R-:W-:-:S04]  /*25790*/  @!P0 LOP3.LUT R2, R3, R2, RZ, 0x3c, !PT ;  /* 0x0000000203028212 */ /* 0x000fc800078e3cff */
[----:B------:R-:W-:-:S05]  /*257a0*/  @!P0 LOP3.LUT R3, R3, R2, RZ, 0x3c, !PT ;  /* 0x0000000203038212 */ /* 0x000fca00078e3cff */
[----:B------:R-:W4:Y:S04]  /*257b0*/  @!P0 LDG.E.U16 R4, desc[UR8][R2.64] ;  /* 0x0000000802048981 */ /* 0x000f28000c1e1500 */
[----:B----4-:R0:W-:Y:S04]  /*257c0*/  STL [R1+0x2cc], R4 ;  /* 0x0002cc0401007387 */ /* 0x0101e80000100800 */
[----:B0-----:R-:W4:Y:S04]  /*257d0*/  LDL.LU R4, [R1+0x37e8] ;  /* 0x0037e80001047983 */ /* 0x001f280000300800 */
[----:B------:R-:W2:Y:S04]  /*257e0*/  LDL R2, [R1+0x16e0] ;  /* 0x0016e00001027983 */ /* 0x000ea80000100800 */
[----:B------:R-:W2:Y:S01]  /*257f0*/  LDL R3, [R1+0x16e4] ;  /* 0x0016e40001037983 */ /* 0x000ea20000100800 */
[----:B------:R-:W-:-:S02]  /*25800*/  PRMT R11, RZ, 0x7610, R11 ;  /* 0x00007610ff0b7816 */ /* 0x000fc4000000000b */
[----:B--2---:R-:W-:-:S04]  /*25810*/  @!P1 LOP3.LUT R3, R3, R2, RZ, 0x3c, !PT ;  /* 0x0000000203039212 */ /* 0x004fc800078e3cff */
[----:B------:R-:W-:-:S04]  /*25820*/  @!P1 LOP3.LUT R2, R3, R2, RZ, 0x3c, !PT ;  /* 0x0000000203029212 */ /* 0x000fc800078e3cff */
[----:B------:R-:W-:-:S05]  /*25830*/  @!P1 LOP3.LUT R3, R3, R2, RZ, 0x3c, !PT ;  /* 0x0000000203039212 */ /* 0x000fca00078e3cff */
[----:B------:R-:W2:Y:S04]  /*25840*/  @!P1 LDG.E.U16 R11, desc[UR8][R2.64] ;  /* 0x00000008020b9981 */ /* 0x000ea8000c1e1500 */
[----:B------:R-:W4:Y:S04]  /*25850*/  LDL R2, [R1+0x16d8] ;  /* 0x0016d80001027983 */ /* 0x000f280000100800 */
[----:B--2---:R0:W-:Y:S04]  /*25860*/  STL [R1+0x2c8], R11 ;  /* 0x0002c80b01007387 */ /* 0x0041e80000100800 */
[----:B------:R-:W4:Y:S01]  /*25870*/  LDL R3, [R1+0x16dc] ;  /* 0x0016dc0001037983 */ /* 0x000f220000100800 */
[----:B---3--:R-:W-:-:S02]  /*25880*/  PRMT R13, RZ, 0x7610, R13 ;  /* 0x00007610ff0d7816 */ /* 0x008fc4000000000d */
[----:B------:R-:W-:-:S04]  /*25890*/  SGXT.U32 R12, R12, 0x2 ;  /* 0x000000020c0c781a */ /* 0x000fc80000000000 */
[----:B------:R-:W-:-:S04]  /*258a0*/  LOP3.LUT R12, R12, 0x30, RZ, 0xfc, !PT ;  /* 0x000000300c0c7812 */ /* 0x000fc800078efcff */
[----:B------:R-:W-:Y:S02]  /*258b0*/  ISETP.GE.AND P3, PT, R12, UR11, PT ;  /* 0x0000000b0c007c0c */ /* 0x000fe4000bf66270 */
[----:B------:R-:W1:Y:S02]  /*258c0*/  S2R R12, SR_TID.X ;  /* 0x00000000000c7919 */ /* 0x000e640000002100 */
[----:B-1----:R-:W-:Y:S02]  /*258d0*/  SHF.R.U32.HI R12, RZ, 0x5, R12 ;  /* 0x00000005ff0c7819 */ /* 0x002fe4000001160c */
[----:B----4-:R-:W-:-:S04]  /*258e0*/  @!P2 LOP3.LUT R3, R3, R2, RZ, 0x3c, !PT ;  /* 0x000000020303a212 */ /* 0x010fc800078e3cff */
[----:B------:R-:W-:-:S04]  /*258f0*/  @!P2 LOP3.LUT R2, R3, R2, RZ, 0x3c, !PT ;  /* 0x000000020302a212 */ /* 0x000fc800078e3cff */
[----:B------:R-:W-:-:S05]  /*25900*/  @!P2 LOP3.LUT R3, R3, R2, RZ, 0x3c, !PT ;  /* 0x000000020303a212 */ /* 0x000fca00078e3cff */
[----:B------:R-:W2:Y:S01]  /*25910*/  @!P2 LDG.E.U16 R13, desc[UR8][R2.64] ;  /* 0x00000008020da981 */ /* 0x000ea2000c1e1500 */
[----:B------:R-:W-:-:S04]  /*25920*/  SGXT.U32 R12, R12, 0x2 ;  /* 0x000000020c0c781a */ /* 0x000fc80000000000 */
[----:B------:R-:W-:-:S04]  /*25930*/  LOP3.LUT R12, R12, 0x34, RZ, 0xfc, !PT ;  /* 0x000000340c0c7812 */ /* 0x000fc800078efcff */
[----:B------:R-:W-:Y:S02]  /*25940*/  ISETP.GE.AND P0, PT, R12, UR11, PT ;  /* 0x0000000b0c007c0c */ /* 0x000fe4000bf06270 */
        /* <DEDUP_REMOVED lines=14> */
[----:B------:R0:W4:Y:S02]  /*25a30*/  @!P3 LDG.E.U16 R4, desc[UR8][R2.64] ;  /* 0x000000080204b981 */ /* 0x000124000c1e1500 */
[----:B0-----:R-:W0:Y:S01]  /*25a40*/  S2R R3, SR_TID.X ;  /* 0x0000000000037919 */ /* 0x001e220000002100 */
[----:B--2---:R-:W-:Y:S01]  /*25a50*/  PRMT R13, RZ, 0x7610, R13 ;  /* 0x00007610ff0d7816 */ /* 0x004fe2000000000d */
[----:B------:R-:W-:Y:S01]  /*25a60*/  @!P0 IMAD.MOV.U32 R2, RZ, RZ, R25 ;  /* 0x000000ffff028224 */ /* 0x000fe200078e0019 */
[----:B0-----:R-:W-:-:S04]  /*25a70*/  SHF.R.U32.HI R3, RZ, 0x5, R3 ;  /* 0x00000005ff037819 */ /* 0x001fc80000011603 */
[----:B------:R-:W-:-:S04]  /*25a80*/  SGXT.U32 R3, R3, 0x2 ;  /* 0x000000020303781a */ /* 0x000fc80000000000 */
[----:B------:R-:W-:-:S04]  /*25a90*/  LOP3.LUT R3, R3, 0x40, RZ, 0xfc, !PT ;  /* 0x0000004003037812 */ /* 0x000fc800078efcff */
[----:B------:R-:W-:Y:S01]  /*25aa0*/  ISETP.GE.AND P3, PT, R3, UR11, PT ;  /* 0x0000000b03007c0c */ /* 0x000fe2000bf66270 */
[----:B------:R-:W-:-:S05]  /*25ab0*/  @!P0 IMAD.MOV.U32 R3, RZ, RZ, R26 ;  /* 0x000000ffff038224 */ /* 0x000fca00078e001a */
[----:B------:R-:W2:Y:S01]  /*25ac0*/  @!P0 LDG.E.U16 R13, desc[UR8][R2.64] ;  /* 0x00000008020d8981 */ /* 0x000ea2000c1e1500 */
[----:B------:R-:W-:-:S04]  /*25ad0*/  SHF.R.U32.HI R12, RZ, 0x5, R12 ;  /* 0x00000005ff0c7819 */ /* 0x000fc8000001160c */
[----:B------:R-:W-:-:S04]  /*25ae0*/  SGXT.U32 R12, R12, 0x2 ;  /* 0x000000020c0c781a */ /* 0x000fc80000000000 */
[----:B------:R-:W-:-:S04]  /*25af0*/  LOP3.LUT R12, R12, 0x3c, RZ, 0xfc, !PT ;  /* 0x0000003c0c0c7812 */ /* 0x000fc800078efcff */
[----:B------:R-:W-:Y:S02]  /*25b00*/  ISETP.GE.AND P2, PT, R12, UR11, PT ;  /* 0x0000000b0c007c0c */ /* 0x000fe4000bf46270 */
[----:B------:R-:W3:Y:S04]  /*25b10*/  LDL.LU R12, [R1+0x37dc] ;  /* 0x0037dc00010c7983 */ /* 0x000ee80000300800 */
[----:B----4-:R0:W-:Y:S04]  /*25b20*/  STL [R1+0x2c0], R4 ;  /* 0x0002c00401007387 */ /* 0x0101e80000100800 */
[----:B0-----:R-:W4:Y:S04]  /*25b30*/  LDL.LU R4, [R1+0x37d8] ;  /* 0x0037d80001047983 */ /* 0x001f280000300800 */
[----:B------:R-:W3:Y:S04]  /*25b40*/  LDL R25, [R1+0x1730] ;  /* 0x0017300001197983 */ /* 0x000ee80000100800 */
[----:B------:R-:W3:Y:S04]  /*25b50*/  LDL R2, [R1+0x16c4] ;  /* 0x0016c40001027983 */ /* 0x000ee80000100800 */
[----:B--2---:R0:W-:Y:S04]  /*25b60*/  STL [R1+0x2bc], R13 ;  /* 0x0002bc0d01007387 */ /* 0x0041e80000100800 */
[----:B------:R-:W3:Y:S01]  /*25b70*/  LDL R3, [R1+0x1718] ;  /* 0x0017180001037983 */ /* 0x000ee20000100800 */
[----:B----4-:R-:W-:-:S02]  /*25b80*/  PRMT R4, RZ, 0x7610, R4 ;  /* 0x00007610ff047816 */ /* 0x010fc40000000004 */
        /* <DEDUP_REMOVED lines=288> */
[----:B---3--:R-:W-:-:S02]  /*26d90*/  PRMT R12, RZ, 0x7610, R12 ;  /* 0x00007610ff0c7816 */ /* 0x008fc4000000000c */
[----:B0-----:R-:W-:Y:S01]  /*26da0*/  SHF.R.U32.HI R13, RZ, 0x5, R26 ;  /* 0x00000005ff0d7819 */ /* 0x001fe2000001161a */
[----:B------:R-:W3:Y:S01]  /*26db0*/  LDL R25, [R1+0x17c8] ;  /* 0x0017c80001197983 */ /* 0x000ee20000100800 */
[----:B----4-:R-:W-:-:S04]  /*26dc0*/  @!P3 LOP3.LUT R3, R3, R2, RZ, 0x3c, !PT ;  /* 0x000000020303b212 */ /* 0x010fc800078e3cff */
[----:B------:R-:W-:-:S04]  /*26dd0*/  @!P3 LOP3.LUT R2, R3, R2, RZ, 0x3c, !PT ;  /* 0x000000020302b212 */ /* 0x000fc800078e3cff */
[----:B------:R-:W-:-:S05]  /*26de0*/  @!P3 LOP3.LUT R3, R3, R2, RZ, 0x3c, !PT ;  /* 0x000000020303b212 */ /* 0x000fca00078e3cff */
[----:B------:R-:W4:Y:S01]  /*26df0*/  @!P3 LDG.E.U16 R12, desc[UR8][R2.64] ;  /* 0x00000008020cb981 */ /* 0x000f22000c1e1500 */
[----:B------:R-:W-:-:S04]  /*26e00*/  SGXT.U32 R13, R13, 0x2 ;  /* 0x000000020d0d781a */ /* 0x000fc80000000000 */
[----:B------:R-:W-:-:S04]  /*26e10*/  LOP3.LUT R13, R13, 0x9c, RZ, 0xfc, !PT ;  /* 0x0000009c0d0d7812 */ /* 0x000fc800078efcff */
[----:B------:R-:W-:Y:S01]  /*26e20*/  ISETP.GE.AND P2, PT, R13, UR11, PT ;  /* 0x0000000b0d007c0c */ /* 0x000fe2000bf46270 */
        /* <DEDUP_REMOVED lines=37> */
[----:B------:R-:W-:Y:S02]  /*27080*/  SGXT.U32 R11, R11, 0x2 ;  /* 0x000000020b0b781a */ /* 0x000fe40000000000 */
[----:B------:R-:W-:Y:S02]  /*27090*/  PRMT R12, RZ, 0x7610, R12 ;  /* 0x00007610ff0c7816 */ /* 0x000fe4000000000c */
[----:B------:R-:W-:Y:S01]  /*270a0*/  LOP3.LUT R11, R11, 0xa8, RZ, 0xfc, !PT ;  /* 0x000000a80b0b7812 */ /* 0x000fe200078efcff */
[----:B-1----:R-:W-:Y:S02]  /*270b0*/  @!P3 IMAD.MOV.U32 R2, RZ, RZ, R13 ;  /* 0x000000ffff02b224 */ /* 0x002fe400078e000d */
[----:B------:R-:W-:Y:S01]  /*270c0*/  @!P3 IMAD.MOV.U32 R3, RZ, RZ, R25 ;  /* 0x000000ffff03b224 */ /* 0x000fe200078e0019 */
[----:B------:R-:W-:Y:S02]  /*270d0*/  ISETP.GE.AND P1, PT, R11, UR11, PT ;  /* 0x0000000b0b007c0c */ /* 0x000fe4000bf26270 */
[----:B------:R-:W3:Y:S04]  /*270e0*/  LDL.LU R11, [R1+0x3774] ;  /* 0x00377400010b7983 */ /* 0x000ee80000300800 */
[----:B------:R0:W4:Y:S04]  /*270f0*/  @!P3 LDG.E.U16 R12, desc[UR8][R2.64] ;  /* 0x00000008020cb981 */ /* 0x000128000c1e1500 */
[----:B--2---:R1:W-:Y:S04]  /*27100*/  STL [R1+0x238], R4 ;  /* 0x0002380401007387 */ /* 0x0043e80000100800 */
[----:B-1----:R-:W2:Y:S04]  /*27110*/  LDL.LU R4, [R1+0x3770] ;  /* 0x0037700001047983 */ /* 0x002ea80000300800 */
[----:B------:R-:W0:Y:S04]  /*27120*/  LDL R2, [R1+0x17cc] ;  /* 0x0017cc0001027983 */ /* 0x000e280000100800 */
[----:B------:R-:W0:Y:S01]  /*27130*/  LDL R3, [R1+0x17e8] ;  /* 0x0017e80001037983 */ /* 0x000e220000100800 */
[----:B------:R-:W1:Y:S01]  /*27140*/  S2R R25, SR_TID.X ;  /* 0x0000000000197919 */ /* 0x000e620000002100 */
[----:B--2---:R-:W-:-:S02]  /*27150*/  PRMT R4, RZ, 0x7610, R4 ;  /* 0x00007610ff047816 */ /* 0x004fc40000000004 */
[----:B0-----:R-:W-:-:S04]  /*27160*/  @!P0 LOP3.LUT R3, R3, R2, RZ, 0x3c, !PT ;  /* 0x0000000203038212 */ /* 0x001fc800078e3cff */
[----:B------:R-:W-:-:S04]  /*27170*/  @!P0 LOP3.LUT R2, R3, R2, RZ, 0x3c, !PT ;  /* 0x0000000203028212 */ /* 0x000fc800078e3cff */
[----:B------:R-:W-:-:S05]  /*27180*/  @!P0 LOP3.LUT R3, R3, R2, RZ, 0x3c, !PT ;  /* 0x0000000203038212 */ /* 0x000fca00078e3cff */
[----:B------:R-:W2:Y:S01]  /*27190*/  @!P0 LDG.E.U16 R4, desc[UR8][R2.64] ;  /* 0x0000000802048981 */ /* 0x000ea2000c1e1500 */
[----:B------:R-:W-:Y:S02]  /*271a0*/  SHF.R.U32.HI R26, RZ, 0x5, R26 ;  /* 0x00000005ff1a7819 */ /* 0x000fe4000001161a */
[----:B-1----:R-:W-:Y:S02]  /*271b0*/  SHF.R.U32.HI R25, RZ, 0x5, R25 ;  /* 0x00000005ff197819 */ /* 0x002fe40000011619 */
[----:B------:R-:W-:Y:S02]  /*271c0*/  SGXT.U32 R26, R26, 0x2 ;  /* 0x000000021a1a781a */ /* 0x000fe40000000000 */
[----:B------:R-:W-:Y:S02]  /*271d0*/  SGXT.U32 R25, R25, 0x2 ;  /* 0x000000021919781a */ /* 0x000fe40000000000 */
[----:B------:R-:W-:Y:S02]  /*271e0*/  LOP3.LUT R26, R26, 0xac, RZ, 0xfc, !PT ;  /* 0x000000ac1a1a7812 */ /* 0x000fe400078efcff */
[----:B------:R-:W-:-:S02]  /*271f0*/  LOP3.LUT R25, R25, 0xb0, RZ, 0xfc, !PT ;  /* 0x000000b019197812 */ /* 0x000fc400078efcff */
[----:B------:R-:W-:Y:S02]  /*27200*/  ISETP.GE.AND P2, PT, R26, UR11, PT ;  /* 0x0000000b1a007c0c */ /* 0x000fe4000bf46270 */
[----:B------:R-:W3:Y:S01]  /*27210*/  LDL R26, [R1+0x17f4] ;  /* 0x0017f400011a7983 */ /* 0x000ee20000100800 */
[----:B------:R-:W-:-:S03]  /*27220*/  ISETP.GE.AND P3, PT, R25, UR11, PT ;  /* 0x0000000b19007c0c */ /* 0x000fc6000bf66270 */
[----:B----4-:R0:W-:Y:S04]  /*27230*/  STL [R1+0x234], R12 ;  /* 0x0002340c01007387 */ /* 0x0101e80000100800 */
[----:B0-----:R-:W4:Y:S04]  /*27240*/  LDL R12, [R1+0x181c] ;  /* 0x00181c00010c7983 */ /* 0x001f280000100800 */
[----:B------:R-:W4:Y:S04]  /*27250*/  LDL.LU R25, [R1+0x376c] ;  /* 0x00376c0001197983 */ /* 0x000f280000300800 */
[----:B--2---:R0:W-:Y:S04]  /*27260*/  STL [R1+0x230], R4 ;  /* 0x0002300401007387 */ /* 0x0041e80000100800 */
[----:B0-----:R-:W2:Y:S04]  /*27270*/  LDL.LU R4, [R1+0x3768] ;  /* 0x0037680001047983 */ /* 0x001ea80000300800 */
[----:B------:R-:W2:Y:S04]  /*27280*/  LDL R2, [R1+0x17dc] ;  /* 0x0017dc0001027983 */ /* 0x000ea80000100800 */
[----:B------:R-:W2:Y:S01]  /*27290*/  LDL R3, [R1+0x17e4] ;  /* 0x0017e40001037983 */ /* 0x000ea20000100800 */
[----:B---3--:R-:W-:-:S02]  /*272a0*/  PRMT R11, RZ, 0x7610, R11 ;  /* 0x00007610ff0b7816 */ /* 0x008fc4000000000b */
[----:B--2---:R-:W-:-:S04]  /*272b0*/  @!P1 LOP3.LUT R3, R3, R2, RZ, 0x3c, !PT ;  /* 0x0000000203039212 */ /* 0x004fc800078e3cff */
[----:B------:R-:W-:-:S04]  /*272c0*/  @!P1 LOP3.LUT R2, R3, R2, RZ, 0x3c, !PT ;  /* 0x0000000203029212 */ /* 0x000fc800078e3cff */
[----:B------:R-:W-:-:S05]  /*272d0*/  @!P1 LOP3.LUT R3, R3, R2, RZ, 0x3c, !PT ;  /* 0x0000000203039212 */ /* 0x000fca00078e3cff */
[----:B------:R-:W2:Y:S04]  /*272e0*/  @!P1 LDG.E.U16 R11, desc[UR8][R2.64] ;  /* 0x00000008020b9981 */ /* 0x000ea8000c1e1500 */
[----:B------:R-:W3:Y:S04]  /*272f0*/  LDL R2, [R1+0x17e0] ;  /* 0x0017e00001027983 */ /* 0x000ee80000100800 */
[----:B--2---:R0:W-:Y:S04]  /*27300*/  STL [R1+0x22c], R11 ;  /* 0x00022c0b01007387 */ /* 0x0041e80000100800 */
[----:B------:R-:W3:Y:S01]  /*27310*/  LDL R3, [R1+0x180c] ;  /* 0x00180c0001037983 */ /* 0x000ee20000100800 */
[----:B------:R-:W-:Y:S01]  /*27320*/  PRMT R4, RZ, 0x7610, R4 ;  /* 0x00007610ff047816 */ /* 0x000fe20000000004 */
[----:B------:R-:W1:Y:S02]  /*27330*/  S2R R13, SR_TID.X ;  /* 0x00000000000d7919 */ /* 0x000e640000002100 */
[----:B-1----:R-:W-:-:S04]  /*27340*/  SHF.R.U32.HI R13, RZ, 0x5, R13 ;  /* 0x00000005ff0d7819 */ /* 0x002fc8000001160d */
[----:B------:R-:W-:Y:S02]  /*27350*/  SGXT.U32 R13, R13, 0x2 ;  /* 0x000000020d0d781a */ /* 0x000fe40000000000 */
[----:B---3--:R-:W-:-:S04]  /*27360*/  @!P2 LOP3.LUT R3, R3, R2, RZ, 0x3c, !PT ;  /* 0x000000020303a212 */ /* 0x008fc800078e3cff */
[----:B------:R-:W-:-:S04]  /*27370*/  @!P2 LOP3.LUT R2, R3, R2, RZ, 0x3c, !PT ;  /* 0x000000020302a212 */ /* 0x000fc800078e3cff */
[----:B------:R-:W-:-:S05]  /*27380*/  @!P2 LOP3.LUT R3, R3, R2, RZ, 0x3c, !PT ;  /* 0x000000020303a212 */ /* 0x000fca00078e3cff */
[----:B------:R-:W2:Y:S01]  /*27390*/  @!P2 LDG.E.U16 R4, desc[UR8][R2.64] ;  /* 0x000000080204a981 */ /* 0x000ea2000c1e1500 */
        /* <DEDUP_REMOVED lines=12> */
[----:B----4-:R-:W-:-:S02]  /*27460*/  PRMT R25, RZ, 0x7610, R25 ;  /* 0x00007610ff197816 */ /* 0x010fc40000000019 */
[----:B--2---:R-:W-:-:S04]  /*27470*/  @!P3 LOP3.LUT R3, R3, R2, RZ, 0x3c, !PT ;  /* 0x000000020303b212 */ /* 0x004fc800078e3cff */
[----:B------:R-:W-:-:S04]  /*27480*/  @!P3 LOP3.LUT R2, R3, R2, RZ, 0x3c, !PT ;  /* 0x000000020302b212 */ /* 0x000fc800078e3cff */
[----:B------:R-:W-:-:S05]  /*27490*/  @!P3 LOP3.LUT R3, R3, R2, RZ, 0x3c, !PT ;  /* 0x000000020303b212 */ /* 0x000fca00078e3cff */
[----:B------:R0:W2:Y:S02]  /*274a0*/  @!P3 LDG.E.U16 R25, desc[UR8][R2.64] ;  /* 0x000000080219b981 */ /* 0x0000a4000c1e1500 */
[----:B0-----:R-:W0:Y:S01]  /*274b0*/  S2R R3, SR_TID.X ;  /* 0x0000000000037919 */ /* 0x001e220000002100 */
[----:B------:R-:W-:-:S04]  /*274c0*/  SHF.R.U32.HI R13, RZ, 0x5, R13 ;  /* 0x00000005ff0d7819 */ /* 0x000fc8000001160d */
[----:B------:R-:W-:Y:S01]  /*274d0*/  SGXT.U32 R13, R13, 0x2 ;  /* 0x000000020d0d781a */ /* 0x000fe20000000000 */
[----:B------:R-:W-:Y:S01]  /*274e0*/  @!P4 IMAD.MOV.U32 R2, RZ, RZ, R12 ;  /* 0x000000ffff02c224 */ /* 0x000fe200078e000c */
[----:B------:R-:W-:Y:S02]  /*274f0*/  PRMT R4, RZ, 0x7610, R4 ;  /* 0x00007610ff047816 */ /* 0x000fe40000000004 */
[----:B------:R-:W-:-:S04]  /*27500*/  LOP3.LUT R13, R13, 0xbc, RZ, 0xfc, !PT ;  /* 0x000000bc0d0d7812 */ /* 0x000fc800078efcff */
[----:B------:R-:W-:Y:S02]  /*27510*/  ISETP.GE.AND P1, PT, R13, UR11, PT ;  /* 0x0000000b0d007c0c */ /* 0x000fe4000bf26270 */
[----:B------:R-:W4:Y:S01]  /*27520*/  LDL.LU R13, [R1+0x375c] ;  /* 0x00375c00010d7983 */ /* 0x000f220000300800 */
[----:B0-----:R-:W-:-:S04]  /*27530*/  SHF.R.U32.HI R3, RZ, 0x5, R3 ;  /* 0x00000005ff037819 */ /* 0x001fc80000011603 */
[----:B------:R-:W-:-:S04]  /*27540*/  SGXT.U32 R3, R3, 0x2 ;  /* 0x000000020303781a */ /* 0x000fc80000000000 */
[----:B------:R-:W-:-:S04]  /*27550*/  LOP3.LUT R3, R3, 0xc0, RZ, 0xfc, !PT ;  /* 0x000000c003037812 */ /* 0x000fc800078efcff */
[----:B------:R-:W-:Y:S01]  /*27560*/  ISETP.GE.AND P2, PT, R3, UR11, PT ;  /* 0x0000000b03007c0c */ /* 0x000fe2000bf46270 */
[----:B------:R-:W-:-:S05]  /*27570*/  @!P4 IMAD.MOV.U32 R3, RZ, RZ, R26 ;  /* 0x000000ffff03c224 */ /* 0x000fca00078e001a */
[----:B------:R-:W3:Y:S04]  /*27580*/  @!P4 LDG.E.U16 R4, desc[UR8][R2.64] ;  /* 0x000000080204c981 */ /* 0x000ee8000c1e1500 */
[----:B--2---:R0:W-:Y:S04]  /*27590*/  STL [R1+0x224], R25 ;  /* 0x0002241901007387 */ /* 0x0041e80000100800 */
[----:B0-----:R-:W2:Y:S04]  /*275a0*/  LDL.LU R25, [R1+0x3758] ;  /* 0x0037580001197983 */ /* 0x001ea80000300800 */
[----:B------:R-:W4:Y:S04]  /*275b0*/  LDL R2, [R1+0x17f8] ;  /* 0x0017f80001027983 */ /* 0x000f280000100800 */
[----:B------:R-:W4:Y:S01]  /*275c0*/  LDL R3, [R1+0x1824] ;  /* 0x0018240001037983 */ /* 0x000f220000100800 */
[----:B------:R-:W0:Y:S03]  /*275d0*/  S2R R12, SR_TID.X ;  /* 0x00000000000c7919 */ /* 0x000e260000002100 */
[----:B------:R-:W4:Y:S04]  /*275e0*/  LDL R26, [R1+0x183c] ;  /* 0x00183c00011a7983 */ /* 0x000f280000100800 */
[----:B---3--:R0:W-:Y:S02]  /*275f0*/  STL [R1+0x220], R4 ;  /* 0x0002200401007387 */ /* 0x0081e40000100800 */
[----:B0-----:R-:W-:-:S02]  /*27600*/  SHF.R.U32.HI R4, RZ, 0x5, R12 ;  /* 0x00000005ff047819 */ /* 0x001fc4000001160c */
[----:B------:R-:W-:Y:S02]  /*27610*/  SHF.R.U32.HI R12, RZ, 0x5, R12 ;  /* 0x00000005ff0c7819 */ /* 0x000fe4000001160c */
[----:B------:R-:W-:Y:S02]  /*27620*/  SGXT.U32 R4, R4, 0x2 ;  /* 0x000000020404781a */ /* 0x000fe40000000000 */
[----:B------:R-:W-:Y:S02]  /*27630*/  SGXT.U32 R12, R12, 0x2 ;  /* 0x000000020c0c781a */ /* 0x000fe40000000000 */
[----:B------:R-:W-:Y:S02]  /*27640*/  LOP3.LUT R4, R4, 0xc8, RZ, 0xfc, !PT ;  /* 0x000000c804047812 */ /* 0x000fe400078efcff */
[----:B------:R-:W-:Y:S02]  /*27650*/  LOP3.LUT R12, R12, 0xc4, RZ, 0xfc, !PT ;  /* 0x000000c40c0c7812 */ /* 0x000fe400078efcff */
[----:B------:R-:W-:-:S02]  /*27660*/  ISETP.GE.AND P4, PT, R4, UR11, PT ;  /* 0x0000000b04007c0c */ /* 0x000fc4000bf86270 */
[----:B------:R-:W-:Y:S02]  /*27670*/  ISETP.GE.AND P3, PT, R12, UR11, PT ;  /* 0x0000000b0c007c0c */ /* 0x000fe4000bf66270 */
[----:B------:R-:W3:Y:S04]  /*27680*/  LDL.LU R12, [R1+0x3754] ;  /* 0x00375400010c7983 */ /* 0x000ee80000300800 */
[----:B------:R-:W3:Y:S01]  /*27690*/  LDL.LU R4, [R1+0x3750] ;  /* 0x0037500001047983 */ /* 0x000ee20000300800 */
[----:B--2---:R-:W-:Y:S02]  /*276a0*/  PRMT R25, RZ, 0x7610, R25 ;  /* 0x00007610ff197816 */ /* 0x004fe40000000019 */
[----:B----4-:R-:W-:-:S04]  /*276b0*/  @!P0 LOP3.LUT R3, R3, R2, RZ, 0x3c, !PT ;  /* 0x0000000203038212 */ /* 0x010fc800078e3cff */
[----:B------:R-:W-:-:S04]  /*276c0*/  @!P0 LOP3.LUT R2, R3, R2, RZ, 0x3c, !PT ;  /* 0x0000000203028212 */ /* 0x000fc800078e3cff */
[----:B------:R-:W-:-:S05]  /*276d0*/  @!P0 LOP3.LUT R3, R3, R2, RZ, 0x3c, !PT ;  /* 0x0000000203038212 */ /* 0x000fca00078e3cff */
[----:B------:R0:W2:Y:S04]  /*276e0*/  @!P0 LDG.E.U16 R25, desc[UR8][R2.64] ;  /* 0x0000000802198981 */ /* 0x0000a8000c1e1500 */
[----:B------:R-:W0:Y:S04]  /*276f0*/  LDL R2, [R1+0x17fc] ;  /* 0x0017fc0001027983 */ /* 0x000e280000100800 */
[----:B------:R-:W0:Y:S01]  /*27700*/  LDL R3, [R1+0x182c] ;  /* 0x00182c0001037983 */ /* 0x000e220000100800 */
[----:B------:R-:W-:Y:S02]  /*27710*/  PRMT R13, RZ, 0x7610, R13 ;  /* 0x00007610ff0d7816 */ /* 0x000fe4000000000d */
[----:B0-----:R-:W-:-:S04]  /*27720*/  @!P1 LOP3.LUT R3, R3, R2, RZ, 0x3c, !PT ;  /* 0x0000000203039212 */ /* 0x001fc800078e3cff */
[----:B------:R-:W-:-:S04]  /*27730*/  @!P1 LOP3.LUT R2, R3, R2, RZ, 0x3c, !PT ;  /* 0x0000000203029212 */ /* 0x000fc800078e3cff */
[----:B------:R-:W-:-:S05]  /*27740*/  @!P1 LOP3.LUT R3, R3, R2, RZ, 0x3c, !PT ;  /* 0x0000000203039212 */ /* 0x000fca00078e3cff */
[----:B------:R-:W4:Y:S04]  /*27750*/  @!P1 LDG.E.U16 R13, desc[UR8][R2.64] ;  /* 0x00000008020d9981 */ /* 0x000f28000c1e1500 */
[----:B--2---:R-:W-:Y:S04]  /*27760*/  STL [R1+0x21c], R25 ;  /* 0x00021c1901007387 */ /* 0x004fe80000100800 */
[----:B----4-:R0:W-:Y:S04]  /*27770*/  STL [R1+0x218], R13 ;  /* 0x0002180d01007387 */ /* 0x0101e80000100800 */
[----:B0-----:R-:W2:Y:S04]  /*27780*/  LDL.LU R13, [R1+0x374c] ;  /* 0x00374c00010d7983 */ /* 0x001ea80000300800 */
[----:B------:R-:W4:Y:S04]  /*27790*/  LDL R2, [R1+0x1800] ;  /* 0x0018000001027983 */ /* 0x000f280000100800 */
[----:B------:R-:W4:Y:S01]  /*277a0*/  LDL R3, [R1+0x1834] ;  /* 0x0018340001037983 */ /* 0x000f220000100800 */
[----:B---3--:R-:W-:Y:S01]  /*277b0*/  PRMT R4, RZ, 0x7610, R4 ;  /* 0x00007610ff047816 */ /* 0x008fe20000000004 */
[----:B------:R-:W0:Y:S01]  /*277c0*/  S2R R25, SR_TID.X ;  /* 0x0000000000197919 */ /* 0x000e220000002100 */
[----:B----4-:R-:W-:-:S04]  /*277d0*/  @!P2 LOP3.LUT R3, R3, R2, RZ, 0x3c, !PT ;  /* 0x000000020303a212 */ /* 0x010fc800078e3cff */
[----:B------:R-:W-:-:S04]  /*277e0*/  @!P2 LOP3.LUT R2, R3, R2, RZ, 0x3c, !PT ;  /* 0x000000020302a212 */ /* 0x000fc800078e3cff */
[----:B------:R-:W-:-:S05]  /*277f0*/  @!P2 LOP3.LUT R3, R3, R2, RZ, 0x3c, !PT ;  /* 0x000000020303a212 */ /* 0x000fca00078e3cff */
[----:B------:R1:W3:Y:S02]  /*27800*/  @!P2 LDG.E.U16 R4, desc[UR8][R2.64] ;  /* 0x000000080204a981 */ /* 0x0002e4000c1e1500 */
[----:B-1----:R-:W1:Y:S01]  /*27810*/  S2R R3, SR_TID.X ;  /* 0x0000000000037919 */ /* 0x002e620000002100 */
[----:B0-----:R-:W-:-:S04]  /*27820*/  SHF.R.U32.HI R25, RZ, 0x5, R25 ;  /* 0x00000005ff197819 */ /* 0x001fc80000011619 */
[----:B------:R-:W-:-:S04]  /*27830*/  SGXT.U32 R25, R25, 0x2 ;  /* 0x000000021919781a */ /* 0x000fc80000000000 */
[----:B------:R-:W-:-:S04]  /*27840*/  LOP3.LUT R25, R25, 0xcc, RZ, 0xfc, !PT ;  /* 0x000000cc19197812 */ /* 0x000fc800078efcff */
[----:B------:R-:W-:Y:S02]  /*27850*/  ISETP.GE.AND P0, PT, R25, UR11, PT ;  /* 0x0000000b19007c0c */ /* 0x000fe4000bf06270 */
[----:B------:R-:W4:Y:S01]  /*27860*/  LDL.LU R25, [R1+0x3748] ;  /* 0x0037480001197983 */ /* 0x000f220000300800 */
[----:B-1----:R-:W-:-:S03]  /*27870*/  SHF.R.U32.HI R2, RZ, 0x5, R3 ;  /* 0x00000005ff027819 */ /* 0x002fc60000011603 */
[----:B---3--:R0:W-:Y:S04]  /*27880*/  STL [R1+0x214], R4 ;  /* 0x0002140401007387 */ /* 0x0081e80000100800 */
[----:B0-----:R-:W3:Y:S04]  /*27890*/  LDL.LU R4, [R1+0x3744] ;  /* 0x0037440001047983 */ /* 0x001ee80000300800 */
[----:B------:R-:W2:Y:S01]  /*278a0*/  LDL R3, [R1+0x1808] ;  /* 0x0018080001037983 */ /* 0x000ea20000100800 */
[----:B------:R-:W-:-:S04]  /*278b0*/  SGXT.U32 R2, R2, 0x2 ;  /* 0x000000020202781a */ /* 0x000fc80000000000 */
[----:B------:R-:W-:Y:S02]  /*278c0*/  LOP3.LUT R2, R2, 0xd0, RZ, 0xfc, !PT ;  /* 0x000000d002027812 */ /* 0x000fe400078efcff */
[----:B------:R-:W-:Y:S02]  /*278d0*/  PRMT R12, RZ, 0x7610, R12 ;  /* 0x00007610ff0c7816 */ /* 0x000fe4000000000c */
[----:B------:R-:W-:Y:S01]  /*278e0*/  ISETP.GE.AND P1, PT, R2, UR11, PT ;  /* 0x0000000b02007c0c */ /* 0x000fe2000bf26270 */
[----:B------:R-:W-:-:S05]  /*278f0*/  @!P3 IMAD.MOV.U32 R2, RZ, RZ, R26 ;  /* 0x000000ffff02b224 */ /* 0x000fca00078e001a */
[----:B--2---:R0:W2:Y:S04]  /*27900*/  @!P3 LDG.E.U16 R12, desc[UR8][R2.64] ;  /* 0x00000008020cb981 */ /* 0x0040a8000c1e1500 */
[----:B------:R-:W0:Y:S04]  /*27910*/  LDL R2, [R1+0x1810] ;  /* 0x0018100001027983 */ /* 0x000e280000100800 */
[----:B------:R-:W0:Y:S01]  /*27920*/  LDL R3, [R1+0x1844] ;  /* 0x0018440001037983 */ /* 0x000e220000100800 */
[----:B------:R-:W-:Y:S02]  /*27930*/  PRMT R11, RZ, 0x7610, R11 ;  /* 0x00007610ff0b7816 */ /* 0x000fe4000000000b */
[----:B0-----:R-:W-:-:S04]  /*27940*/  @!P4 LOP3.LUT R3, R3, R2, RZ, 0x3c, !PT ;  /* 0x000000020303c212 */ /* 0x001fc800078e3cff */
[----:B------:R-:W-:-:S04]  /*27950*/  @!P4 LOP3.LUT R2, R3, R2, RZ, 0x3c, !PT ;  /* 0x000000020302c212 */ /* 0x000fc800078e3cff */
[----:B------:R-:W-:-:S05]  /*27960*/  @!P4 LOP3.LUT R3, R3, R2, RZ, 0x3c, !PT ;  /* 0x000000020303c212 */ /* 0x000fca00078e3cff */
[----:B------:R-:W3:Y:S04]  /*27970*/  @!P4 LDG.E.U16 R11, desc[UR8][R2.64] ;  /* 0x00000008020bc981 */ /* 0x000ee8000c1e1500 */
[----:B--2---:R0:W-:Y:S04]  /*27980*/  STL [R1+0x210], R12 ;  /* 0x0002100c01007387 */ /* 0x0041e80000100800 */
[----:B------:R-:W2:Y:S04]  /*27990*/  LDL R26, [R1+0x185c] ;  /* 0x00185c00011a7983 */ /* 0x000ea80000100800 */
[----:B---3--:R1:W-:Y:S04]  /*279a0*/  STL [R1+0x20c], R11 ;  /* 0x00020c0b01007387 */ /* 0x0083e80000100800 */
[----:B------:R-:W3:Y:S04]  /*279b0*/  LDL R2, [R1+0x1818] ;  /* 0x0018180001027983 */ /* 0x000ee80000100800 */
[----:B------:R-:W3:Y:S01]  /*279c0*/  LDL R3, [R1+0x184c] ;  /* 0x00184c0001037983 */ /* 0x000ee20000100800 */
[----:B------:R-:W-:Y:S01]  /*279d0*/  PRMT R13, RZ, 0x7610, R13 ;  /* 0x00007610ff0d7816 */ /* 0x000fe2000000000d */
[----:B0-----:R-:W1:Y:S01]  /*279e0*/  S2R R12, SR_TID.X ;  /* 0x00000000000c7919 */ /* 0x001e620000002100 */
[----:B---3--:R-:W-:-:S04]  /*279f0*/  @!P0 LOP3.LUT R3, R3, R2, RZ, 0x3c, !PT ;  /* 0x0000000203038212 */ /* 0x008fc800078e3cff */
[----:B------:R-:W-:-:S04]  /*27a00*/  @!P0 LOP3.LUT R2, R3, R2, RZ, 0x3c, !PT ;  /* 0x0000000203028212 */ /* 0x000fc800078e3cff */
[----:B------:R-:W-:-:S05]  /*27a10*/  @!P0 LOP3.LUT R3, R3, R2, RZ, 0x3c, !PT ;  /* 0x0000000203038212 */ /* 0x000fca00078e3cff */
[----:B------:R-:W3:Y:S01]  /*27a20*/  @!P0 LDG.E.U16 R13, desc[UR8][R2.64] ;  /* 0x00000008020d8981 */ /* 0x000ee2000c1e1500 */
[----:B-1----:R-:W-:-:S04]  /*27a30*/  SHF.R.U32.HI R11, RZ, 0x5, R12 ;  /* 0x00000005ff0b7819 */ /* 0x002fc8000001160c */
[----:B------:R-:W-:-:S04]  /*27a40*/  SGXT.U32 R11, R11, 0x2 ;  /* 0x000000020b0b781a */ /* 0x000fc80000000000 */
[----:B------:R-:W-:-:S04]  /*27a50*/  LOP3.LUT R11, R11, 0xd4, RZ, 0xfc, !PT ;  /* 0x000000d40b0b7812 */ /* 0x000fc800078efcff */
[----:B------:R-:W-:Y:S02]  /*27a60*/  ISETP.GE.AND P2, PT, R11, UR11, PT ;  /* 0x0000000b0b007c0c */ /* 0x000fe4000bf46270 */
[----:B------:R-:W-:Y:S02]  /*27a70*/  SHF.R.U32.HI R11, RZ, 0x5, R12 ;  /* 0x00000005ff0b7819 */ /* 0x000fe4000001160c */
[----:B------:R-:W2:Y:S04]  /*27a80*/  LDL R12, [R1+0x1864] ;  /* 0x00186400010c7983 */ /* 0x000ea80000100800 */
[----:B---3--:R0:W-:Y:S04]  /*27a90*/  STL [R1+0x208], R13 ;  /* 0x0002080d01007387 */ /* 0x0081e80000100800 */
[----:B0-----:R-:W3:Y:S04]  /*27aa0*/  LDL.LU R13, [R1+0x3740] ;  /* 0x00374000010d7983 */ /* 0x001ee80000300800 */
[----:B------:R-:W2:Y:S04]  /*27ab0*/  LDL R2, [R1+0x1820] ;  /* 0x0018200001027983 */ /* 0x000ea80000100800 */
[----:B------:R-:W2:Y:S01]  /*27ac0*/  LDL R3, [R1+0x1854] ;  /* 0x0018540001037983 */ /* 0x000ea20000100800 */
[----:B----4-:R-:W-:-:S02]  /*27ad0*/  PRMT R25, RZ, 0x7610, R25 ;  /* 0x00007610ff197816 */ /* 0x010fc40000000019 */
[----:B------:R-:W-:-:S04]  /*27ae0*/  SGXT.U32 R11, R11, 0x2 ;  /* 0x000000020b0b781a */ /* 0x000fc80000000000 */
[----:B------:R-:W-:-:S04]  /*27af0*/  LOP3.LUT R11, R11, 0xd8, RZ, 0xfc, !PT ;  /* 0x000000d80b0b7812 */ /* 0x000fc800078efcff */
[----:B------:R-:W-:Y:S02]  /*27b00*/  ISETP.GE.AND P3, PT, R11, UR11, PT ;  /* 0x0000000b0b007c0c */ /* 0x000fe4000bf66270 */
[----:B------:R-:W0:Y:S01]  /*27b10*/  S2R R11, SR_TID.X ;  /* 0x00000000000b7919 */ /* 0x000e220000002100 */
[----:B--2---:R-:W-:-:S04]  /*27b20*/  @!P1 LOP3.LUT R3, R3, R2, RZ, 0x3c, !PT ;  /* 0x0000000203039212 */ /* 0x004fc800078e3cff */
[----:B------:R-:W-:-:S04]  /*27b30*/  @!P1 LOP3.LUT R2, R3, R2, RZ, 0x3c, !PT ;  /* 0x0000000203029212 */ /* 0x000fc800078e3cff */
[----:B------:R-:W-:-:S05]  /*27b40*/  @!P1 LOP3.LUT R3, R3, R2, RZ, 0x3c, !PT ;  /* 0x0000000203039212 */ /* 0x000fca00078e3cff */
[----:B------:R1:W2:Y:S02]  /*27b50*/  @!P1 LDG.E.U16 R25, desc[UR8][R2.64] ;  /* 0x0000000802199981 */ /* 0x0002a4000c1e1500 */
[----:B-1----:R-:W1:Y:S01]  /*27b60*/  S2R R3, SR_TID.X ;  /* 0x0000000000037919 */ /* 0x002e620000002100 */
[----:B0-----:R-:W-:-:S04]  /*27b70*/  SHF.R.U32.HI R11, RZ, 0x5, R11 ;  /* 0x00000005ff0b7819 */ /* 0x001fc8000001160b */
[----:B------:R-:W-:-:S04]  /*27b80*/  SGXT.U32 R11, R11, 0x2 ;  /* 0x000000020b0b781a */ /* 0x000fc80000000000 */
[----:B------:R-:W-:-:S04]  /*27b90*/  LOP3.LUT R11, R11, 0xdc, RZ, 0xfc, !PT ;  /* 0x000000dc0b0b7812 */ /* 0x000fc800078efcff */
[----:B------:R-:W-:Y:S02]  /*27ba0*/  ISETP.GE.AND P0, PT, R11, UR11, PT ;  /* 0x0000000b0b007c0c */ /* 0x000fe4000bf06270 */
[----:B------:R-:W4:Y:S01]  /*27bb0*/  LDL.LU R11, [R1+0x373c] ;  /* 0x00373c00010b7983 */ /* 0x000f220000300800 */
[----:B-1----:R-:W-:-:S03]  /*27bc0*/  SHF.R.U32.HI R2, RZ, 0x5, R3 ;  /* 0x00000005ff027819 */ /* 0x002fc60000011603 */
[----:B--2---:R0:W-:Y:S04]  /*27bd0*/  STL [R1+0x204], R25 ;  /* 0x0002041901007387 */ /* 0x0041e80000100800 */
[----:B0-----:R-:W2:Y:S04]  /*27be0*/  LDL.LU R25, [R1+0x3738] ;  /* 0x0037380001197983 */ /* 0x001ea80000300800 */
[----:B------:R-:W2:Y:S01]  /*27bf0*/  LDL R3, [R1+0x1828] ;  /* 0x0018280001037983 */ /* 0x000ea20000100800 */
[----:B------:R-:W-:-:S04]  /*27c00*/  SGXT.U32 R2, R2, 0x2 ;  /* 0x000000020202781a */ /* 0x000fc80000000000 */
[----:B------:R-:W-:Y:S02]  /*27c10*/  LOP3.LUT R2, R2, 0xe0, RZ, 0xfc, !PT ;  /* 0x000000e002027812 */ /* 0x000fe400078efcff */
[----:B---3--:R-:W-:Y:S02]  /*27c20*/  PRMT R13, RZ, 0x7610, R13 ;  /* 0x00007610ff0d7816 */ /* 0x008fe4000000000d */
[----:B------:R-:W-:Y:S01]  /*27c30*/  ISETP.GE.AND P1, PT, R2, UR11, PT ;  /* 0x0000000b02007c0c */ /* 0x000fe2000bf26270 */
[----:B------:R-:W-:Y:S02]  /*27c40*/  @!P2 IMAD.MOV.U32 R2, RZ, RZ, R26 ;  /* 0x000000ffff02a224 */ /* 0x000fe400078e001a */
[----:B------:R-:W3:Y:S04]  /*27c50*/  LDL R26, [R1+0x187c] ;  /* 0x00187c00011a7983 */ /* 0x000ee80000100800 */
[----:B--2---:R0:W2:Y:S02]  /*27c60*/  @!P2 LDG.E.U16 R13, desc[UR8][R2.64] ;  /* 0x00000008020da981 */ /* 0x0040a4000c1e1500 */
[----:B0-----:R-:W0:Y:S02]  /*27c70*/  S2R R3, SR_TID.X ;  /* 0x0000000000037919 */ /* 0x001e240000002100 */
[----:B0-----:R-:W-:Y:S01]  /*27c80*/  SHF.R.U32.HI R2, RZ, 0x5, R3 ;  /* 0x00000005ff027819 */ /* 0x001fe20000011603 */
[----:B--2---:R0:W-:Y:S04]  /*27c90*/  STL [R1+0x200], R13 ;  /* 0x0002000d01007387 */ /* 0x0041e80000100800 */
[----:B0-----:R-:W2:Y:S04]  /*27ca0*/  LDL.LU R13, [R1+0x3734] ;  /* 0x00373400010d7983 */ /* 0x001ea80000300800 */
[----:B------:R-:W2:Y:S01]  /*27cb0*/  LDL R3, [R1+0x1830] ;  /* 0x0018300001037983 */ /* 0x000ea20000100800 */
[----:B------:R-:W-:-:S04]  /*27cc0*/  SGXT.U32 R2, R2, 0x2 ;  /* 0x000000020202781a */ /* 0x000fc80000000000 */
[----:B------:R-:W-:Y:S02]  /*27cd0*/  LOP3.LUT R2, R2, 0xe4, RZ, 0xfc, !PT ;  /* 0x000000e402027812 */ /* 0x000fe400078efcff */
[----:B------:R-:W-:Y:S02]  /*27ce0*/  PRMT R25, RZ, 0x7610, R25 ;  /* 0x00007610ff197816 */ /* 0x000fe40000000019 */
[----:B------:R-:W-:Y:S01]  /*27cf0*/  ISETP.GE.AND P2, PT, R2, UR11, PT ;  /* 0x0000000b02007c0c */ /* 0x000fe2000bf46270 */
[----:B------:R-:W-:Y:S02]  /*27d00*/  @!P3 IMAD.MOV.U32 R2, RZ, RZ, R12 ;  /* 0x000000ffff02b224 */ /* 0x000fe400078e000c */
[----:B------:R-:W0:Y:S03]  /*27d10*/  S2R R12, SR_TID.X ;  /* 0x00000000000c7919 */ /* 0x000e260000002100 */
[----:B--2---:R-:W2:Y:S04]  /*27d20*/  @!P3 LDG.E.U16 R25, desc[UR8][R2.64] ;  /* 0x000000080219b981 */ /* 0x004ea8000c1e1500 */
[----:B------:R-:W3:Y:S04]  /*27d30*/  LDL R2, [R1+0x1838] ;  /* 0x0018380001027983 */ /* 0x000ee80000100800 */
[----:B------:R-:W3:Y:S01]  /*27d40*/  LDL R3, [R1+0x186c] ;  /* 0x00186c0001037983 */ /* 0x000ee20000100800 */
[----:B------:R-:W-:-:S03]  /*27d50*/  PRMT R13, RZ, 0x7610, R13 ;  /* 0x00007610ff0d7816 */ /* 0x000fc6000000000d */
[----:B--2---:R0:W-:Y:S02]  /*27d60*/  STL [R1+0x1fc], R25 ;  /* 0x0001fc1901007387 */ /* 0x0041e40000100800 */
[--C-:B0-----:R-:W-:Y:S02]  /*27d70*/  SHF.R.U32.HI R25, RZ, 0x5, R12.reuse ;  /* 0x00000005ff197819 */ /* 0x101fe4000001160c */
[----:B------:R-:W-:Y:S02]  /*27d80*/  SHF.R.U32.HI R12, RZ, 0x5, R12 ;  /* 0x00000005ff0c7819 */ /* 0x000fe4000001160c */
[----:B---3--:R-:W-:Y:S02]  /*27d90*/  @!P0 LOP3.LUT R3, R3, R2, RZ, 0x3c, !PT ;  /* 0x0000000203038212 */ /* 0x008fe400078e3cff */
[----:B------:R-:W-:Y:S02]  /*27da0*/  SGXT.U32 R12, R12, 0x2 ;  /* 0x000000020c0c781a */ /* 0x000fe40000000000 */
[----:B------:R-:W-:-:S02]  /*27db0*/  SGXT.U32 R25, R25, 0x2 ;  /* 0x000000021919781a */ /* 0x000fc40000000000 */
[----:B------:R-:W-:Y:S02]  /*27dc0*/  @!P0 LOP3.LUT R2, R3, R2, RZ, 0x3c, !PT ;  /* 0x0000000203028212 */ /* 0x000fe400078e3cff */
[----:B------:R-:W-:Y:S02]  /*27dd0*/  LOP3.LUT R12, R12, 0xe8, RZ, 0xfc, !PT ;  /* 0x000000e80c0c7812 */ /* 0x000fe400078efcff */
[----:B------:R-:W-:Y:S02]  /*27de0*/  LOP3.LUT R25, R25, 0xec, RZ, 0xfc, !PT ;  /* 0x000000ec19197812 */ /* 0x000fe400078efcff */
[----:B------:R-:W-:Y:S02]  /*27df0*/  @!P0 LOP3.LUT R3, R3, R2, RZ, 0x3c, !PT ;  /* 0x0000000203038212 */ /* 0x000fe400078e3cff */
[----:B------:R-:W-:Y:S02]  /*27e00*/  ISETP.GE.AND P3, PT, R12, UR11, PT ;  /* 0x0000000b0c007c0c */ /* 0x000fe4000bf66270 */
[----:B------:R-:W2:Y:S01]  /*27e10*/  LDL.LU R12, [R1+0x3730] ;  /* 0x00373000010c7983 */ /* 0x000ea20000300800 */
[----:B------:R-:W-:-:S03]  /*27e20*/  ISETP.GE.AND P4, PT, R25, UR11, PT ;  /* 0x0000000b19007c0c */ /* 0x000fc6000bf86270 */
[----:B------:R-:W3:Y:S04]  /*27e30*/  LDL.LU R25, [R1+0x372c] ;  /* 0x00372c0001197983 */ /* 0x000ee80000300800 */
[----:B------:R0:W3:Y:S04]  /*27e40*/  @!P0 LDG.E.U16 R13, desc[UR8][R2.64] ;  /* 0x00000008020d8981 */ /* 0x0000e8000c1e1500 */
[----:B------:R-:W0:Y:S04]  /*27e50*/  LDL R2, [R1+0x1840] ;  /* 0x0018400001027983 */ /* 0x000e280000100800 */
[----:B------:R-:W0:Y:S01]  /*27e60*/  LDL R3, [R1+0x1874] ;  /* 0x0018740001037983 */ /* 0x000e220000100800 */
[----:B--2---:R-:W-:-:S02]  /*27e70*/  PRMT R12, RZ, 0x7610, R12 ;  /* 0x00007610ff0c7816 */ /* 0x004fc4000000000c */
[----:B0-----:R-:W-:-:S04]  /*27e80*/  @!P1 LOP3.LUT R3, R3, R2, RZ, 0x3c, !PT ;  /* 0x0000000203039212 */ /* 0x001fc800078e3cff */
[----:B------:R-:W-:-:S04]  /*27e90*/  @!P1 LOP3.LUT R2, R3, R2, RZ, 0x3c, !PT ;  /* 0x0000000203029212 */ /* 0x000fc800078e3cff */
[----:B------:R-:W-:-:S05]  /*27ea0*/  @!P1 LOP3.LUT R3, R3, R2, RZ, 0x3c, !PT ;  /* 0x0000000203039212 */ /* 0x000fca00078e3cff */
[----:B------:R0:W2:Y:S02]  /*27eb0*/  @!P1 LDG.E.U16 R12, desc[UR8][R2.64] ;  /* 0x00000008020c9981 */ /* 0x0000a4000c1e1500 */
[----:B0-----:R-:W0:Y:S02]  /*27ec0*/  S2R R3, SR_TID.X ;  /* 0x0000000000037919 */ /* 0x001e240000002100 */
[----:B---3--:R1:W-:Y:S04]  /*27ed0*/  STL [R1+0x1f8], R13 ;  /* 0x0001f80d01007387 */ /* 0x0083e80000100800 */
[----:B-1----:R-:W3:Y:S01]  /*27ee0*/  LDL R13, [R1+0x188c] ;  /* 0x00188c00010d7983 */ /* 0x002ee20000100800 */
[----:B0-----:R-:W-:-:S03]  /*27ef0*/  SHF.R.U32.HI R2, RZ, 0x5, R3 ;  /* 0x00000005ff027819 */ /* 0x001fc60000011603 */
[----:B--2---:R0:W-:Y:S04]  /*27f00*/  STL [R1+0x1f4], R12 ;  /* 0x0001f40c01007387 */ /* 0x0041e80000100800 */
[----:B0-----:R-:W2:Y:S04]  /*27f10*/  LDL.LU R12, [R1+0x3728] ;  /* 0x00372800010c7983 */ /* 0x001ea80000300800 */
[----:B------:R-:W2:Y:S01]  /*27f20*/  LDL R3, [R1+0x1848] ;  /* 0x0018480001037983 */ /* 0x000ea20000100800 */
[----:B------:R-:W-:-:S04]  /*27f30*/  SGXT.U32 R2, R2, 0x2 ;  /* 0x000000020202781a */ /* 0x000fc80000000000 */
[----:B------:R-:W-:Y:S02]  /*27f40*/  LOP3.LUT R2, R2, 0xf0, RZ, 0xfc, !PT ;  /* 0x000000f002027812 */ /* 0x000fe400078efcff */
[----:B------:R-:W-:Y:S02]  /*27f50*/  PRMT R25, RZ, 0x7610, R25 ;  /* 0x00007610ff197816 */ /* 0x000fe40000000019 */
[----:B------:R-:W-:Y:S01]  /*27f60*/  ISETP.GE.AND P0, PT, R2, UR11, PT ;  /* 0x0000000b02007c0c */ /* 0x000fe2000bf06270 */
[----:B------:R-:W-:-:S05]  /*27f70*/  @!P2 IMAD.MOV.U32 R2, RZ, RZ, R26 ;  /* 0x000000ffff02a224 */ /* 0x000fca00078e001a */
[----:B--2---:R-:W2:Y:S04]  /*27f80*/  @!P2 LDG.E.U16 R25, desc[UR8][R2.64] ;  /* 0x000000080219a981 */ /* 0x004ea8000c1e1500 */
        /* <DEDUP_REMOVED lines=8> */
[----:B------:R-:W2:Y:S04]  /*28010*/  @!P3 LDG.E.U16 R12, desc[UR8][R2.64] ;  /* 0x00000008020cb981 */ /* 0x000ea8000c1e1500 */
        /* <DEDUP_REMOVED lines=8> */
[----:B------:R-:W2:Y:S01]  /*280a0*/  @!P4 LDG.E.U16 R25, desc[UR8][R2.64] ;  /* 0x000000080219c981 */ /* 0x000ea2000c1e1500 */
[----:B------:R-:W0:Y:S02]  /*280b0*/  S2R R26, SR_TID.X ;  /* 0x00000000001a7919 */ /* 0x000e240000002100 */
[----:B0-----:R-:W-:-:S04]  /*280c0*/  SHF.R.U32.HI R26, RZ, 0x5, R26 ;  /* 0x00000005ff1a7819 */ /* 0x001fc8000001161a */
[----:B------:R-:W-:-:S04]  /*280d0*/  SGXT.U32 R26, R26, 0x2 ;  /* 0x000000021a1a781a */ /* 0x000fc80000000000 */
[----:B------:R-:W-:-:S04]  /*280e0*/  LOP3.LUT R26, R26, 0xf4, RZ, 0xfc, !PT ;  /* 0x000000f41a1a7812 */ /* 0x000fc800078efcff */
[----:B------:R-:W-:Y:S01]  /*280f0*/  ISETP.GE.AND P1, PT, R26, UR11, PT ;  /* 0x0000000b1a007c0c */ /* 0x000fe2000bf26270 */
[----:B--2---:R0:W-:Y:S04]  /*28100*/  STL [R1+0x1e8], R25 ;  /* 0x0001e81901007387 */ /* 0x0041e80000100800 */
[----:B0-----:R-:W2:Y:S04]  /*28110*/  LDL.LU R25, [R1+0x371c] ;  /* 0x00371c0001197983 */ /* 0x001ea80000300800 */
[----:B------:R-:W2:Y:S01]  /*28120*/  LDL R3, [R1+0x1860] ;  /* 0x0018600001037983 */ /* 0x000ea20000100800 */
[----:B------:R-:W0:Y:S01]  /*28130*/  S2R R26, SR_TID.X ;  /* 0x00000000001a7919 */ /* 0x000e220000002100 */
[----:B------:R-:W-:-:S02]  /*28140*/  PRMT R4, RZ, 0x7610, R4 ;  /* 0x00007610ff047816 */ /* 0x000fc40000000004 */
[----:B0-----:R-:W-:-:S04]  /*28150*/  SHF.R.U32.HI R2, RZ, 0x5, R26 ;  /* 0x00000005ff027819 */ /* 0x001fc8000001161a */
[----:B------:R-:W-:-:S04]  /*28160*/  SGXT.U32 R2, R2, 0x2 ;  /* 0x000000020202781a */ /* 0x000fc80000000000 */
[----:B------:R-:W-:-:S04]  /*28170*/  LOP3.LUT R2, R2, 0xfc, RZ, 0xfc, !PT ;  /* 0x000000fc02027812 */ /* 0x000fc800078efcff */
[----:B------:R-:W-:Y:S01]  /*28180*/  ISETP.GE.AND P3, PT, R2, UR11, PT ;  /* 0x0000000b02007c0c */ /* 0x000fe2000bf66270 */
[----:B---3--:R-:W-:-:S05]  /*28190*/  @!P0 IMAD.MOV.U32 R2, RZ, RZ, R13 ;  /* 0x000000ffff028224 */ /* 0x008fca00078e000d */
[----:B--2---:R-:W2:Y:S01]  /*281a0*/  @!P0 LDG.E.U16 R4, desc[UR8][R2.64] ;  /* 0x0000000802048981 */ /* 0x004ea2000c1e1500 */
[----:B------:R-:W-:-:S04]  /*281b0*/  SHF.R.U32.HI R26, RZ, 0x5, R26 ;  /* 0x00000005ff1a7819 */ /* 0x000fc8000001161a */
[----:B------:R-:W-:-:S04]  /*281c0*/  SGXT.U32 R26, R26, 0x2 ;  /* 0x000000021a1a781a */ /* 0x000fc80000000000 */
[----:B------:R-:W-:-:S04]  /*281d0*/  LOP3.LUT R26, R26, 0xf8, RZ, 0xfc, !PT ;  /* 0x000000f81a1a7812 */ /* 0x000fc800078efcff */
[----:B------:R-:W-:Y:S02]  /*281e0*/  ISETP.GE.AND P2, PT, R26, UR11, PT ;  /* 0x0000000b1a007c0c */ /* 0x000fe4000bf46270 */
[----:B------:R-:W3:Y:S04]  /*281f0*/  LDL.LU R26, [R1+0x3718] ;  /* 0x00371800011a7983 */ /* 0x000ee80000300800 */
[----:B--2---:R-:W-:Y:S04]  /*28200*/  STL [R1+0x1e4], R4 ;  /* 0x0001e40401007387 */ /* 0x004fe80000100800 */
[----:B------:R-:W2:Y:S04]  /*28210*/  LDL R2, [R1+0x1868] ;  /* 0x0018680001027983 */ /* 0x000ea80000100800 */
[----:B------:R-:W2:Y:S01]  /*28220*/  LDL R3, [R1+0x1888] ;  /* 0x0018880001037983 */ /* 0x000ea20000100800 */
[----:B---3--:R-:W-:-:S02]  /*28230*/  PRMT R26, RZ, 0x7610, R26 ;  /* 0x00007610ff1a7816 */ /* 0x008fc4000000001a */
[----:B--2---:R-:W-:-:S04]  /*28240*/  @!P1 LOP3.LUT R3, R3, R2, RZ, 0x3c, !PT ;  /* 0x0000000203039212 */ /* 0x004fc800078e3cff */
[----:B------:R-:W-:-:S04]  /*28250*/  @!P1 LOP3.LUT R2, R3, R2, RZ, 0x3c, !PT ;  /* 0x0000000203029212 */ /* 0x000fc800078e3cff */
[----:B------:R-:W-:-:S05]  /*28260*/  @!P1 LOP3.LUT R3, R3, R2, RZ, 0x3c, !PT ;  /* 0x0000000203039212 */ /* 0x000fca00078e3cff */
[----:B------:R-:W2:Y:S04]  /*28270*/  @!P1 LDG.E.U16 R26, desc[UR8][R2.64] ;  /* 0x00000008021a9981 */ /* 0x000ea8000c1e1500 */
[----:B--2---:R0:W-:Y:S04]  /*28280*/  STL [R1+0x1e0], R26 ;  /* 0x0001e01a01007387 */ /* 0x0041e80000100800 */
[----:B0-----:R-:W2:Y:S04]  /*28290*/  LDL.LU R26, [R1+0x3714] ;  /* 0x00371400011a7983 */ /* 0x001ea80000300800 */
[----:B------:R-:W3:Y:S04]  /*282a0*/  LDL R2, [R1+0x1870] ;  /* 0x0018700001027983 */ /* 0x000ee80000100800 */
[----:B------:R-:W3:Y:S01]  /*282b0*/  LDL R3, [R1+0x1884] ;  /* 0x0018840001037983 */ /* 0x000ee20000100800 */
[----:B------:R-:W-:Y:S01]  /*282c0*/  PRMT R25, RZ, 0x7610, R25 ;  /* 0x00007610ff197816 */ /* 0x000fe20000000019 */
[----:B------:R-:W0:Y:S01]  /*282d0*/  S2R R13, SR_TID.X ;  /* 0x00000000000d7919 */ /* 0x000e220000002100 */
[----:B---3--:R-:W-:-:S04]  /*282e0*/  @!P2 LOP3.LUT R3, R3, R2, RZ, 0x3c, !PT ;  /* 0x000000020303a212 */ /* 0x008fc800078e3cff */
[----:B------:R-:W-:-:S04]  /*282f0*/  @!P2 LOP3.LUT R2, R3, R2, RZ, 0x3c, !PT ;  /* 0x000000020302a212 */ /* 0x000fc800078e3cff */
[----:B------:R-:W-:-:S05]  /*28300*/  @!P2 LOP3.LUT R3, R3, R2, RZ, 0x3c, !PT ;  /* 0x000000020303a212 */ /* 0x000fca00078e3cff */
[----:B------:R-:W3:Y:S01]  /*28310*/  @!P2 LDG.E.U16 R25, desc[UR8][R2.64] ;  /* 0x000000080219a981 */ /* 0x000ee2000c1e1500 */
[----:B0-----:R-:W-:-:S04]  /*28320*/  LOP3.LUT R13, R13, 0x7f, RZ, 0xc0, !PT ;  /* 0x0000007f0d0d7812 */ /* 0x001fc800078ec0ff */
[C---:B------:R-:W-:Y:S02]  /*28330*/  ISETP.GE.AND P4, PT, R13.reuse, UR11, PT ;  /* 0x0000000b0d007c0c */ /* 0x040fe4000bf86270 */
[----:B------:R-:W-:-:S04]  /*28340*/  LOP3.LUT R13, R13, 0x80, RZ, 0xfc, !PT ;  /* 0x000000800d0d7812 */ /* 0x000fc800078efcff */
[----:B------:R-:W-:Y:S02]  /*28350*/  ISETP.GE.AND P1, PT, R13, UR11, PT ;  /* 0x0000000b0d007c0c */ /* 0x000fe4000bf26270 */
[----:B------:R-:W2:Y:S04]  /*28360*/  LDL.LU R13, [R1+0x3710] ;  /* 0x00371000010d7983 */ /* 0x000ea80000300800 */
[----:B---3--:R0:W-:Y:S04]  /*28370*/  STL [R1+0x1dc], R25 ;  /* 0x0001dc1901007387 */ /* 0x0081e80000100800 */
[----:B0-----:R-:W3:Y:S04]  /*28380*/  LDL.LU R25, [R1+0x370c] ;  /* 0x00370c0001197983 */ /* 0x001ee80000300800 */
[----:B------:R-:W3:Y:S04]  /*28390*/  LDL R2, [R1+0x1878] ;  /* 0x0018780001027983 */ /* 0x000ee80000100800 */
[----:B------:R-:W3:Y:S01]  /*283a0*/  LDL R3, [R1+0x1880] ;  /* 0x0018800001037983 */ /* 0x000ee20000100800 */
[----:B--2---:R-:W-:-:S02]  /*283b0*/  PRMT R26, RZ, 0x7610, R26 ;  /* 0x00007610ff1a7816 */ /* 0x004fc4000000001a */
[----:B---3--:R-:W-:-:S04]  /*283c0*/  @!P3 LOP3.LUT R3, R3, R2, RZ, 0x3c, !PT ;  /* 0x000000020303b212 */ /* 0x008fc800078e3cff */
[----:B------:R-:W-:-:S04]  /*283d0*/  @!P3 LOP3.LUT R2, R3, R2, RZ, 0x3c, !PT ;  /* 0x000000020302b212 */ /* 0x000fc800078e3cff */
[----:B------:R-:W-:-:S05]  /*283e0*/  @!P3 LOP3.LUT R3, R3, R2, RZ, 0x3c, !PT ;  /* 0x000000020303b212 */ /* 0x000fca00078e3cff */
[----:B------:R-:W2:Y:S01]  /*283f0*/  @!P3 LDG.E.U16 R26, desc[UR8][R2.64] ;  /* 0x00000008021ab981 */ /* 0x000ea2000c1e1500 */
[----:B------:R-:W0:Y:S03]  /*28400*/  S2R R4, SR_TID.X ;  /* 0x0000000000047919 */ /* 0x000e260000002100 */
[----:B--2---:R1:W-:Y:S04]  /*28410*/  STL [R1+0x1d4], R26 ;  /* 0x0001d41a01007387 */ /* 0x0043e80000100800 */
[----:B-1----:R-:W2:Y:S04]  /*28420*/  LDL.LU R26, [R1+0x3708] ;  /* 0x00370800011a7983 */ /* 0x002ea80000300800 */
[----:B------:R-:W3:Y:S04]  /*28430*/  LDL R2, [R1+0x17ec] ;  /* 0x0017ec0001027983 */ /* 0x000ee80000100800 */
[----:B------:R-:W3:Y:S01]  /*28440*/  LDL R3, [R1+0x1804] ;  /* 0x0018040001037983 */ /* 0x000ee20000100800 */
[----:B0-----:R-:W-:-:S04]  /*28450*/  SHF.R.U32.HI R4, RZ, 0x5, R4 ;  /* 0x00000005ff047819 */ /* 0x001fc80000011604 */
[----:B------:R-:W-:-:S04]  /*28460*/  SGXT.U32 R4, R4, 0x2 ;  /* 0x000000020404781a */ /* 0x000fc80000000000 */
[----:B------:R-:W-:Y:S02]  /*28470*/  ISETP.GE.AND P0, PT, R4, UR11, PT ;  /* 0x0000000b04007c0c */ /* 0x000fe4000bf06270 */
[----:B------:R-:W-:-:S11]  /*28480*/  PRMT R25, RZ, 0x7610, R25 ;  /* 0x00007610ff197816 */ /* 0x000fd60000000019 */
[----:B---3--:R-:W-:-:S04]  /*28490*/  @!P0 LOP3.LUT R3, R3, R2, RZ, 0x3c, !PT ;  /* 0x0000000203038212 */ /* 0x008fc800078e3cff */
[----:B------:R-:W-:-:S04]  /*284a0*/  @!P0 LOP3.LUT R2, R3, R2, RZ, 0x3c, !PT ;  /* 0x0000000203028212 */ /* 0x000fc800078e3cff */
[----:B------:R-:W-:-:S05]  /*284b0*/  @!P0 LOP3.LUT R3, R3, R2, RZ, 0x3c, !PT ;  /* 0x0000000203038212 */ /* 0x000fca00078e3cff */
[----:B------:R-:W3:Y:S01]  /*284c0*/  @!P0 LDG.E.U16 R25, desc[UR8][R2.64] ;  /* 0x0000000802198981 */ /* 0x000ee2000c1e1500 */
[----:B--2---:R-:W-:Y:S01]  /*284d0*/  PRMT R26, RZ, 0x7610, R26 ;  /* 0x00007610ff1a7816 */ /* 0x004fe2000000001a */
[----:B------:R-:W-:Y:S06]  /*284e0*/  BAR.SYNC.DEFER_BLOCKING 0x0 ;  /* 0x0000000000007b1d */ /* 0x000fec0000010000 */
[----:B---3--:R0:W-:Y:S04]  /*284f0*/  STL [R1+0x1d8], R25 ;  /* 0x0001d81901007387 */ /* 0x0081e80000100800 */
[----:B0-----:R-:W2:Y:S04]  /*28500*/  LDL.LU R25, [R1+0x3704] ;  /* 0x0037040001197983 */ /* 0x001ea80000300800 */
[----:B------:R-:W3:Y:S04]  /*28510*/  LDL R2, [R1+0x15e4] ;  /* 0x0015e40001027983 */ /* 0x000ee80000100800 */
[----:B------:R-:W3:Y:S02]  /*28520*/  LDL R3, [R1+0x15e8] ;  /* 0x0015e80001037983 */ /* 0x000ee40000100800 */
[----:B---3--:R-:W-:-:S04]  /*28530*/  @!P4 LOP3.LUT R3, R3, R2, RZ, 0x3c, !PT ;  /* 0x000000020303c212 */ /* 0x008fc800078e3cff */
[----:B------:R-:W-:-:S04]  /*28540*/  @!P4 LOP3.LUT R2, R3, R2, RZ, 0x3c, !PT ;  /* 0x000000020302c212 */ /* 0x000fc800078e3cff */
[----:B------:R-:W-:-:S05]  /*28550*/  @!P4 LOP3.LUT R3, R3, R2, RZ, 0x3c, !PT ;  /* 0x000000020303c212 */ /* 0x000fca00078e3cff */
[----:B------:R-:W3:Y:S04]  /*28560*/  @!P4 LDG.E.U16 R26, desc[UR8][R2.64] ;  /* 0x00000008021ac981 */ /* 0x000ee8000c1e1500 */
        /* <DEDUP_REMOVED lines=8> */
[----:B------:R-:W2:Y:S04]  /*285f0*/  @!P1 LDG.E.U16 R25, desc[UR8][R2.64] ;  /* 0x0000000802199981 */ /* 0x000ea8000c1e1500 */
[----:B--2---:R0:W-:Y:S04]  /*28600*/  STL [R1+0x1cc], R25 ;  /* 0x0001cc1901007387 */ /* 0x0041e80000100800 */
[----:B0-----:R-:W2:Y:S04]  /*28610*/  LDL.LU R25, [R1+0x36fc] ;  /* 0x0036fc0001197983 */ /* 0x001ea80000300800 */
[----:B------:R-:W3:Y:S04]  /*28620*/  LDL R2, [R1+0x1564] ;  /* 0x0015640001027983 */ /* 0x000ee80000100800 */
[----:B------:R-:W3:Y:S01]  /*28630*/  LDL R3, [R1+0x1568] ;  /* 0x0015680001037983 */ /* 0x000ee20000100800 */
[----:B------:R-:W-:-:S02]  /*28640*/  PRMT R26, RZ, 0x7610, R26 ;  /* 0x00007610ff1a7816 */ /* 0x000fc4000000001a */
        /* <DEDUP_REMOVED lines=453> */
[----:B------:R-:W2:Y:S04]  /*2a2a0*/  @!P4 LDG.E.U16 R11, desc[UR8][R2.64] ;  /* 0x00000008020bc981 */ /* 0x000ea8000c1e1500 */
        /* <DEDUP_REMOVED lines=36> */
[----:B------:R-:W3:Y:S04]  /*2a4f0*/  LDL R2, [R1+0x7dc] ;  /* 0x0007dc0001027983 */ /* 0x000ee80000100800 */
[----:B------:R-:W3:Y:S01]  /*2a500*/  LDL R3, [R1+0x7e0] ;  /* 0x0007e00001037983 */ /* 0x000ee20000100800 */
[----:B------:R-:W-:-:S03]  /*2a510*/  PRMT R25, RZ, 0x7610, R25 ;  /* 0x00007610ff197816 */ /* 0x000fc60000000019 */
[----:B--2---:R-:W-:Y:S01]  /*2a520*/  STL [R1+0x3538], R26 ;  /* 0x0035381a01007387 */ /* 0x004fe20000100800 */
[----:B---3--:R-:W-:-:S04]  /*2a530*/  @!P1 LOP3.LUT R3, R3, R2, RZ, 0x3c, !PT ;  /* 0x0000000203039212 */ /* 0x008fc800078e3cff */
        /* <DEDUP_REMOVED lines=29> */
[----:B----4-:R-:W-:-:S03]  /*2a710*/  PRMT R10, RZ, 0x7610, R10 ;  /* 0x00007610ff0a7816 */ /* 0x010fc6000000000a */
        /* <DEDUP_REMOVED lines=27> */
[----:B------:R-:W3:Y:S04]  /*2a8d0*/  @!P4 LDG.E.U16 R14, desc[UR8][R2.64] ;  /* 0x00000008020ec981 */ /* 0x000ee8000c1e1500 */
[----:B--2---:R-:W-:Y:S04]  /*2a8e0*/  STL [R1+0x3550], R8 ;  /* 0x0035500801007387 */ /* 0x004fe80000100800 */
[----:B---3--:R0:W-:Y:S04]  /*2a8f0*/  STL [R1+0xd0], R14 ;  /* 0x0000d00e01007387 */ /* 0x0081e80000100800 */
        /* <DEDUP_REMOVED lines=10> */
[----:B------:R-:W4:Y:S04]  /*2a9a0*/  LDL R2, [R1+0x1554] ;  /* 0x0015540001027983 */ /* 0x000f280000100800 */
[----:B------:R-:W4:Y:S01]  /*2a9b0*/  LDL R3, [R1+0x1558] ;  /* 0x0015580001037983 */ /* 0x000f220000100800 */
[----:B--2---:R-:W-:-:S02]  /*2a9c0*/  PRMT R14, RZ, 0x7610, R14 ;  /* 0x00007610ff0e7816 */ /* 0x004fc4000000000e */
[----:B----4-:R-:W-:-:S04]  /*2a9d0*/  @!P4 LOP3.LUT R3, R3, R2, RZ, 0x3c, !PT ;  /* 0x000000020303c212 */ /* 0x010fc800078e3cff */
[----:B------:R-:W-:-:S04]  /*2a9e0*/  @!P4 LOP3.LUT R2, R3, R2, RZ, 0x3c, !PT ;  /* 0x000000020302c212 */ /* 0x000fc800078e3cff */
[----:B------:R-:W-:-:S05]  /*2a9f0*/  @!P4 LOP3.LUT R3, R3, R2, RZ, 0x3c, !PT ;  /* 0x000000020303c212 */ /* 0x000fca00078e3cff */
[----:B------:R-:W2:Y:S04]  /*2aa00*/  @!P4 LDG.E.U16 R14, desc[UR8][R2.64] ;  /* 0x00000008020ec981 */ /* 0x000ea8000c1e1500 */
[----:B--2---:R0:W-:Y:S04]  /*2aa10*/  STL [R1+0xc8], R14 ;  /* 0x0000c80e01007387 */ /* 0x0041e80000100800 */
[----:B0-----:R-:W2:Y:S04]  /*2aa20*/  LDL.LU R14, [R1+0x3618] ;  /* 0x00361800010e7983 */ /* 0x001ea80000300800 */
[----:B------:R-:W4:Y:S04]  /*2aa30*/  LDL R2, [R1+0x154c] ;  /* 0x00154c0001027983 */ /* 0x000f280000100800 */
[----:B------:R-:W4:Y:S01]  /*2aa40*/  LDL R3, [R1+0x1550] ;  /* 0x0015500001037983 */ /* 0x000f220000100800 */
[----:B---3--:R-:W-:-:S02]  /*2aa50*/  PRMT R15, RZ, 0x7610, R15 ;  /* 0x00007610ff0f7816 */ /* 0x008fc4000000000f */
[----:B----4-:R-:W-:-:S04]  /*2aa60*/  @!P1 LOP3.LUT R3, R3, R2, RZ, 0x3c, !PT ;  /* 0x0000000203039212 */ /* 0x010fc800078e3cff */
        /* <DEDUP_REMOVED lines=254> */
[----:B0-----:R-:W2:Y:S04]  /*2ba50*/  LDL R25, [R1+0xcd8] ;  /* 0x000cd80001197983 */ /* 0x001ea80000100800 */
        /* <DEDUP_REMOVED lines=38> */
[----:B------:R-:W2:Y:S01]  /*2bcc0*/  LDL R3, [R1+0xcd4] ;  /* 0x000cd40001037983 */ /* 0x000ea20000100800 */
[----:B------:R-:W-:Y:S01]  /*2bcd0*/  PRMT R5, RZ, 0x7610, R5 ;  /* 0x00007610ff057816 */ /* 0x000fe20000000005 */
[----:B------:R-:W-:-:S02]  /*2bce0*/  @!P4 IMAD.MOV.U32 R2, RZ, RZ, R25 ;  /* 0x000000ffff02c224 */ /* 0x000fc400078e0019 */
[----:B------:R-:W3:Y:S04]  /*2bcf0*/  LDL R25, [R1+0xbd0] ;  /* 0x000bd00001197983 */ /* 0x000ee80000100800 */
        /* <DEDUP_REMOVED lines=28> */
[----:B------:R-:W-:-:S03]  /*2bec0*/  PRMT R10, RZ, 0x7610, R10 ;  /* 0x00007610ff0a7816 */ /* 0x000fc6000000000a */
[----:B--2---:R0:W-:Y:S04]  /*2bed0*/  STL [R1+0x34], R16 ;  /* 0x0000341001007387 */ /* 0x0041e80000100800 */
[----:B0-----:R-:W2:Y:S04]  /*2bee0*/  LDL.LU R16, [R1+0x358c] ;  /* 0x00358c0001107983 */ /* 0x001ea80000300800 */
[----:B------:R-:W2:Y:S01]  /*2bef0*/  LDL R3, [R1+0xbd4] ;  /* 0x000bd40001037983 */ /* 0x000ea20000100800 */
[----:B------:R-:W-:Y:S01]  /*2bf00*/  @!P4 IMAD.MOV.U32 R2, RZ, RZ, R26 ;  /* 0x000000ffff02c224 */ /* 0x000fe200078e001a */
[----:B------:R-:W-:-:S02]  /*2bf10*/  PRMT R13, RZ, 0x7610, R13 ;  /* 0x00007610ff0d7816 */ /* 0x000fc4000000000d */
[----:B------:R-:W3:Y:S04]  /*2bf20*/  LDL R26, [R1+0xacc] ;  /* 0x000acc00011a7983 */ /* 0x000ee80000100800 */
[----:B--2---:R3:W2:Y:S04]  /*2bf30*/  @!P4 LDG.E.U16 R10, desc[UR8][R2.64] ;  /* 0x00000008020ac981 */ /* 0x0046a8000c1e1500 */
[----:B------:R-:W4:Y:S01]  /*2bf40*/  LDL R3, [R1+0xbcc] ;  /* 0x000bcc0001037983 */ /* 0x000f220000100800 */
[----:B---3--:R-:W-:-:S03]  /*2bf50*/  @!P1 IMAD.MOV.U32 R2, RZ, RZ, R25 ;  /* 0x000000ffff029224 */ /* 0x008fc600078e0019 */
[----:B--2---:R0:W-:Y:S01]  /*2bf60*/  STL [R1+0x30], R10 ;  /* 0x0000300a01007387 */ /* 0x0041e20000100800 */
[----:B------:R-:W-:-:S03]  /*2bf70*/  PRMT R17, RZ, 0x7610, R17 ;  /* 0x00007610ff117816 */ /* 0x000fc60000000011 */
[----:B------:R-:W2:Y:S04]  /*2bf80*/  LDL R25, [R1+0xa54] ;  /* 0x000a540001197983 */ /* 0x000ea80000100800 */
[----:B----4-:R1:W3:Y:S04]  /*2bf90*/  @!P1 LDG.E.U16 R13, desc[UR8][R2.64] ;  /* 0x00000008020d9981 */ /* 0x0102e8000c1e1500 */
[----:B0-----:R-:W4:Y:S04]  /*2bfa0*/  LDL R10, [R1+0xad0] ;  /* 0x000ad000010a7983 */ /* 0x001f280000100800 */
[----:B------:R-:W1:Y:S04]  /*2bfb0*/  LDL R2, [R1+0xb54] ;  /* 0x000b540001027983 */ /* 0x000e680000100800 */
[----:B------:R-:W1:Y:S02]  /*2bfc0*/  LDL R3, [R1+0xb58] ;  /* 0x000b580001037983 */ /* 0x000e640000100800 */
[----:B-1----:R-:W-:-:S04]  /*2bfd0*/  @!P4 LOP3.LUT R3, R3, R2, RZ, 0x3c, !PT ;  /* 0x000000020303c212 */ /* 0x002fc800078e3cff */
[----:B------:R-:W-:-:S04]  /*2bfe0*/  @!P4 LOP3.LUT R2, R3, R2, RZ, 0x3c, !PT ;  /* 0x000000020302c212 */ /* 0x000fc800078e3cff */
[----:B------:R-:W-:-:S05]  /*2bff0*/  @!P4 LOP3.LUT R3, R3, R2, RZ, 0x3c, !PT ;  /* 0x000000020303c212 */ /* 0x000fca00078e3cff */
[----:B------:R-:W2:Y:S04]  /*2c000*/  @!P4 LDG.E.U16 R17, desc[UR8][R2.64] ;  /* 0x000000080211c981 */ /* 0x000ea8000c1e1500 */
[----:B---3--:R0:W-:Y:S04]  /*2c010*/  STL [R1+0x2c], R13 ;  /* 0x00002c0d01007387 */ /* 0x0081e80000100800 */
[----:B0-----:R-:W3:Y:S04]  /*2c020*/  LDL R13, [R1+0xa58] ;  /* 0x000a5800010d7983 */ /* 0x001ee80000100800 */
        /* <DEDUP_REMOVED lines=12> */
[----:B------:R-:W-:-:S02]  /*2c0f0*/  PRMT R9, RZ, 0x7610, R9 ;  /* 0x00007610ff097816 */ /* 0x000fc40000000009 */
[----:B0-----:R-:W-:-:S04]  /*2c100*/  @!P4 LOP3.LUT R3, R3, R2, RZ, 0x3c, !PT ;  /* 0x000000020303c212 */ /* 0x001fc800078e3cff */
[----:B------:R-:W-:-:S04]  /*2c110*/  @!P4 LOP3.LUT R2, R3, R2, RZ, 0x3c, !PT ;  /* 0x000000020302c212 */ /* 0x000fc800078e3cff */
[----:B------:R-:W-:-:S05]  /*2c120*/  @!P4 LOP3.LUT R3, R3, R2, RZ, 0x3c, !PT ;  /* 0x000000020303c212 */ /* 0x000fca00078e3cff */
[----:B------:R4:W3:Y:S02]  /*2c130*/  @!P4 LDG.E.U16 R19, desc[UR8][R2.64] ;  /* 0x000000080213c981 */ /* 0x0008e4000c1e1500 */
[----:B----4-:R-:W-:Y:S02]  /*2c140*/  @!P1 IMAD.MOV.U32 R2, RZ, RZ, R10 ;  /* 0x000000ffff029224 */ /* 0x010fe400078e000a */
[----:B------:R-:W-:-:S05]  /*2c150*/  @!P1 IMAD.MOV.U32 R3, RZ, RZ, R26 ;  /* 0x000000ffff039224 */ /* 0x000fca00078e001a */
[----:B------:R3:W4:Y:S01]  /*2c160*/  @!P1 LDG.E.U16 R9, desc[UR8][R2.64] ;  /* 0x0000000802099981 */ /* 0x000722000c1e1500 */
[----:B------:R-:W-:-:S03]  /*2c170*/  PRMT R8, RZ, 0x7610, R8 ;  /* 0x00007610ff087816 */ /* 0x000fc60000000008 */
[----:B--2---:R0:W-:Y:S01]  /*2c180*/  STL [R1+0x24], R12 ;  /* 0x0000240c01007387 */ /* 0x0041e20000100800 */
[----:B---3--:R-:W-:Y:S02]  /*2c190*/  @!P4 IMAD.MOV.U32 R2, RZ, RZ, R13 ;  /* 0x000000ffff02c224 */ /* 0x008fe400078e000d */
[----:B------:R-:W-:Y:S01]  /*2c1a0*/  @!P4 IMAD.MOV.U32 R3, RZ, RZ, R25 ;  /* 0x000000ffff03c224 */ /* 0x000fe200078e0019 */
[----:B0-----:R-:W2:Y:S04]  /*2c1b0*/  LDL R12, [R1+0xa50] ;  /* 0x000a5000010c7983 */ /* 0x001ea80000100800 */
[----:B------:R2:W3:Y:S04]  /*2c1c0*/  @!P4 LDG.E.U16 R8, desc[UR8][R2.64] ;  /* 0x000000080208c981 */ /* 0x0004e8000c1e1500 */
[----:B------:R0:W-:Y:S04]  /*2c1d0*/  STL [R1+0x20], R19 ;  /* 0x0000201301007387 */ /* 0x0001e80000100800 */
[----:B0-----:R-:W3:Y:S04]  /*2c1e0*/  LDL.LU R19, [R1+0x3584] ;  /* 0x0035840001137983 */ /* 0x001ee80000300800 */
[----:B------:R-:W3:Y:S04]  /*2c1f0*/  LDL R10, [R1+0x9cc] ;  /* 0x0009cc00010a7983 */ /* 0x000ee80000100800 */
[----:B----4-:R0:W-:Y:S04]  /*2c200*/  STL [R1+0x1c], R9 ;  /* 0x00001c0901007387 */ /* 0x0101e80000100800 */
[----:B------:R-:W4:Y:S01]  /*2c210*/  LDL R3, [R1+0xa4c] ;  /* 0x000a4c0001037983 */ /* 0x000f220000100800 */
[----:B------:R-:W-:-:S03]  /*2c220*/  PRMT R11, RZ, 0x7610, R11 ;  /* 0x00007610ff0b7816 */ /* 0x000fc6000000000b */
[----:B------:R-:W4:Y:S04]  /*2c230*/  LDL R26, [R1+0x954] ;  /* 0x00095400011a7983 */ /* 0x000f280000100800 */
[----:B------:R-:W4:Y:S04]  /*2c240*/  LDL R25, [R1+0x958] ;  /* 0x0009580001197983 */ /* 0x000f280000100800 */
[----:B------:R-:W4:Y:S04]  /*2c250*/  LDL R13, [R1+0x94c] ;  /* 0x00094c00010d7983 */ /* 0x000f280000100800 */
[----:B0-----:R-:W4:Y:S01]  /*2c260*/  LDL R9, [R1+0x9d0] ;  /* 0x0009d00001097983 */ /* 0x001f220000100800 */
[----:B--2---:R-:W-:-:S03]  /*2c270*/  @!P1 IMAD.MOV.U32 R2, RZ, RZ, R12 ;  /* 0x000000ffff029224 */ /* 0x004fc600078e000c */
[----:B---3--:R0:W-:Y:S01]  /*2c280*/  STL [R1+0x18], R8 ;  /* 0x0000180801007387 */ /* 0x0081e20000100800 */
[----:B------:R-:W-:-:S03]  /*2c290*/  PRMT R20, RZ, 0x7610, R20 ;  /* 0x00007610ff147816 */ /* 0x000fc60000000014 */
[----:B------:R-:W2:Y:S04]  /*2c2a0*/  LDL R12, [R1+0x8d4] ;  /* 0x0008d400010c7983 */ /* 0x000ea80000100800 */
[----:B0-----:R-:W3:Y:S04]  /*2c2b0*/  LDL R8, [R1+0x950] ;  /* 0x0009500001087983 */ /* 0x001ee80000100800 */
[----:B----4-:R0:W4:Y:S04]  /*2c2c0*/  @!P1 LDG.E.U16 R11, desc[UR8][R2.64] ;  /* 0x00000008020b9981 */ /* 0x010128000c1e1500 */
[----:B------:R-:W0:Y:S04]  /*2c2d0*/  LDL R2, [R1+0x9d4] ;  /* 0x0009d40001027983 */ /* 0x000e280000100800 */
[----:B------:R-:W0:Y:S02]  /*2c2e0*/  LDL R3, [R1+0x9d8] ;  /* 0x0009d80001037983 */ /* 0x000e240000100800 */
[----:B0-----:R-:W-:-:S04]  /*2c2f0*/  @!P4 LOP3.LUT R3, R3, R2, RZ, 0x3c, !PT ;  /* 0x000000020303c212 */ /* 0x001fc800078e3cff */
[----:B------:R-:W-:-:S04]  /*2c300*/  @!P4 LOP3.LUT R2, R3, R2, RZ, 0x3c, !PT ;  /* 0x000000020302c212 */ /* 0x000fc800078e3cff */
[----:B------:R-:W-:-:S05]  /*2c310*/  @!P4 LOP3.LUT R3, R3, R2, RZ, 0x3c, !PT ;  /* 0x000000020303c212 */ /* 0x000fca00078e3cff */
[----:B------:R0:W2:Y:S04]  /*2c320*/  @!P4 LDG.E.U16 R20, desc[UR8][R2.64] ;  /* 0x000000080214c981 */ /* 0x0000a8000c1e1500 */
[----:B----4-:R1:W-:Y:S04]  /*2c330*/  STL [R1+0x14], R11 ;  /* 0x0000140b01007387 */ /* 0x0103e80000100800 */
[----:B-1----:R-:W4:Y:S01]  /*2c340*/  LDL R11, [R1+0x8d8] ;  /* 0x0008d800010b7983 */ /* 0x002f220000100800 */
[----:B------:R-:W-:Y:S01]  /*2c350*/  PRMT R21, RZ, 0x7610, R21 ;  /* 0x00007610ff157816 */ /* 0x000fe20000000015 */
[----:B0-----:R-:W-:-:S02]  /*2c360*/  @!P1 IMAD.MOV.U32 R2, RZ, RZ, R9 ;  /* 0x000000ffff029224 */ /* 0x001fc400078e0009 */
[----:B------:R-:W-:-:S05]  /*2c370*/  @!P1 IMAD.MOV.U32 R3, RZ, RZ, R10 ;  /* 0x000000ffff039224 */ /* 0x000fca00078e000a */
[----:B------:R0:W4:Y:S01]  /*2c380*/  @!P1 LDG.E.U16 R21, desc[UR8][R2.64] ;  /* 0x0000000802159981 */ /* 0x000122000c1e1500 */
[----:B------:R-:W-:Y:S02]  /*2c390*/  PRMT R15, RZ, 0x7610, R15 ;  /* 0x00007610ff0f7816 */ /* 0x000fe4000000000f */
[----:B------:R-:W-:Y:S01]  /*2c3a0*/  PRMT R14, RZ, 0x7610, R14 ;  /* 0x00007610ff0e7816 */ /* 0x000fe2000000000e */
[----:B0-----:R-:W-:Y:S02]  /*2c3b0*/  @!P4 IMAD.MOV.U32 R2, RZ, RZ, R25 ;  /* 0x000000ffff02c224 */ /* 0x001fe400078e0019 */
[----:B------:R-:W-:-:S05]  /*2c3c0*/  @!P4 IMAD.MOV.U32 R3, RZ, RZ, R26 ;  /* 0x000000ffff03c224 */ /* 0x000fca00078e001a */
[----:B------:R3:W4:Y:S04]  /*2c3d0*/  @!P4 LDG.E.U16 R15, desc[UR8][R2.64] ;  /* 0x00000008020fc981 */ /* 0x000728000c1e1500 */
[----:B--2---:R0:W-:Y:S04]  /*2c3e0*/  STL [R1+0x10], R20 ;  /* 0x0000101401007387 */ /* 0x0041e80000100800 */
[----:B0-----:R-:W2:Y:S04]  /*2c3f0*/  LDL.LU R20, [R1+0x3580] ;  /* 0x0035800001147983 */ /* 0x001ea80000300800 */
[----:B------:R-:W2:Y:S04]  /*2c400*/  LDL R10, [R1+0x8cc] ;  /* 0x0008cc00010a7983 */ /* 0x000ea80000100800 */
[----:B------:R-:W2:Y:S01]  /*2c410*/  LDL R9, [R1+0x8d0] ;  /* 0x0008d00001097983 */ /* 0x000ea20000100800 */
[----:B---3--:R-:W-:-:S02]  /*2c420*/  @!P1 IMAD.MOV.U32 R2, RZ, RZ, R8 ;  /* 0x000000ffff029224 */ /* 0x008fc400078e0008 */
[----:B------:R-:W-:Y:S01]  /*2c430*/  @!P1 IMAD.MOV.U32 R3, RZ, RZ, R13 ;  /* 0x000000ffff039224 */ /* 0x000fe200078e000d */
[----:B------:R-:W-:-:S04]  /*2c440*/  PRMT R0, RZ, 0x7610, R0 ;  /* 0x00007610ff007816 */ /* 0x000fc80000000000 */
[----:B------:R4:W3:Y:S02]  /*2c450*/  @!P1 LDG.E.U16 R14, desc[UR8][R2.64] ;  /* 0x00000008020e9981 */ /* 0x0008e4000c1e1500 */
[----:B----4-:R-:W-:Y:S02]  /*2c460*/  @!P4 IMAD.MOV.U32 R2, RZ, RZ, R11 ;  /* 0x000000ffff02c224 */ /* 0x010fe400078e000b */
[----:B------:R-:W-:-:S05]  /*2c470*/  @!P4 IMAD.MOV.U32 R3, RZ, RZ, R12 ;  /* 0x000000ffff03c224 */ /* 0x000fca00078e000c */
[----:B------:R2:W4:Y:S01]  /*2c480*/  @!P4 LDG.E.U16 R0, desc[UR8][R2.64] ;  /* 0x000000080200c981 */ /* 0x000522000c1e1500 */
[----:B------:R-:W-:-:S03]  /*2c490*/  PRMT R29, RZ, 0x7610, R29 ;  /* 0x00007610ff1d7816 */ /* 0x000fc6000000001d */
[----:B------:R0:W-:Y:S04]  /*2c4a0*/  STL [R1+0xc], R21 ;  /* 0x00000c1501007387 */ /* 0x0001e80000100800 */
[----:B0-----:R-:W3:Y:S04]  /*2c4b0*/  LDL.LU R21, [R1+0x357c] ;  /* 0x00357c0001157983 */ /* 0x001ee80000300800 */
[----:B------:R-:W3:Y:S04]  /*2c4c0*/  LDL R13, [R1+0x854] ;  /* 0x00085400010d7983 */ /* 0x000ee80000100800 */
[----:B------:R-:W3:Y:S04]  /*2c4d0*/  LDL R8, [R1+0x858] ;  /* 0x0008580001087983 */ /* 0x000ee80000100800 */
[----:B------:R-:W3:Y:S04]  /*2c4e0*/  LDL R12, [R1+0x84c] ;  /* 0x00084c00010c7983 */ /* 0x000ee80000100800 */
[----:B------:R-:W3:Y:S01]  /*2c4f0*/  LDL R11, [R1+0x850] ;  /* 0x00085000010b7983 */ /* 0x000ee20000100800 */
[----:B--2---:R-:W-:-:S02]  /*2c500*/  @!P1 IMAD.MOV.U32 R3, RZ, RZ, R10 ;  /* 0x000000ffff039224 */ /* 0x004fc400078e000a */
[----:B------:R-:W-:-:S05]  /*2c510*/  @!P1 IMAD.MOV.U32 R2, RZ, RZ, R9 ;  /* 0x000000ffff029224 */ /* 0x000fca00078e0009 */
[----:B------:R0:W2:Y:S04]  /*2c520*/  @!P1 LDG.E.U16 R29, desc[UR8][R2.64] ;  /* 0x00000008021d9981 */ /* 0x0000a8000c1e1500 */
[----:B----4-:R-:W-:Y:S04]  /*2c530*/  STL [R1+0x34b8], R0 ;  /* 0x0034b80001007387 */ /* 0x010fe80000100800 */
[----:B------:R1:W-:Y:S04]  /*2c540*/  STL [R1+0x8], R15 ;  /* 0x0000080f01007387 */ /* 0x0003e80000100800 */
[----:B-1----:R-:W4:Y:S04]  /*2c550*/  LDL R15, [R1+0x7d4] ;  /* 0x0007d400010f7983 */ /* 0x002f280000100800 */
[----:B---3--:R1:W-:Y:S04]  /*2c560*/  STL [R1+0x4], R14 ;  /* 0x0000040e01007387 */ /* 0x0083e80000100800 */
[----:B------:R-:W3:Y:S04]  /*2c570*/  LDL R10, [R1+0x7cc] ;  /* 0x0007cc00010a7983 */ /* 0x000ee80000100800 */
[----:B------:R-:W3:Y:S04]  /*2c580*/  LDL R9, [R1+0x7d0] ;  /* 0x0007d00001097983 */ /* 0x000ee80000100800 */
[----:B-1----:R-:W3:Y:S01]  /*2c590*/  LDL R14, [R1+0x7d8] ;  /* 0x0007d800010e7983 */ /* 0x002ee20000100800 */
[----:B0-----:R-:W-:-:S02]  /*2c5a0*/  @!P4 IMAD.MOV.U32 R2, RZ, RZ, R8 ;  /* 0x000000ffff02c224 */ /* 0x001fc400078e0008 */
[----:B------:R-:W-:Y:S01]  /*2c5b0*/  @!P4 IMAD.MOV.U32 R3, RZ, RZ, R13 ;  /* 0x000000ffff03c224 */ /* 0x000fe200078e000d */
[----:B------:R-:W-:Y:S02]  /*2c5c0*/  PRMT R28, RZ, 0x7610, R28 ;  /* 0x00007610ff1c7816 */ /* 0x000fe4000000001c */
[----:B------:R-:W-:-:S04]  /*2c5d0*/  PRMT R27, RZ, 0x7610, R27 ;  /* 0x00007610ff1b7816 */ /* 0x000fc8000000001b */
[----:B------:R0:W3:Y:S04]  /*2c5e0*/  @!P4 LDG.E.U16 R28, desc[UR8][R2.64] ;  /* 0x00000008021cc981 */ /* 0x0000e8000c1e1500 */
[----:B--2---:R-:W-:Y:S04]  /*2c5f0*/  STL [R1+0x34bc], R29 ;  /* 0x0034bc1d01007387 */ /* 0x004fe80000100800 */
[----:B------:R-:W2:Y:S04]  /*2c600*/  LDL R13, [R1+0x754] ;  /* 0x00075400010d7983 */ /* 0x000ea80000100800 */
[----:B------:R-:W2:Y:S01]  /*2c610*/  LDL R8, [R1+0x758] ;  /* 0x0007580001087983 */ /* 0x000ea20000100800 */
[----:B0-----:R-:W-:-:S02]  /*2c620*/  @!P1 IMAD.MOV.U32 R2, RZ, RZ, R11 ;  /* 0x000000ffff029224 */ /* 0x001fc400078e000b */
[----:B------:R-:W-:Y:S01]  /*2c630*/  @!P1 IMAD.MOV.U32 R3, RZ, RZ, R12 ;  /* 0x000000ffff039224 */ /* 0x000fe200078e000c */
[----:B------:R-:W-:-:S04]  /*2c640*/  PRMT R24, RZ, 0x7610, R24 ;  /* 0x00007610ff187816 */ /* 0x000fc80000000018 */
[----:B------:R4:W2:Y:S02]  /*2c650*/  @!P1 LDG.E.U16 R27, desc[UR8][R2.64] ;  /* 0x00000008021b9981 */ /* 0x0008a4000c1e1500 */
[----:B----4-:R-:W-:Y:S02]  /*2c660*/  @!P4 IMAD.MOV.U32 R3, RZ, RZ, R15 ;  /* 0x000000ffff03c224 */ /* 0x010fe400078e000f */
[----:B---3--:R-:W-:-:S05]  /*2c670*/  @!P4 IMAD.MOV.U32 R2, RZ, RZ, R14 ;  /* 0x000000ffff02c224 */ /* 0x008fca00078e000e */
[----:B------:R0:W3:Y:S01]  /*2c680*/  @!P4 LDG.E.U16 R24, desc[UR8][R2.64] ;  /* 0x000000080218c981 */ /* 0x0000e2000c1e1500 */
[----:B------:R-:W-:Y:S02]  /*2c690*/  PRMT R23, RZ, 0x7610, R23 ;  /* 0x00007610ff177816 */ /* 0x000fe40000000017 */
[----:B------:R-:W-:Y:S01]  /*2c6a0*/  PRMT R7, RZ, 0x7610, R7 ;  /* 0x00007610ff077816 */ /* 0x000fe20000000007 */
[----:B0-----:R-:W-:Y:S02]  /*2c6b0*/  @!P1 IMAD.MOV.U32 R2, RZ, RZ, R9 ;  /* 0x000000ffff029224 */ /* 0x001fe400078e0009 */
[----:B------:R-:W-:-:S05]  /*2c6c0*/  @!P1 IMAD.MOV.U32 R3, RZ, RZ, R10 ;  /* 0x000000ffff039224 */ /* 0x000fca00078e000a */
[----:B------:R2:W4:Y:S02]  /*2c6d0*/  @!P1 LDG.E.U16 R23, desc[UR8][R2.64] ;  /* 0x0000000802179981 */ /* 0x000524000c1e1500 */
[----:B--2---:R-:W-:Y:S02]  /*2c6e0*/  @!P4 IMAD.MOV.U32 R3, RZ, RZ, R13 ;  /* 0x000000ffff03c224 */ /* 0x004fe400078e000d */
[----:B------:R-:W-:-:S05]  /*2c6f0*/  @!P4 IMAD.MOV.U32 R2, RZ, RZ, R8 ;  /* 0x000000ffff02c224 */ /* 0x000fca00078e0008 */
[----:B------:R-:W2:Y:S04]  /*2c700*/  @!P4 LDG.E.U16 R7, desc[UR8][R2.64] ;  /* 0x000000080207c981 */ /* 0x000ea8000c1e1500 */
[----:B------:R-:W-:Y:S04]  /*2c710*/  STL [R1+0x34c0], R28 ;  /* 0x0034c01c01007387 */ /* 0x000fe80000100800 */
[----:B------:R-:W2:Y:S04]  /*2c720*/  LDL R12, [R1+0x74c] ;  /* 0x00074c00010c7983 */ /* 0x000ea80000100800 */
[----:B------:R-:W2:Y:S04]  /*2c730*/  LDL R11, [R1+0x750] ;  /* 0x00075000010b7983 */ /* 0x000ea80000100800 */
[----:B------:R-:W-:Y:S04]  /*2c740*/  STL [R1+0x34c4], R27 ;  /* 0x0034c41b01007387 */ /* 0x000fe80000100800 */
[----:B---3--:R-:W-:Y:S04]  /*2c750*/  STL [R1+0x34c8], R24 ;  /* 0x0034c81801007387 */ /* 0x008fe80000100800 */
[----:B------:R-:W3:Y:S04]  /*2c760*/  LDL R10, [R1+0x6d4] ;  /* 0x0006d400010a7983 */ /* 0x000ee80000100800 */
[----:B------:R-:W3:Y:S04]  /*2c770*/  LDL R9, [R1+0x6d8] ;  /* 0x0006d80001097983 */ /* 0x000ee80000100800 */
[----:B----4-:R0:W-:Y:S04]  /*2c780*/  STL [R1+0x34cc], R23 ;  /* 0x0034cc1701007387 */ /* 0x0101e80000100800 */
[----:B------:R-:W4:Y:S04]  /*2c790*/  LDL R14, [R1+0x6cc] ;  /* 0x0006cc00010e7983 */ /* 0x000f280000100800 */
[----:B------:R-:W4:Y:S04]  /*2c7a0*/  LDL R8, [R1+0x6d0] ;  /* 0x0006d00001087983 */ /* 0x000f280000100800 */
[----:B--2---:R1:W-:Y:S04]  /*2c7b0*/  STL [R1+0x34d0], R7 ;  /* 0x0034d00701007387 */ /* 0x0043e80000100800 */
[----:B0-----:R-:W2:Y:S04]  /*2c7c0*/  LDL R23, [R1+0x1624] ;  /* 0x0016240001177983 */ /* 0x001ea80000100800 */
[----:B------:R-:W2:Y:S01]  /*2c7d0*/  LDL R13, [R1+0x1630] ;  /* 0x00163000010d7983 */ /* 0x000ea20000100800 */
[----:B------:R-:W-:Y:S01]  /*2c7e0*/  PRMT R6, RZ, 0x7610, R6 ;  /* 0x00007610ff067816 */ /* 0x000fe20000000006 */
[----:B------:R-:W-:-:S02]  /*2c7f0*/  @!P1 IMAD.MOV.U32 R2, RZ, RZ, R11 ;  /* 0x000000ffff029224 */ /* 0x000fc400078e000b */
[----:B------:R-:W-:Y:S01]  /*2c800*/  @!P1 IMAD.MOV.U32 R3, RZ, RZ, R12 ;  /* 0x000000ffff039224 */ /* 0x000fe200078e000c */
[----:B------:R-:W-:Y:S02]  /*2c810*/  PRMT R5, RZ, 0x7610, R5 ;  /* 0x00007610ff057816 */ /* 0x000fe40000000005 */
[----:B------:R-:W-:Y:S01]  /*2c820*/  PRMT R4, RZ, 0x7610, R4 ;  /* 0x00007610ff047816 */ /* 0x000fe20000000004 */
[----:B------:R-:W2:Y:S04]  /*2c830*/  LDL R12, [R1+0x162c] ;  /* 0x00162c00010c7983 */ /* 0x000ea80000100800 */
[----:B------:R3:W2:Y:S04]  /*2c840*/  @!P1 LDG.E.U16 R6, desc[UR8][R2.64] ;  /* 0x0000000802069981 */ /* 0x0006a8000c1e1500 */
[----:B------:R-:W2:Y:S01]  /*2c850*/  LDL R11, [R1+0x1638] ;  /* 0x00163800010b7983 */ /* 0x000ea20000100800 */
[----:B---3--:R-:W-:-:S02]  /*2c860*/  @!P4 IMAD.MOV.U32 R3, RZ, RZ, R10 ;  /* 0x000000ffff03c224 */ /* 0x008fc400078e000a */
[----:B------:R-:W-:-:S05]  /*2c870*/  @!P4 IMAD.MOV.U32 R2, RZ, RZ, R9 ;  /* 0x000000ffff02c224 */ /* 0x000fca00078e0009 */
[----:B------:R0:W3:Y:S01]  /*2c880*/  @!P4 LDG.E.U16 R5, desc[UR8][R2.64] ;  /* 0x000000080205c981 */ /* 0x0000e2000c1e1500 */
[----:B----4-:R-:W-:Y:S02]  /*2c890*/  @!P1 IMAD.MOV.U32 R15, RZ, RZ, R14 ;  /* 0x000000ffff0f9224 */ /* 0x010fe400078e000e */
[----:B------:R-:W-:Y:S01]  /*2c8a0*/  @!P1 IMAD.MOV.U32 R14, RZ, RZ, R8 ;  /* 0x000000ffff0e9224 */ /* 0x000fe200078e0008 */
[----:B0-----:R-:W-:-:S04]  /*2c8b0*/  PRMT R3, RZ, 0x7610, R3 ;  /* 0x00007610ff037816 */ /* 0x001fc80000000003 */
[----:B------:R2:W4:Y:S02]  /*2c8c0*/  @!P1 LDG.E.U16 R4, desc[UR8][R14.64] ;  /* 0x000000080e049981 */ /* 0x000524000c1e1500 */
[----:B--2---:R-:W-:Y:S02]  /*2c8d0*/  @!P4 IMAD.MOV.U32 R15, RZ, RZ, R23 ;  /* 0x000000ffff0fc224 */ /* 0x004fe400078e0017 */
[----:B------:R-:W-:-:S05]  /*2c8e0*/  @!P4 IMAD.MOV.U32 R14, RZ, RZ, R13 ;  /* 0x000000ffff0ec224 */ /* 0x000fca00078e000d */
[----:B------:R0:W2:Y:S04]  /*2c8f0*/  @!P4 LDG.E.U16 R3, desc[UR8][R14.64] ;  /* 0x000000080e03c981 */ /* 0x0000a8000c1e1500 */
[----:B------:R0:W-:Y:S04]  /*2c900*/  STL [R1+0x34d4], R6 ;  /* 0x0034d40601007387 */ /* 0x0001e80000100800 */
[----:B------:R-:W2:Y:S04]  /*2c910*/  LDL R10, [R1+0x15c4] ;  /* 0x0015c400010a7983 */ /* 0x000ea80000100800 */
[----:B------:R-:W2:Y:S01]  /*2c920*/  LDL R9, [R1+0x15c8] ;  /* 0x0015c80001097983 */ /* 0x000ea20000100800 */
[----:B------:R-:W-:-:S03]  /*2c930*/  PRMT R2, RZ, 0x7610, R2 ;  /* 0x00007610ff027816 */ /* 0x000fc60000000002 */
[----:B---3--:R3:W-:Y:S04]  /*2c940*/  STL [R1+0x34d8], R5 ;  /* 0x0034d80501007387 */ /* 0x0087e80000100800 */
[----:B------:R-:W2:Y:S04]  /*2c950*/  LDL R8, [R1+0x15bc] ;  /* 0x0015bc0001087983 */ /* 0x000ea80000100800 */
[----:B-1----:R-:W2:Y:S01]  /*2c960*/  LDL R7, [R1+0x15c0] ;  /* 0x0015c00001077983 */ /* 0x002ea20000100800 */
[----:B0-----:R-:W-:Y:S02]  /*2c970*/  @!P1 IMAD.MOV.U32 R14, RZ, RZ, R11 ;  /* 0x000000ffff0e9224 */ /* 0x001fe400078e000b */
[----:B------:R-:W-:-:S05]  /*2c980*/  @!P1 IMAD.MOV.U32 R15, RZ, RZ, R12 ;  /* 0x000000ffff0f9224 */ /* 0x000fca00078e000c */
[----:B------:R0:W2:Y:S04]  /*2c990*/  @!P1 LDG.E.U16 R2, desc[UR8][R14.64] ;  /* 0x000000080e029981 */ /* 0x0000a8000c1e1500 */
[----:B----4-:R-:W-:Y:S04]  /*2c9a0*/  STL [R1+0x34dc], R4 ;  /* 0x0034dc0401007387 */ /* 0x010fe80000100800 */
[----:B--2---:R1:W-:Y:S04]  /*2c9b0*/  STL [R1+0x34e0], R3 ;  /* 0x0034e00301007387 */ /* 0x0043e80000100800 */
[----:B------:R-:W2:Y:S04]  /*2c9c0*/  LDL R6, [R1+0x1544] ;  /* 0x0015440001067983 */ /* 0x000ea80000100800 */
[----:B---3--:R-:W3:Y:S01]  /*2c9d0*/  LDL R5, [R1+0x1548] ;  /* 0x0015480001057983 */ /* 0x008ee20000100800 */
[----:B------:R-:W-:Y:S01]  /*2c9e0*/  PRMT R22, RZ, 0x7610, R22 ;  /* 0x00007610ff167816 */ /* 0x000fe20000000016 */
[----:B0-----:R-:W-:-:S02]  /*2c9f0*/  @!P4 IMAD.MOV.U32 R14, RZ, RZ, R9 ;  /* 0x000000ffff0ec224 */ /* 0x001fc400078e0009 */
[----:B------:R-:W-:-:S05]  /*2ca00*/  @!P4 IMAD.MOV.U32 R15, RZ, RZ, R10 ;  /* 0x000000ffff0fc224 */ /* 0x000fca00078e000a */
[----:B------:R0:W4:Y:S01]  /*2ca10*/  @!P4 LDG.E.U16 R22, desc[UR8][R14.64] ;  /* 0x000000080e16c981 */ /* 0x000122000c1e1500 */
[----:B------:R-:W-:Y:S01]  /*2ca20*/  PRMT R18, RZ, 0x7610, R18 ;  /* 0x00007610ff127816 */ /* 0x000fe20000000012 */
[----:B0-----:R-:W-:Y:S02]  /*2ca30*/  @!P1 IMAD.MOV.U32 R15, RZ, RZ, R8 ;  /* 0x000000ffff0f9224 */ /* 0x001fe400078e0008 */
[----:B------:R-:W-:-:S05]  /*2ca40*/  @!P1 IMAD.MOV.U32 R14, RZ, RZ, R7 ;  /* 0x000000ffff0e9224 */ /* 0x000fca00078e0007 */
[----:B------:R2:W4:Y:S01]  /*2ca50*/  @!P1 LDG.E.U16 R18, desc[UR8][R14.64] ;  /* 0x000000080e129981 */ /* 0x000522000c1e1500 */
[----:B------:R-:W-:-:S03]  /*2ca60*/  PRMT R16, RZ, 0x7610, R16 ;  /* 0x00007610ff107816 */ /* 0x000fc60000000010 */
[----:B------:R0:W-:Y:S04]  /*2ca70*/  STL [R1+0x34e4], R2 ;  /* 0x0034e40201007387 */ /* 0x0001e80000100800 */
[----:B-1----:R-:W4:Y:S04]  /*2ca80*/  LDL R3, [R1+0x153c] ;  /* 0x00153c0001037983 */ /* 0x002f280000100800 */
[----:B0-----:R-:W4:Y:S01]  /*2ca90*/  LDL R2, [R1+0x1540] ;  /* 0x0015400001027983 */ /* 0x001f220000100800 */
[----:B--2---:R-:W-:Y:S02]  /*2caa0*/  @!P4 IMAD.MOV.U32 R15, RZ, RZ, R6 ;  /* 0x000000ffff0fc224 */ /* 0x004fe400078e0006 */
[----:B---3--:R-:W-:-:S05]  /*2cab0*/  @!P4 IMAD.MOV.U32 R14, RZ, RZ, R5 ;  /* 0x000000ffff0ec224 */ /* 0x008fca00078e0005 */
[----:B------:R0:W2:Y:S04]  /*2cac0*/  @!P4 LDG.E.U16 R16, desc[UR8][R14.64] ;  /* 0x000000080e10c981 */ /* 0x0000a8000c1e1500 */
[----:B----4-:R-:W-:Y:S04]  /*2cad0*/  STL [R1+0x34b4], R22 ;  /* 0x0034b41601007387 */ /* 0x010fe80000100800 */
[----:B------:R-:W3:Y:S04]  /*2cae0*/  LDL R12, [R1+0x14c4] ;  /* 0x0014c400010c7983 */ /* 0x000ee80000100800 */
[----:B------:R-:W4:Y:S04]  /*2caf0*/  LDL R11, [R1+0x14c8] ;  /* 0x0014c800010b7983 */ /* 0x000f280000100800 */
[----:B------:R-:W3:Y:S04]  /*2cb00*/  LDL R10, [R1+0x14bc] ;  /* 0x0014bc00010a7983 */ /* 0x000ee80000100800 */
[----:B------:R-:W3:Y:S04]  /*2cb10*/  LDL R9, [R1+0x14c0] ;  /* 0x0014c00001097983 */ /* 0x000ee80000100800 */
[----:B------:R-:W-:Y:S04]  /*2cb20*/  STL [R1+0x34e8], R18 ;  /* 0x0034e81201007387 */ /* 0x000fe80000100800 */
[----:B------:R-:W3:Y:S04]  /*2cb30*/  LDL R8, [R1+0x1444] ;  /* 0x0014440001087983 */ /* 0x000ee80000100800 */
[----:B------:R-:W3:Y:S04]  /*2cb40*/  LDL R7, [R1+0x1448] ;  /* 0x0014480001077983 */ /* 0x000ee80000100800 */
[----:B------:R-:W3:Y:S04]  /*2cb50*/  LDL R6, [R1+0x1684] ;  /* 0x0016840001067983 */ /* 0x000ee80000100800 */
[----:B------:R-:W3:Y:S01]  /*2cb60*/  LDL R5, [R1+0x1690] ;  /* 0x0016900001057983 */ /* 0x000ee20000100800 */
        /* <DEDUP_REMOVED lines=8> */
[----:B----4-:R-:W-:-:S02]  /*2cbf0*/  @!P4 IMAD.MOV.U32 R14, RZ, RZ, R11 ;  /* 0x000000ffff0ec224 */ /* 0x010fc400078e000b */
[----:B---3--:R-:W-:Y:S01]  /*2cc00*/  @!P4 IMAD.MOV.U32 R15, RZ, RZ, R12 ;  /* 0x000000ffff0fc224 */ /* 0x008fe200078e000c */
[----:B------:R-:W-:-:S04]  /*2cc10*/  PRMT R20, RZ, 0x7610, R20 ;  /* 0x00007610ff147816 */ /* 0x000fc80000000014 */
[----:B------:R0:W3:Y:S01]  /*2cc20*/  @!P4 LDG.E.U16 R19, desc[UR8][R14.64] ;  /* 0x000000080e13c981 */ /* 0x0000e2000c1e1500 */
[----:B------:R-:W-:Y:S01]  /*2cc30*/  PRMT R21, RZ, 0x7610, R21 ;  /* 0x00007610ff157816 */ /* 0x000fe20000000015 */
[----:B0-----:R-:W-:Y:S02]  /*2cc40*/  @!P1 IMAD.MOV.U32 R14, RZ, RZ, R9 ;  /* 0x000000ffff0e9224 */ /* 0x001fe400078e0009 */
[----:B------:R-:W-:-:S05]  /*2cc50*/  @!P1 IMAD.MOV.U32 R15, RZ, RZ, R10 ;  /* 0x000000ffff0f9224 */ /* 0x000fca00078e000a */
[----:B------:R0:W4:Y:S02]  /*2cc60*/  @!P1 LDG.E.U16 R20, desc[UR8][R14.64] ;  /* 0x000000080e149981 */ /* 0x000124000c1e1500 */
[----:B0-----:R-:W-:Y:S02]  /*2cc70*/  @!P4 IMAD.MOV.U32 R15, RZ, RZ, R8 ;  /* 0x000000ffff0fc224 */ /* 0x001fe400078e0008 */
[----:B------:R-:W-:-:S05]  /*2cc80*/  @!P4 IMAD.MOV.U32 R14, RZ, RZ, R7 ;  /* 0x000000ffff0ec224 */ /* 0x000fca00078e0007 */
[----:B------:R0:W4:Y:S01]  /*2cc90*/  @!P4 LDG.E.U16 R21, desc[UR8][R14.64] ;  /* 0x000000080e15c981 */ /* 0x000122000c1e1500 */
        /* <DEDUP_REMOVED lines=9> */
[----:B---3--:R-:W-:Y:S04]  /*2cd30*/  STL [R1+0x34f4], R19 ;  /* 0x0034f41301007387 */ /* 0x008fe80000100800 */
[----:B----4-:R0:W-:Y:S04]  /*2cd40*/  STL [R1+0x34f8], R20 ;  /* 0x0034f81401007387 */ /* 0x0101e80000100800 */
[----:B------:R-:W-:Y:S04]  /*2cd50*/  STL [R1+0x34fc], R21 ;  /* 0x0034fc1501007387 */ /* 0x000fe80000100800 */
[----:B------:R-:W3:Y:S04]  /*2cd60*/  LDL.LU R13, [R1+0x1d8] ;  /* 0x0001d800010d7983 */ /* 0x000ee80000300800 */
[----:B------:R-:W4:Y:S04]  /*2cd70*/  LDL.LU R25, [R1+0x2e8] ;  /* 0x0002e80001197983 */ /* 0x000f280000300800 */
[----:B------:R-:W3:Y:S04]  /*2cd80*/  LDL.LU R26, [R1+0x2e0] ;  /* 0x0002e000011a7983 */ /* 0x000ee80000300800 */
[----:B------:R-:W3:Y:S04]  /*2cd90*/  LDL.LU R27, [R1+0x254] ;  /* 0x00025400011b7983 */ /* 0x000ee80000300800 */
        /* <DEDUP_REMOVED lines=28> */
[----:B--2---:R2:W-:Y:S04]  /*2cf60*/  STL [R1+0x690], R0 ;  /* 0x0006900001007387 */ /* 0x0045e80000100800 */
        /* <DEDUP_REMOVED lines=280> */
[----:B------:R-:W0:Y:S03]  /*2e0f0*/  S2R R12, SR_TID.X ;  /* 0x00000000000c7919 */ /* 0x000e260000002100 */
        /* <DEDUP_REMOVED lines=25> */
[----:B0-----:R-:W4:Y:S04]  /*2e290*/  LDL.LU R20, [R1+0x2d8] ;  /* 0x0002d80001147983 */ /* 0x001f280000300800 */
[----:B------:R-:W4:Y:S04]  /*2e2a0*/  LDL.LU R19, [R1+0x2d0] ;  /* 0x0002d00001137983 */ /* 0x000f280000300800 */
[----:B------:R-:W4:Y:S04]  /*2e2b0*/  LDL.LU R17, [R1+0x2c8] ;  /* 0x0002c80001117983 */ /* 0x000f280000300800 */
[----:B------:R-:W4:Y:S04]  /*2e2c0*/  LDL.LU R16, [R1+0x2c0] ;  /* 0x0002c00001107983 */ /* 0x000f280000300800 */
[----:B------:R-:W4:Y:S04]  /*2e2d0*/  LDL.LU R18, [R1+0x29c] ;  /* 0x00029c0001127983 */ /* 0x000f280000300800 */
[----:B------:R-:W4:Y:S01]  /*2e2e0*/  LDL.LU R22, [R1+0x294] ;  /* 0x0002940001167983 */ /* 0x000f220000300800 */
[----:B------:R-:W-:-:S03]  /*2e2f0*/  SHF.R.S32.HI R2, RZ, 0x6, R12 ;  /* 0x00000006ff027819 */ /* 0x000fc6000001140c */
[----:B------:R-:W4:Y:S04]  /*2e300*/  LDL.LU R3, [R1+0x28c] ;  /* 0x00028c0001037983 */ /* 0x000f280000300800 */
[----:B-1----:R-:W4:Y:S04]  /*2e310*/  LDL.LU R4, [R1+0x284] ;  /* 0x0002840001047983 */ /* 0x002f280000300800 */
[----:B------:R-:W4:Y:S04]  /*2e320*/  LDL.LU R5, [R1+0x27c] ;  /* 0x00027c0001057983 */ /* 0x000f280000300800 */
[----:B------:R-:W4:Y:S04]  /*2e330*/  LDL.LU R6, [R1+0x274] ;  /* 0x0002740001067983 */ /* 0x000f280000300800 */
[----:B------:R-:W4:Y:S01]  /*2e340*/  LDL.LU R7, [R1+0x26c] ;  /* 0x00026c0001077983 */ /* 0x000f220000300800 */
[----:B------:R-:W-:-:S03]  /*2e350*/  SGXT R2, R2, 0x1 ;  /* 0x000000010202781a */ /* 0x000fc60000000200 */
[----:B------:R-:W4:Y:S04]  /*2e360*/  LDL.LU R23, [R1+0x264] ;  /* 0x0002640001177983 */ /* 0x000f280000300800 */
[----:B------:R-:W4:Y:S01]  /*2e370*/  LDL.LU R24, [R1+0x25c] ;  /* 0x00025c0001187983 */ /* 0x000f220000300800 */
[----:B------:R-:W-:-:S03]  /*2e380*/  IMAD.SHL.U32 R12, R12, 0x2, RZ ;  /* 0x000000020c0c7824 */ /* 0x000fc600078e00ff */
[----:B------:R-:W-:Y:S01]  /*2e390*/  STL [R1+0x34a4], R15 ;  /* 0x0034a40f01007387 */ /* 0x000fe20000100800 */
[----:B------:R-:W-:-:S03]  /*2e3a0*/  LOP3.LUT R2, R2, 0x90, RZ, 0xc0, !PT ;  /* 0x0000009002027812 */ /* 0x000fc600078ec0ff */
[----:B------:R-:W-:Y:S04]  /*2e3b0*/  STL [R1+0x34ac], R15 ;  /* 0x0034ac0f01007387 */ /* 0x000fe80000100800 */
[----:B------:R-:W-:Y:S04]  /*2e3c0*/  STL [R1+0x3504], R15 ;  /* 0x0035040f01007387 */ /* 0x000fe80000100800 */
[----:B------:R-:W4:Y:S04]  /*2e3d0*/  LDL.LU R28, [R1+0x24c] ;  /* 0x00024c00011c7983 */ /* 0x000f280000300800 */
[----:B------:R-:W4:Y:S01]  /*2e3e0*/  LDL.LU R29, [R1+0x244] ;  /* 0x00024400011d7983 */ /* 0x000f220000300800 */
[----:B------:R-:W-:-:S03]  /*2e3f0*/  LOP3.LUT R2, R2, 0x7e, R12, 0x78, !PT ;  /* 0x0000007e02027812 */ /* 0x000fc600078e780c */
[----:B--2---:R-:W2:Y:S04]  /*2e400*/  LDL.LU R0, [R1+0x23c] ;  /* 0x00023c0001007983 */ /* 0x004ea80000300800 */
[----:B------:R-:W2:Y:S04]  /*2e410*/  LDL.LU R8, [R1+0x234] ;  /* 0x0002340001087983 */ /* 0x000ea80000300800 */
[----:B------:R-:W2:Y:S04]  /*2e420*/  LDL.LU R9, [R1+0x22c] ;  /* 0x00022c0001097983 */ /* 0x000ea80000300800 */
[----:B------:R-:W2:Y:S04]  /*2e430*/  LDL.LU R10, [R1+0x224] ;  /* 0x00022400010a7983 */ /* 0x000ea80000300800 */
[----:B------:R-:W2:Y:S04]  /*2e440*/  LDL.LU R11, [R1+0x21c] ;  /* 0x00021c00010b7983 */ /* 0x000ea80000300800 */
[----:B---3--:R0:W-:Y:S04]  /*2e450*/  STS.U16 [R2+UR5+0x20000], R13 ;  /* 0x0200000d02007988 */ /* 0x0081e80008000405 */
[----:B------:R-:W3:Y:S04]  /*2e460*/  LDL.LU R12, [R1+0x214] ;  /* 0x00021400010c7983 */ /* 0x000ee80000300800 */
[----:B----4-:R1:W-:Y:S04]  /*2e470*/  STS.U16 [R2+UR5+0x20200], R25 ;  /* 0x0202001902007988 */ /* 0x0103e80008000405 */
[----:B------:R4:W-:Y:S04]  /*2e480*/  STS.U16 [R2+UR5+0x20400], R26 ;  /* 0x0204001a02007988 */ /* 0x0009e80008000405 */
[----:B0-----:R-:W2:Y:S04]  /*2e490*/  LDL.LU R13, [R1+0x20c] ;  /* 0x00020c00010d7983 */ /* 0x001ea80000300800 */
[----:B-1----:R-:W2:Y:S04]  /*2e4a0*/  LDL.LU R25, [R1+0x204] ;  /* 0x0002040001197983 */ /* 0x002ea80000300800 */
[----:B----4-:R-:W4:Y:S04]  /*2e4b0*/  LDL.LU R26, [R1+0x1fc] ;  /* 0x0001fc00011a7983 */ /* 0x010f280000300800 */
[----:B------:R-:W2:Y:S04]  /*2e4c0*/  LDL R14, [R1+0x18b8] ;  /* 0x0018b800010e7983 */ /* 0x000ea80000100800 */
[----:B--2---:R-:W-:Y:S04]  /*2e4d0*/  STL [R1+0x356c], R14 ;  /* 0x00356c0e01007387 */ /* 0x004fe80000100800 */
[----:B------:R-:W2:Y:S04]  /*2e4e0*/  LDL.LU R15, [R1+0x1dc] ;  /* 0x0001dc00010f7983 */ /* 0x000ea80000300800 */
[----:B--2---:R0:W-:Y:S04]  /*2e4f0*/  STL [R1+0x3570], R15 ;  /* 0x0035700f01007387 */ /* 0x0041e80000100800 */
[----:B0-----:R-:W2:Y:S04]  /*2e500*/  LDL.LU R15, [R1+0x1e4] ;  /* 0x0001e400010f7983 */ /* 0x001ea80000300800 */
[----:B--2---:R0:W-:Y:S04]  /*2e510*/  STL [R1+0x3574], R15 ;  /* 0x0035740f01007387 */ /* 0x0041e80000100800 */
[----:B0-----:R-:W2:Y:S04]  /*2e520*/  LDL.LU R15, [R1+0x1ec] ;  /* 0x0001ec00010f7983 */ /* 0x001ea80000300800 */
[----:B------:R-:W-:Y:S04]  /*2e530*/  STS.U16 [R2+UR5+0x20600], R20 ;  /* 0x0206001402007988 */ /* 0x000fe80008000405 */
        /* <DEDUP_REMOVED lines=11> */
[----:B------:R0:W-:Y:S02]  /*2e5f0*/  STS.U16 [R2+UR5+0x21e00], R24 ;  /* 0x021e001802007988 */ /* 0x0001e40008000405 */
[----:B0-----:R-:W0:Y:S02]  /*2e600*/  S2R R24, SR_TID.X ;  /* 0x0000000000187919 */ /* 0x001e240000002100 */
[----:B--2---:R1:W-:Y:S04]  /*2e610*/  STL [R1+0x3578], R15 ;  /* 0x0035780f01007387 */ /* 0x0043e80000100800 */
[----:B-1----:R-:W2:Y:S01]  /*2e620*/  LDL.LU R15, [R1+0x1f4] ;  /* 0x0001f400010f7983 */ /* 0x002ea20000300800 */
[----:B0-----:R-:W-:-:S03]  /*2e630*/  SHF.R.S32.HI R14, RZ, 0x6, R24 ;  /* 0x00000006ff0e7819 */ /* 0x001fc60000011418 */
[----:B------:R-:W2:Y:S04]  /*2e640*/  LDL.LU R21, [R1+0x2ec] ;  /* 0x0002ec0001157983 */ /* 0x000ea80000300800 */
[----:B------:R-:W2:Y:S04]  /*2e650*/  LDL.LU R20, [R1+0x2e4] ;  /* 0x0002e40001147983 */ /* 0x000ea80000300800 */
[----:B------:R-:W2:Y:S01]  /*2e660*/  LDL.LU R19, [R1+0x2dc] ;  /* 0x0002dc0001137983 */ /* 0x000ea20000300800 */
[----:B------:R-:W-:-:S03]  /*2e670*/  SGXT R14, R14, 0x1 ;  /* 0x000000010e0e781a */ /* 0x000fc60000000200 */
[----:B------:R-:W2:Y:S04]  /*2e680*/  LDL.LU R17, [R1+0x2d4] ;  /* 0x0002d40001117983 */ /* 0x000ea80000300800 */
[----:B------:R0:W-:Y:S04]  /*2e690*/  STS.U16 [R2+UR5+0x22000], R27 ;  /* 0x0220001b02007988 */ /* 0x0001e80008000405 */
[----:B------:R-:W2:Y:S04]  /*2e6a0*/  LDL.LU R16, [R1+0x2cc] ;  /* 0x0002cc0001107983 */ /* 0x000ea80000300800 */
[----:B------:R-:W2:Y:S01]  /*2e6b0*/  LDL.LU R18, [R1+0x2c4] ;  /* 0x0002c40001127983 */ /* 0x000ea20000300800 */
[----:B------:R-:W-:-:S03]  /*2e6c0*/  LOP3.LUT R14, R14, 0x90, RZ, 0xc0, !PT ;  /* 0x000000900e0e7812 */ /* 0x000fc600078ec0ff */
[----:B------:R-:W2:Y:S01]  /*2e6d0*/  LDL.LU R22, [R1+0x2bc] ;  /* 0x0002bc0001167983 */ /* 0x000ea20000300800 */
[----:B0-----:R-:W-:-:S03]  /*2e6e0*/  IMAD.SHL.U32 R27, R24, 0x2, RZ ;  /* 0x00000002181b7824 */ /* 0x001fc600078e00ff */
[----:B------:R-:W2:Y:S04]  /*2e6f0*/  LDL.LU R2, [R1+0x298] ;  /* 0x0002980001027983 */ /* 0x000ea80000300800 */
[----:B------:R-:W2:Y:S04]  /*2e700*/  LDL.LU R3, [R1+0x290] ;  /* 0x0002900001037983 */ /* 0x000ea80000300800 */
[----:B------:R-:W2:Y:S04]  /*2e710*/  LDL.LU R4, [R1+0x288] ;  /* 0x0002880001047983 */ /* 0x000ea80000300800 */
[----:B------:R-:W2:Y:S01]  /*2e720*/  LDL.LU R5, [R1+0x280] ;  /* 0x0002800001057983 */ /* 0x000ea20000300800 */
[----:B------:R-:W-:-:S03]  /*2e730*/  LOP3.LUT R14, R14, 0x7e, R27, 0x78, !PT ;  /* 0x0000007e0e0e7812 */ /* 0x000fc600078e781b */
[----:B------:R-:W2:Y:S04]  /*2e740*/  LDL.LU R6, [R1+0x278] ;  /* 0x0002780001067983 */ /* 0x000ea80000300800 */
[----:B------:R-:W2:Y:S04]  /*2e750*/  LDL.LU R7, [R1+0x270] ;  /* 0x0002700001077983 */ /* 0x000ea80000300800 */
[----:B------:R-:W2:Y:S04]  /*2e760*/  LDL.LU R23, [R1+0x268] ;  /* 0x0002680001177983 */ /* 0x000ea80000300800 */
[----:B------:R-:W2:Y:S04]  /*2e770*/  LDL.LU R24, [R1+0x260] ;  /* 0x0002600001187983 */ /* 0x000ea80000300800 */
[----:B------:R0:W-:Y:S04]  /*2e780*/  STS.U16 [R14+UR5+0x22200], R28 ;  /* 0x0222001c0e007988 */ /* 0x0001e80008000405 */
[----:B------:R-:W2:Y:S04]  /*2e790*/  LDL.LU R27, [R1+0x258] ;  /* 0x00025800011b7983 */ /* 0x000ea80000300800 */
[----:B------:R1:W-:Y:S04]  /*2e7a0*/  STS.U16 [R14+UR5+0x22400], R29 ;  /* 0x0224001d0e007988 */ /* 0x0003e80008000405 */
[----:B------:R0:W-:Y:S04]  /*2e7b0*/  STS.U16 [R14+UR5+0x22600], R0 ;  /* 0x022600000e007988 */ /* 0x0001e80008000405 */
[----:B------:R0:W-:Y:S04]  /*2e7c0*/  STS.U16 [R14+UR5+0x22800], R8 ;  /* 0x022800080e007988 */ /* 0x0001e80008000405 */
[----:B------:R1:W-:Y:S04]  /*2e7d0*/  STS.U16 [R14+UR5+0x22a00], R9 ;  /* 0x022a00090e007988 */ /* 0x0003e80008000405 */
[----:B------:R3:W-:Y:S04]  /*2e7e0*/  STS.U16 [R14+UR5+0x22c00], R10 ;  /* 0x022c000a0e007988 */ /* 0x0007e80008000405 */
[----:B0-----:R-:W2:Y:S04]  /*2e7f0*/  LDL.LU R28, [R1+0x250] ;  /* 0x00025000011c7983 */ /* 0x001ea80000300800 */
[----:B-1----:R-:W2:Y:S04]  /*2e800*/  LDL.LU R29, [R1+0x248] ;  /* 0x00024800011d7983 */ /* 0x002ea80000300800 */
[----:B------:R-:W2:Y:S04]  /*2e810*/  LDL.LU R0, [R1+0x240] ;  /* 0x0002400001007983 */ /* 0x000ea80000300800 */
[----:B------:R-:W2:Y:S04]  /*2e820*/  LDL.LU R8, [R1+0x238] ;  /* 0x0002380001087983 */ /* 0x000ea80000300800 */
[----:B------:R-:W2:Y:S04]  /*2e830*/  LDL.LU R9, [R1+0x230] ;  /* 0x0002300001097983 */ /* 0x000ea80000300800 */
[----:B------:R0:W-:Y:S04]  /*2e840*/  STS.U16 [R14+UR5+0x22e00], R11 ;  /* 0x022e000b0e007988 */ /* 0x0001e80008000405 */
[----:B---3--:R-:W3:Y:S04]  /*2e850*/  LDL.LU R10, [R1+0x228] ;  /* 0x00022800010a7983 */ /* 0x008ee80000300800 */
[----:B------:R1:W-:Y:S04]  /*2e860*/  STS.U16 [R14+UR5+0x23000], R12 ;  /* 0x0230000c0e007988 */ /* 0x0003e80008000405 */
[----:B------:R0:W-:Y:S04]  /*2e870*/  STS.U16 [R14+UR5+0x23200], R13 ;  /* 0x0232000d0e007988 */ /* 0x0001e80008000405 */
[----:B------:R1:W-:Y:S04]  /*2e880*/  STS.U16 [R14+UR5+0x23400], R25 ;  /* 0x023400190e007988 */ /* 0x0003e80008000405 */
[----:B----4-:R4:W-:Y:S04]  /*2e890*/  STS.U16 [R14+UR5+0x23600], R26 ;  /* 0x0236001a0e007988 */ /* 0x0109e80008000405 */
[----:B0-----:R-:W3:Y:S04]  /*2e8a0*/  LDL.LU R11, [R1+0x220] ;  /* 0x00022000010b7983 */ /* 0x001ee80000300800 */
[----:B-1----:R-:W3:Y:S04]  /*2e8b0*/  LDL.LU R12, [R1+0x218] ;  /* 0x00021800010c7983 */ /* 0x002ee80000300800 */
[----:B------:R-:W3:Y:S04]  /*2e8c0*/  LDL.LU R13, [R1+0x210] ;  /* 0x00021000010d7983 */ /* 0x000ee80000300800 */
[----:B------:R-:W3:Y:S04]  /*2e8d0*/  LDL.LU R25, [R1+0x208] ;  /* 0x0002080001197983 */ /* 0x000ee80000300800 */
[----:B----4-:R-:W4:Y:S04]  /*2e8e0*/  LDL.LU R26, [R1+0x200] ;  /* 0x00020000011a7983 */ /* 0x010f280000300800 */
[----:B--2---:R0:W-:Y:S04]  /*2e8f0*/  STS.U16 [R14+UR5+0x23800], R15 ;  /* 0x0238000f0e007988 */ /* 0x0041e80008000405 */
[----:B0-----:R-:W2:Y:S04]  /*2e900*/  LDL.LU R15, [R1+0x3578] ;  /* 0x00357800010f7983 */ /* 0x001ea80000300800 */
[----:B--2---:R0:W-:Y:S04]  /*2e910*/  STS.U16 [R14+UR5+0x23a00], R15 ;  /* 0x023a000f0e007988 */ /* 0x0041e80008000405 */
[----:B0-----:R-:W2:Y:S04]  /*2e920*/  LDL.LU R15, [R1+0x3574] ;  /* 0x00357400010f7983 */ /* 0x001ea80000300800 */
[----:B--2---:R0:W-:Y:S04]  /*2e930*/  STS.U16 [R14+UR5+0x23c00], R15 ;  /* 0x023c000f0e007988 */ /* 0x0041e80008000405 */
[----:B0-----:R-:W2:Y:S04]  /*2e940*/  LDL.LU R15, [R1+0x3570] ;  /* 0x00357000010f7983 */ /* 0x001ea80000300800 */
[----:B--2---:R0:W-:Y:S04]  /*2e950*/  STS.U16 [R14+UR5+0x23e00], R15 ;  /* 0x023e000f0e007988 */ /* 0x0041e80008000405 */
[----:B0-----:R-:W2:Y:S04]  /*2e960*/  LDL.LU R14, [R1+0x356c] ;  /* 0x00356c00010e7983 */ /* 0x001ea80000300800 */
        /* <DEDUP_REMOVED lines=26> */
[----:B---3--:R-:W-:Y:S04]  /*2eb10*/  STS.U16 [R14+UR5+0x22b00], R10 ;  /* 0x022b000a0e007988 */ /* 0x008fe80008000405 */
[----:B------:R-:W-:Y:S04]  /*2eb20*/  STS.U16 [R14+UR5+0x22d00], R11 ;  /* 0x022d000b0e007988 */ /* 0x000fe80008000405 */
[----:B------:R-:W-:Y:S04]  /*2eb30*/  STS.U16 [R14+UR5+0x22f00], R12 ;  /* 0x022f000c0e007988 */ /* 0x000fe80008000405 */
[----:B------:R-:W-:Y:S04]  /*2eb40*/  STS.U16 [R14+UR5+0x23100], R13 ;  /* 0x0231000d0e007988 */ /* 0x000fe80008000405 */
[----:B------:R-:W-:Y:S04]  /*2eb50*/  STS.U16 [R14+UR5+0x23300], R25 ;  /* 0x023300190e007988 */ /* 0x000fe80008000405 */
[----:B----4-:R-:W-:Y:S04]  /*2eb60*/  STS.U16 [R14+UR5+0x23500], R26 ;  /* 0x0235001a0e007988 */ /* 0x010fe80008000405 */
[----:B--2---:R0:W-:Y:S04]  /*2eb70*/  STL [R1+0x3568], R15 ;  /* 0x0035680f01007387 */ /* 0x0041e80000100800 */
[----:B0-----:R-:W2:Y:S01]  /*2eb80*/  LDL.LU R15, [R1+0x1f8] ;  /* 0x0001f800010f7983 */ /* 0x001ea20000300800 */
[----:B------:R-:W0:Y:S03]  /*2eb90*/  S2R R26, SR_TID.X ;  /* 0x00000000001a7919 */ /* 0x000e260000002100 */
[----:B------:R-:W3:Y:S04]  /*2eba0*/  LDL.LU R21, [R1+0x1d4] ;  /* 0x0001d40001157983 */ /* 0x000ee80000300800 */
[----:B------:R-:W4:Y:S04]  /*2ebb0*/  LDL.LU R20, [R1+0x1d0] ;  /* 0x0001d00001147983 */ /* 0x000f280000300800 */
        /* <DEDUP_REMOVED lines=23> */
[----:B0-----:R-:W-:-:S03]  /*2ed30*/  LOP3.LUT R13, R26, 0x7f, RZ, 0xc0, !PT ;  /* 0x0000007f1a0d7812 */ /* 0x001fc600078ec0ff */
[----:B------:R-:W3:Y:S04]  /*2ed40*/  LDL.LU R26, [R1+0x170] ;  /* 0x00017000011a7983 */ /* 0x000ee80000300800 */
[----:B--2---:R0:W-:Y:S04]  /*2ed50*/  STS.U16 [R14+UR5+0x23700], R15 ;  /* 0x0237000f0e007988 */ /* 0x0041e80008000405 */
[----:B0-----:R-:W2:Y:S04]  /*2ed60*/  LDL.LU R15, [R1+0x3568] ;  /* 0x00356800010f7983 */ /* 0x001ea80000300800 */
[----:B--2---:R0:W-:Y:S04]  /*2ed70*/  STS.U16 [R14+UR5+0x23900], R15 ;  /* 0x0239000f0e007988 */ /* 0x0041e80008000405 */
[----:B0-----:R-:W2:Y:S01]  /*2ed80*/  LDL.LU R15, [R1+0x3564] ;  /* 0x00356400010f7983 */ /* 0x001ea20000300800 */
[----:B------:R-:W-:-:S03]  /*2ed90*/  IMAD.SHL.U32 R13, R13, 0x2, RZ ;  /* 0x000000020d0d7824 */ /* 0x000fc600078e00ff */
[----:B--2---:R0:W-:Y:S04]  /*2eda0*/  STS.U16 [R14+UR5+0x23b00], R15 ;  /* 0x023b000f0e007988 */ /* 0x0041e80008000405 */
[----:B0-----:R-:W2:Y:S04]  /*2edb0*/  LDL.LU R15, [R1+0x3560] ;  /* 0x00356000010f7983 */ /* 0x001ea80000300800 */
[----:B--2---:R-:W-:Y:S04]  /*2edc0*/  STS.U16 [R14+UR5+0x23d00], R15 ;  /* 0x023d000f0e007988 */ /* 0x004fe80008000405 */
[----:B---3--:R-:W-:Y:S04]  /*2edd0*/  STS.U16 [R14+UR5+0x23f00], R21 ;  /* 0x023f00150e007988 */ /* 0x008fe80008000405 */
[----:B----4-:R-:W-:Y:S04]  /*2ede0*/  STS.U16 [R13+UR5], R20 ;  /* 0x000000140d007988 */ /* 0x010fe80008000405 */
        /* <DEDUP_REMOVED lines=17> */
[----:B------:R0:W-:Y:S04]  /*2ef00*/  STS.U16 [R13+UR5+0x9000], R8 ;  /* 0x009000080d007988 */ /* 0x0001e80008000405 */
[----:B0-----:R-:W2:Y:S04]  /*2ef10*/  LDL.LU R8, [R1+0x160] ;  /* 0x0001600001087983 */ /* 0x001ea80000300800 */
        /* <DEDUP_REMOVED lines=10> */
[----:B--2---:R0:W-:Y:S04]  /*2efc0*/  STL [R1+0x355c], R8 ;  /* 0x00355c0801007387 */ /* 0x0041e80000100800 */
[----:B0-----:R-:W2:Y:S04]  /*2efd0*/  LDL.LU R8, [R1+0x16c] ;  /* 0x00016c0001087983 */ /* 0x001ea80000300800 */
        /* <DEDUP_REMOVED lines=27> */
[----:B--2---:R0:W-:Y:S04]  /*2f190*/  STS.U16 [R13+UR5+0xc100], R8 ;  /* 0x00c100080d007988 */ /* 0x0041e80008000405 */
[----:B0-----:R-:W2:Y:S04]  /*2f1a0*/  LDL.LU R8, [R1+0x355c] ;  /* 0x00355c0001087983 */ /* 0x001ea80000300800 */
[----:B--2---:R0:W-:Y:S04]  /*2f1b0*/  STS.U16 [R13+UR5+0xd000], R8 ;  /* 0x00d000080d007988 */ /* 0x0041e80008000405 */
[----:B0-----:R-:W2:Y:S04]  /*2f1c0*/  LDL.LU R8, [R1+0x3558] ;  /* 0x0035580001087983 */ /* 0x001ea80000300800 */
[----:B--2---:R0:W-:Y:S04]  /*2f1d0*/  STS.U16 [R13+UR5+0xd100], R8 ;  /* 0x00d100080d007988 */ /* 0x0041e80008000405 */
[----:B0-----:R-:W2:Y:S04]  /*2f1e0*/  LDL.LU R8, [R1+0x3554] ;  /* 0x0035540001087983 */ /* 0x001ea80000300800 */
[----:B--2---:R0:W-:Y:S04]  /*2f1f0*/  STS.U16 [R13+UR5+0xe000], R8 ;  /* 0x00e000080d007988 */ /* 0x0041e80008000405 */
[----:B---3--:R1:W-:Y:S04]  /*2f200*/  STS.U16 [R13+UR5+0xe100], R9 ;  /* 0x00e100090d007988 */ /* 0x0083e80008000405 */
[----:B----4-:R2:W-:Y:S04]  /*2f210*/  STS.U16 [R13+UR5+0xf000], R10 ;  /* 0x00f0000a0d007988 */ /* 0x0105e80008000405 */
[----:B------:R3:W-:Y:S04]  /*2f220*/  STS.U16 [R13+UR5+0xf100], R11 ;  /* 0x00f1000b0d007988 */ /* 0x0007e80008000405 */
[----:B------:R4:W-:Y:S04]  /*2f230*/  STS.U16 [R13+UR5+0x10000], R12 ;  /* 0x0100000c0d007988 */ /* 0x0009e80008000405 */
[----:B------:R2:W-:Y:S04]  /*2f240*/  STS.U16 [R13+UR5+0x10100], R25 ;  /* 0x010100190d007988 */ /* 0x0005e80008000405 */
[----:B0-----:R-:W4:Y:S04]  /*2f250*/  LDL.LU R8, [R1+0x3550] ;  /* 0x0035500001087983 */ /* 0x001f280000300800 */
[----:B-1----:R-:W4:Y:S04]  /*2f260*/  LDL.LU R9, [R1+0x354c] ;  /* 0x00354c0001097983 */ /* 0x002f280000300800 */
[----:B--2---:R-:W2:Y:S04]  /*2f270*/  LDL.LU R10, [R1+0x3548] ;  /* 0x00354800010a7983 */ /* 0x004ea80000300800 */
[----:B---3--:R-:W3:Y:S04]  /*2f280*/  LDL.LU R11, [R1+0x3544] ;  /* 0x00354400010b7983 */ /* 0x008ee80000300800 */
[----:B----4-:R-:W4:Y:S04]  /*2f290*/  LDL.LU R12, [R1+0x3540] ;  /* 0x00354000010c7983 */ /* 0x010f280000300800 */
[----:B------:R-:W2:Y:S04]  /*2f2a0*/  LDL.LU R25, [R1+0x353c] ;  /* 0x00353c0001197983 */ /* 0x000ea80000300800 */
[----:B------:R0:W-:Y:S04]  /*2f2b0*/  STS.U16 [R13+UR5+0x11000], R26 ;  /* 0x0110001a0d007988 */ /* 0x0001e80008000405 */
[----:B0-----:R-:W2:Y:S04]  /*2f2c0*/  LDL.LU R26, [R1+0x3538] ;  /* 0x00353800011a7983 */ /* 0x001ea80000300800 */
[----:B------:R0:W-:Y:S04]  /*2f2d0*/  STS.U16 [R13+UR5+0x11100], R15 ;  /* 0x0111000f0d007988 */ /* 0x0001e80008000405 */
[----:B------:R1:W-:Y:S04]  /*2f2e0*/  STS.U16 [R13+UR5+0x12000], R14 ;  /* 0x0120000e0d007988 */ /* 0x0003e80008000405 */
[----:B------:R0:W-:Y:S04]  /*2f2f0*/  STS.U16 [R13+UR5+0x12100], R21 ;  /* 0x012100150d007988 */ /* 0x0001e80008000405 */
[----:B------:R0:W-:Y:S04]  /*2f300*/  STS.U16 [R13+UR5+0x13000], R20 ;  /* 0x013000140d007988 */ /* 0x0001e80008000405 */
[----:B------:R0:W-:Y:S04]  /*2f310*/  STS.U16 [R13+UR5+0x13100], R19 ;  /* 0x013100130d007988 */ /* 0x0001e80008000405 */
[----:B------:R1:W-:Y:S04]  /*2f320*/  STS.U16 [R13+UR5+0x14000], R17 ;  /* 0x014000110d007988 */ /* 0x0003e80008000405 */
[----:B------:R1:W-:Y:S04]  /*2f330*/  STS.U16 [R13+UR5+0x14100], R16 ;  /* 0x014100100d007988 */ /* 0x0003e80008000405 */
[----:B0-----:R-:W3:Y:S04]  /*2f340*/  LDL.LU R15, [R1+0xcc] ;  /* 0x0000cc00010f7983 */ /* 0x001ee80000300800 */
[----:B-1----:R-:W3:Y:S04]  /*2f350*/  LDL.LU R14, [R1+0xc8] ;  /* 0x0000c800010e7983 */ /* 0x002ee80000300800 */
[----:B------:R-:W3:Y:S04]  /*2f360*/  LDL.LU R21, [R1+0xc4] ;  /* 0x0000c40001157983 */ /* 0x000ee80000300800 */
[----:B------:R-:W3:Y:S04]  /*2f370*/  LDL.LU R20, [R1+0xc0] ;  /* 0x0000c00001147983 */ /* 0x000ee80000300800 */
[----:B------:R-:W3:Y:S04]  /*2f380*/  LDL.LU R19, [R1+0xbc] ;  /* 0x0000bc0001137983 */ /* 0x000ee80000300800 */
[----:B------:R0:W-:Y:S04]  /*2f390*/  STS.U16 [R13+UR5+0x15000], R18 ;  /* 0x015000120d007988 */ /* 0x0001e80008000405 */
[----:B------:R-:W3:Y:S04]  /*2f3a0*/  LDL.LU R17, [R1+0xb8] ;  /* 0x0000b80001117983 */ /* 0x000ee80000300800 */
[----:B------:R-:W-:Y:S04]  /*2f3b0*/  STS.U16 [R13+UR5+0x15100], R22 ;  /* 0x015100160d007988 */ /* 0x000fe80008000405 */
[----:B------:R-:W3:Y:S04]  /*2f3c0*/  LDL.LU R16, [R1+0xb4] ;  /* 0x0000b40001107983 */ /* 0x000ee80000300800 */
[----:B------:R1:W-:Y:S04]  /*2f3d0*/  STS.U16 [R13+UR5+0x16000], R2 ;  /* 0x016000020d007988 */ /* 0x0003e80008000405 */
[----:B------:R0:W-:Y:S04]  /*2f3e0*/  STS.U16 [R13+UR5+0x16100], R3 ;  /* 0x016100030d007988 */ /* 0x0001e80008000405 */
[----:B------:R1:W-:Y:S04]  /*2f3f0*/  STS.U16 [R13+UR5+0x17000], R4 ;  /* 0x017000040d007988 */ /* 0x0003e80008000405 */
[----:B------:R1:W-:Y:S04]  /*2f400*/  STS.U16 [R13+UR5+0x17100], R5 ;  /* 0x017100050d007988 */ /* 0x0003e80008000405 */
[----:B0-----:R-:W3:Y:S04]  /*2f410*/  LDL.LU R18, [R1+0xb0] ;  /* 0x0000b00001127983 */ /* 0x001ee80000300800 */
[----:B------:R0:W-:Y:S04]  /*2f420*/  STS.U16 [R13+UR5+0x18000], R6 ;  /* 0x018000060d007988 */ /* 0x0001e80008000405 */
[----:B-1----:R-:W3:Y:S04]  /*2f430*/  LDL.LU R2, [R1+0xac] ;  /* 0x0000ac0001027983 */ /* 0x002ee80000300800 */
[----:B------:R-:W3:Y:S04]  /*2f440*/  LDL.LU R3, [R1+0xa8] ;  /* 0x0000a80001037983 */ /* 0x000ee80000300800 */
[----:B------:R1:W-:Y:S04]  /*2f450*/  STS.U16 [R13+UR5+0x18100], R7 ;  /* 0x018100070d007988 */ /* 0x0003e80008000405 */
[----:B------:R-:W3:Y:S04]  /*2f460*/  LDL.LU R4, [R1+0xa4] ;  /* 0x0000a40001047983 */ /* 0x000ee80000300800 */
[----:B------:R-:W3:Y:S04]  /*2f470*/  LDL.LU R5, [R1+0xa0] ;  /* 0x0000a00001057983 */ /* 0x000ee80000300800 */
[----:B------:R1:W-:Y:S04]  /*2f480*/  STS.U16 [R13+UR5+0x19000], R23 ;  /* 0x019000170d007988 */ /* 0x0003e80008000405 */
[----:B------:R1:W-:Y:S04]  /*2f490*/  STS.U16 [R13+UR5+0x19100], R24 ;  /* 0x019100180d007988 */ /* 0x0003e80008000405 */
[----:B0-----:R-:W3:Y:S04]  /*2f4a0*/  LDL.LU R6, [R1+0x9c] ;  /* 0x00009c0001067983 */ /* 0x001ee80000300800 */
[----:B-1----:R-:W3:Y:S04]  /*2f4b0*/  LDL.LU R7, [R1+0x98] ;  /* 0x0000980001077983 */ /* 0x002ee80000300800 */
[----:B------:R0:W-:Y:S04]  /*2f4c0*/  STS.U16 [R13+UR5+0x1a000], R27 ;  /* 0x01a0001b0d007988 */ /* 0x0001e80008000405 */
[----:B------:R1:W-:Y:S04]  /*2f4d0*/  STS.U16 [R13+UR5+0x1a100], R28 ;  /* 0x01a1001c0d007988 */ /* 0x0003e80008000405 */
[----:B------:R0:W-:Y:S04]  /*2f4e0*/  STS.U16 [R13+UR5+0x1b000], R29 ;  /* 0x01b0001d0d007988 */ /* 0x0001e80008000405 */
[----:B------:R-:W3:Y:S04]  /*2f4f0*/  LDL.LU R23, [R1+0x94] ;  /* 0x0000940001177983 */ /* 0x000ee80000300800 */
[----:B------:R-:W3:Y:S04]  /*2f500*/  LDL.LU R24, [R1+0x90] ;  /* 0x0000900001187983 */ /* 0x000ee80000300800 */
[----:B------:R1:W-:Y:S04]  /*2f510*/  STS.U16 [R13+UR5+0x1b100], R0 ;  /* 0x01b100000d007988 */ /* 0x0003e80008000405 */
[----:B0-----:R-:W3:Y:S04]  /*2f520*/  LDL.LU R27, [R1+0x8c] ;  /* 0x00008c00011b7983 */ /* 0x001ee80000300800 */
[----:B-1----:R-:W3:Y:S04]  /*2f530*/  LDL.LU R28, [R1+0x88] ;  /* 0x00008800011c7983 */ /* 0x002ee80000300800 */
[----:B------:R-:W3:Y:S04]  /*2f540*/  LDL.LU R29, [R1+0x84] ;  /* 0x00008400011d7983 */ /* 0x000ee80000300800 */
[----:B------:R-:W3:Y:S04]  /*2f550*/  LDL.LU R0, [R1+0x80] ;  /* 0x0000800001007983 */ /* 0x000ee80000300800 */
[----:B--2---:R-:W-:Y:S04]  /*2f560*/  STL [R1+0x2f78], R26 ;  /* 0x002f781a01007387 */ /* 0x004fe80000100800 */
[----:B------:R-:W-:Y:S04]  /*2f570*/  STL [R1+0x2f7c], R26 ;  /* 0x002f7c1a01007387 */ /* 0x000fe80000100800 */
[----:B------:R-:W-:Y:S04]  /*2f580*/  STS.U16 [R13+UR5+0x1c000], R26 ;  /* 0x01c0001a0d007988 */ /* 0x000fe80008000405 */
[----:B------:R0:W-:Y:S04]  /*2f590*/  STL [R1+0x3508], R26 ;  /* 0x0035081a01007387 */ /* 0x0001e80000100800 */
[----:B------:R1:W-:Y:S04]  /*2f5a0*/  STS.U16 [R13+UR5+0x1c100], R25 ;  /* 0x01c100190d007988 */ /* 0x0003e80008000405 */
[----:B0-----:R-:W2:Y:S04]  /*2f5b0*/  LDL.LU R26, [R1+0xd0] ;  /* 0x0000d000011a7983 */ /* 0x001ea80000300800 */
[----:B-1----:R-:W2:Y:S01]  /*2f5c0*/  LDL.LU R13, [R1+0x3534] ;  /* 0x00353400010d7983 */ /* 0x002ea20000300800 */
[----:B------:R-:W0:Y:S03]  /*2f5d0*/  S2R R22, SR_TID.X ;  /* 0x0000000000167919 */ /* 0x000e260000002100 */
[----:B------:R1:W-:Y:S01]  /*2f5e0*/  STL [R1+0x350c], R25 ;  /* 0x00350c1901007387 */ /* 0x0003e20000100800 */
[----:B0-----:R-:W-:-:S05]  /*2f5f0*/  LOP3.LUT R22, R22, 0x7f, RZ, 0xc0, !PT ;  /* 0x0000007f16167812 */ /* 0x001fca00078ec0ff */
[----:B-1----:R-:W-:-:S05]  /*2f600*/  IMAD.SHL.U32 R25, R22, 0x2, RZ ;  /* 0x0000000216197824 */ /* 0x002fca00078e00ff */
[----:B--2---:R-:W-:Y:S04]  /*2f610*/  STS.U16 [R25+UR5+0x1d000], R13 ;  /* 0x01d0000d19007988 */ /* 0x004fe80008000405 */
[----:B------:R-:W-:Y:S04]  /*2f620*/  STL [R1+0x3510], R13 ;  /* 0x0035100d01007387 */ /* 0x000fe80000100800 */
[----:B----4-:R-:W-:Y:S04]  /*2f630*/  STS.U16 [R25+UR5+0x1d100], R12 ;  /* 0x01d1000c19007988 */ /* 0x010fe80008000405 */
[----:B------:R-:W-:Y:S04]  /*2f640*/  STL [R1+0x3514], R12 ;  /* 0x0035140c01007387 */ /* 0x000fe80000100800 */
[----:B---3--:R-:W-:Y:S04]  /*2f650*/  STS.U16 [R25+UR5+0x1e000], R11 ;  /* 0x01e0000b19007988 */ /* 0x008fe80008000405 */
[----:B------:R-:W-:Y:S04]  /*2f660*/  STL [R1+0x3518], R11 ;  /* 0x0035180b01007387 */ /* 0x000fe80000100800 */
[----:B------:R-:W-:Y:S04]  /*2f670*/  STS.U16 [R25+UR5+0x1e100], R10 ;  /* 0x01e1000a19007988 */ /* 0x000fe80008000405 */
[----:B------:R-:W-:Y:S04]  /*2f680*/  STL [R1+0x351c], R10 ;  /* 0x00351c0a01007387 */ /* 0x000fe80000100800 */
[----:B------:R-:W-:Y:S04]  /*2f690*/  STS.U16 [R25+UR5+0x1f000], R9 ;  /* 0x01f0000919007988 */ /* 0x000fe80008000405 */
[----:B------:R-:W-:Y:S04]  /*2f6a0*/  STL [R1+0x3520], R9 ;  /* 0x0035200901007387 */ /* 0x000fe80000100800 */
[----:B------:R-:W-:Y:S04]  /*2f6b0*/  STS.U16 [R25+UR5+0x1f100], R8 ;  /* 0x01f1000819007988 */ /* 0x000fe80008000405 */
[----:B------:R0:W-:Y:S04]  /*2f6c0*/  STL [R1+0x3524], R8 ;  /* 0x0035240801007387 */ /* 0x0001e80000100800 */
[----:B0-----:R-:W2:Y:S04]  /*2f6d0*/  LDL.LU R8, [R1+0x70] ;  /* 0x0000700001087983 */ /* 0x001ea80000300800 */
[----:B--2---:R0:W-:Y:S04]  /*2f6e0*/  STL [R1+0x3528], R8 ;  /* 0x0035280801007387 */ /* 0x0041e80000100800 */
[----:B0-----:R-:W2:Y:S04]  /*2f6f0*/  LDL.LU R8, [R1+0x74] ;  /* 0x0000740001087983 */ /* 0x001ea80000300800 */
[----:B--2---:R0:W-:Y:S04]  /*2f700*/  STL [R1+0x352c], R8 ;  /* 0x00352c0801007387 */ /* 0x0041e80000100800 */
[----:B0-----:R-:W2:Y:S01]  /*2f710*/  LDL.LU R8, [R1+0x78] ;  /* 0x0000780001087983 */ /* 0x001ea20000300800 */
[----:B------:R-:W-:-:S05]  /*2f720*/  LOP3.LUT R22, R25, 0x10, RZ, 0x3c, !PT ;  /* 0x0000001019167812 */ /* 0x000fca00078e3cff */
        /* <DEDUP_REMOVED lines=23> */
[----:B------:R0:W-:Y:S04]  /*2f8a0*/  STS.U16 [R22+UR5+0x4200], R18 ;  /* 0x0042001216007988 */ /* 0x0001e80008000405 */
[----:B------:R-:W3:Y:S04]  /*2f8b0*/  LDL.LU R16, [R1+0x38] ;  /* 0x0000380001107983 */ /* 0x000ee80000300800 */
        /* <DEDUP_REMOVED lines=24> */
[----:B0-----:R-:W3:Y:S04]  /*2fa40*/  LDL.LU R0, [R1+0x4] ;  /* 0x0000040001007983 */ /* 0x001ee80000300800 */
        /* <DEDUP_REMOVED lines=62> */
[----:B--2---:R0:W-:Y:S04]  /*2fe30*/  STS.U16 [R22+UR5+0x1a200], R0 ;  /* 0x01a2000016007988 */ /* 0x0041e80008000405 */
        /* <DEDUP_REMOVED lines=9> */
[----:B0-----:R-:W2:Y:S04]  /*2fed0*/  LDL.LU R0, [R1+0x15b8] ;  /* 0x0015b80001007983 */ /* 0x001ea80000300800 */
[----:B------:R0:W-:Y:S04]  /*2fee0*/  STS.U16 [R22+UR5+0x1f200], R3 ;  /* 0x01f2000316007988 */ /* 0x0001e80008000405 */
[----:B------:R1:W-:Y:S04]  /*2fef0*/  STS.U16 [R22+UR5+0x1f300], R2 ;  /* 0x01f3000216007988 */ /* 0x0003e80008000405 */
[----:B0-----:R-:W2:Y:S04]  /*2ff00*/  LDL R3, [R1+0x15b4] ;  /* 0x0015b40001037983 */ /* 0x001ea80000100800 */
[----:B-1----:R-:W2:Y:S01]  /*2ff10*/  LDL.LU R22, [R1+0x34b4] ;  /* 0x0034b40001167983 */ /* 0x002ea20000300800 */
[----:B------:R-:W0:Y:S01]  /*2ff20*/  S2R R2, SR_TID.X ;  /* 0x0000000000027919 */ /* 0x000e220000002100 */
[----:B------:R-:W-:-:S02]  /*2ff30*/  PRMT R14, RZ, 0x7610, R14 ;  /* 0x00007610ff0e7816 */ /* 0x000fc4000000000e */
[----:B0-----:R-:W-:-:S05]  /*2ff40*/  LOP3.LUT R2, R2, 0x7f, RZ, 0xc0, !PT ;  /* 0x0000007f02027812 */ /* 0x001fca00078ec0ff */
[----:B------:R-:W-:-:S05]  /*2ff50*/  IMAD.SHL.U32 R2, R2, 0x2, RZ ;  /* 0x0000000202027824 */ /* 0x000fca00078e00ff */
[----:B------:R-:W-:-:S05]  /*2ff60*/  LOP3.LUT R2, R2, 0x20, RZ, 0x3c, !PT ;  /* 0x0000002002027812 */ /* 0x000fca00078e3cff */
[----:B--2---:R-:W-:Y:S04]  /*2ff70*/  STS.U16 [R2+UR5+0x400], R22 ;  /* 0x0004001602007988 */ /* 0x004fe80008000405 */
[----:B------:R-:W-:Y:S04]  /*2ff80*/  STS.U16 [R2+UR5+0x500], R18 ;  /* 0x0005001202007988 */ /* 0x000fe80008000405 */
[----:B------:R-:W-:Y:S04]  /*2ff90*/  STS.U16 [R2+UR5+0x1400], R16 ;  /* 0x0014001002007988 */ /* 0x000fe80008000405 */
[----:B------:R-:W-:Y:S04]  /*2ffa0*/  STS.U16 [R2+UR5+0x1500], R17 ;  /* 0x0015001102007988 */ /* 0x000fe80008000405 */
[----:B------:R-:W-:Y:S04]  /*2ffb0*/  STS.U16 [R2+UR5+0x2400], R19 ;  /* 0x0024001302007988 */ /* 0x000fe80008000405 */
[----:B------:R-:W-:Y:S04]  /*2ffc0*/  STS.U16 [R2+UR5+0x2500], R20 ;  /* 0x0025001402007988 */ /* 0x000fe80008000405 */
[----:B------:R0:W-:Y:S02]  /*2ffd0*/  STS.U16 [R2+UR5+0x3400], R21 ;  /* 0x0034001502007988 */ /* 0x0001e40008000405 */
[----:B0-----:R-:W-:-:S05]  /*2ffe0*/  @!P4 IMAD.MOV.U32 R2, RZ, RZ, R0 ;  /* 0x000000ffff02c224 */ /* 0x001fca00078e0000 */
[----:B------:R-:W2:Y:S04]  /*2fff0*/  @!P4 LDG.E.U16 R14, desc[UR8][R2.64] ;  /* 0x00000008020ec981 */ /* 0x000ea8000c1e1500 */
[----:B------:R-:W-:Y:S04]  /*30000*/  STL [R1+0x1bec], R0 ;  /* 0x001bec0001007387 */ /* 0x000fe80000100800 */
        /* <DEDUP_REMOVED lines=2495> */
[----:B------:R-:W2:Y:S02]  /*39c00*/  LDL R3, [R1+0xa00] ;  /* 0x000a000001037983 */ /* 0x000ea40000100800 */
[----:B--2---:R-:W-:-:S02]  /*39c10*/  @!P1 LOP3.LUT R3, R3, R2, RZ, 0x3c, !PT ;  /* 0x0000000203039212 */ /* 0x004fc400078e3cff */
[----:B---3--:R-:W-:Y:S02]  /*39c20*/  PRMT R14, RZ, 0x7610, R14 ;  /* 0x00007610ff0e7816 */ /* 0x008fe4000000000e */
[----:B------:R-:W-:-:S04]  /*39c30*/  @!P1 LOP3.LUT R2, R3, R2, RZ, 0x3c, !PT ;  /* 0x0000000203029212 */ /* 0x000fc800078e3cff */
[----:B------:R-:W-:-:S05]  /*39c40*/  @!P1 LOP3.LUT R3, R3, R2, RZ, 0x3c, !PT ;  /* 0x0000000203039212 */ /* 0x000fca00078e3cff */
[----:B------:R-:W2:Y:S04]  /*39c50*/  @!P1 LDG.E.U16 R14, desc[UR8][R2.64] ;  /* 0x00000008020e9981 */ /* 0x000ea8000c1e1500 */
[----:B--2---:R0:W-:Y:S04]  /*39c60*/  STL [R1+0x118], R14 ;  /* 0x0001180e01007387 */ /* 0x0041e80000100800 */
[----:B0-----:R-:W2:Y:S04]  /*39c70*/  LDL.LU R14, [R1+0x305c] ;  /* 0x00305c00010e7983 */ /* 0x001ea80000300800 */
[----:B------:R-:W3:Y:S04]  /*39c80*/  LDL R2, [R1+0x9f4] ;  /* 0x0009f40001027983 */ /* 0x000ee80000100800 */
[----:B------:R-:W3:Y:S02]  /*39c90*/  LDL R3, [R1+0x9f8] ;  /* 0x0009f80001037983 */ /* 0x000ee40000100800 */
[----:B---3--:R-:W-:-:S02]  /*39ca0*/  @!P4 LOP3.LUT R3, R3, R2, RZ, 0x3c, !PT ;  /* 0x000000020303c212 */ /* 0x008fc400078e3cff */
[----:B--2---:R-:W-:Y:S02]  /*39cb0*/  PRMT R14, RZ, 0x7610, R14 ;  /* 0x00007610ff0e7816 */ /* 0x004fe4000000000e */
        /* <DEDUP_REMOVED lines=191> */
[----:B------:R0:W3:Y:S04]  /*3a8b0*/  @!P1 LDG.E.U16 R0, desc[UR8][R2.64] ;  /* 0x0000000802009981 */ /* 0x0000e8000c1e1500 */
[----:B------:R-:W0:Y:S04]  /*3a8c0*/  LDL R2, [R1+0x904] ;  /* 0x0009040001027983 */ /* 0x000e280000100800 */
[----:B------:R-:W0:Y:S01]  /*3a8d0*/  LDL R3, [R1+0x908] ;  /* 0x0009080001037983 */ /* 0x000e220000100800 */
[----:B--2---:R-:W-:Y:S02]  /*3a8e0*/  PRMT R14, RZ, 0x7610, R14 ;  /* 0x00007610ff0e7816 */ /* 0x004fe4000000000e */
[----:B0-----:R-:W-:-:S04]  /*3a8f0*/  @!P4 LOP3.LUT R3, R3, R2, RZ, 0x3c, !PT ;  /* 0x000000020303c212 */ /* 0x001fc800078e3cff */
[----:B------:R-:W-:-:S04]  /*3a900*/  @!P4 LOP3.LUT R2, R3, R2, RZ, 0x3c, !PT ;  /* 0x000000020302c212 */ /* 0x000fc800078e3cff */
[----:B------:R-:W-:-:S05]  /*3a910*/  @!P4 LOP3.LUT R3, R3, R2, RZ, 0x3c, !PT ;  /* 0x000000020303c212 */ /* 0x000fca00078e3cff */
[----:B------:R-:W2:Y:S04]  /*3a920*/  @!P4 LDG.E.U16 R14, desc[UR8][R2.64] ;  /* 0x00000008020ec981 */ /* 0x000ea8000c1e1500 */
[----:B---3--:R-:W-:Y:S04]  /*3a930*/  STL [R1+0x2f04], R0 ;  /* 0x002f040001007387 */ /* 0x008fe80000100800 */
        /* <DEDUP_REMOVED lines=260> */
[----:B------:R-:W2:Y:S01]  /*3b980*/  @!P4 LDG.E.U16 R15, desc[UR8][R2.64] ;  /* 0x00000008020fc981 */ /* 0x000ea2000c1e1500 */
[----:B------:R-:W-:-:S03]  /*3b990*/  PRMT R24, RZ, 0x7610, R24 ;  /* 0x00007610ff187816 */ /* 0x000fc60000000018 */
[----:B--2---:R0:W-:Y:S04]  /*3b9a0*/  STL [R1+0x14], R15 ;  /* 0x0000140f01007387 */ /* 0x0041e80000100800 */
[----:B0-----:R-:W2:Y:S04]  /*3b9b0*/  LDL.LU R15, [R1+0x2f94] ;  /* 0x002f9400010f7983 */ /* 0x001ea80000300800 */
[----:B------:R-:W3:Y:S01]  /*3b9c0*/  LDL R3, [R1+0x6bc] ;  /* 0x0006bc0001037983 */ /* 0x000ee20000100800 */
[----:B------:R-:W-:Y:S01]  /*3b9d0*/  @!P1 IMAD.MOV.U32 R2, RZ, RZ, R14 ;  /* 0x000000ffff029224 */ /* 0x000fe200078e000e */
[----:B------:R-:W-:-:S02]  /*3b9e0*/  PRMT R13, RZ, 0x7610, R13 ;  /* 0x00007610ff0d7816 */ /* 0x000fc4000000000d */
[----:B------:R-:W2:Y:S04]  /*3b9f0*/  LDL R14, [R1+0x7f0] ;  /* 0x0007f000010e7983 */ /* 0x000ea80000100800 */
[----:B---3--:R0:W3:Y:S04]  /*3ba00*/  @!P1 LDG.E.U16 R24, desc[UR8][R2.64] ;  /* 0x0000000802189981 */ /* 0x0080e8000c1e1500 */
[----:B------:R-:W0:Y:S04]  /*3ba10*/  LDL R2, [R1+0x1634] ;  /* 0x0016340001027983 */ /* 0x000e280000100800 */
[----:B------:R-:W0:Y:S02]  /*3ba20*/  LDL R3, [R1+0x1640] ;  /* 0x0016400001037983 */ /* 0x000e240000100800 */
[----:B0-----:R-:W-:-:S04]  /*3ba30*/  @!P4 LOP3.LUT R3, R3, R2, RZ, 0x3c, !PT ;  /* 0x000000020303c212 */ /* 0x001fc800078e3cff */
[----:B------:R-:W-:-:S04]  /*3ba40*/  @!P4 LOP3.LUT R2, R3, R2, RZ, 0x3c, !PT ;  /* 0x000000020302c212 */ /* 0x000fc800078e3cff */
[----:B------:R-:W-:Y:S01]  /*3ba50*/  @!P4 LOP3.LUT R3, R3, R2, RZ, 0x3c, !PT ;  /* 0x000000020303c212 */ /* 0x000fe200078e3cff */
[----:B---3--:R-:W-:Y:S04]  /*3ba60*/  STL [R1+0x2f64], R24 ;  /* 0x002f641801007387 */ /* 0x008fe80000100800 */
[----:B------:R0:W3:Y:S04]  /*3ba70*/  @!P4 LDG.E.U16 R13, desc[UR8][R2.64] ;  /* 0x00000008020dc981 */ /* 0x0000e8000c1e1500 */
[----:B------:R-:W0:Y:S04]  /*3ba80*/  LDL R2, [R1+0x163c] ;  /* 0x00163c0001027983 */ /* 0x000e280000100800 */
[----:B------:R-:W0:Y:S01]  /*3ba90*/  LDL R3, [R1+0x1648] ;  /* 0x0016480001037983 */ /* 0x000e220000100800 */
[----:B----4-:R-:W-:-:S02]  /*3baa0*/  PRMT R12, RZ, 0x7610, R12 ;  /* 0x00007610ff0c7816 */ /* 0x010fc4000000000c */
[----:B0-----:R-:W-:-:S04]  /*3bab0*/  @!P1 LOP3.LUT R3, R3, R2, RZ, 0x3c, !PT ;  /* 0x0000000203039212 */ /* 0x001fc800078e3cff */
[----:B------:R-:W-:-:S04]  /*3bac0*/  @!P1 LOP3.LUT R2, R3, R2, RZ, 0x3c, !PT ;  /* 0x0000000203029212 */ /* 0x000fc800078e3cff */
[----:B------:R-:W-:Y:S01]  /*3bad0*/  @!P1 LOP3.LUT R3, R3, R2, RZ, 0x3c, !PT ;  /* 0x0000000203039212 */ /* 0x000fe200078e3cff */
[----:B---3--:R-:W-:Y:S04]  /*3bae0*/  STL [R1+0x2f68], R13 ;  /* 0x002f680d01007387 */ /* 0x008fe80000100800 */
[----:B------:R0:W3:Y:S04]  /*3baf0*/  @!P1 LDG.E.U16 R12, desc[UR8][R2.64] ;  /* 0x00000008020c9981 */ /* 0x0000e8000c1e1500 */
[----:B------:R-:W0:Y:S04]  /*3bb00*/  LDL R2, [R1+0x7fc] ;  /* 0x0007fc0001027983 */ /* 0x000e280000100800 */
[----:B------:R-:W0:Y:S01]  /*3bb10*/  LDL R3, [R1+0x800] ;  /* 0x0008000001037983 */ /* 0x000e220000100800 */
[----:B--2---:R-:W-:-:S02]  /*3bb20*/  PRMT R15, RZ, 0x7610, R15 ;  /* 0x00007610ff0f7816 */ /* 0x004fc4000000000f */
        /* <DEDUP_REMOVED lines=16> */
[----:B------:R-:W3:Y:S01]  /*3bc30*/  LDL R3, [R1+0x7ec] ;  /* 0x0007ec0001037983 */ /* 0x000ee20000100800 */
[----:B------:R-:W-:-:S03]  /*3bc40*/  @!P1 IMAD.MOV.U32 R2, RZ, RZ, R14 ;  /* 0x000000ffff029224 */ /* 0x000fc600078e000e */
[----:B------:R-:W4:Y:S01]  /*3bc50*/  LDL R14, [R1+0x6b8] ;  /* 0x0006b800010e7983 */ /* 0x000f220000100800 */
[----:B--2---:R-:W-:-:S06]  /*3bc60*/  PRMT R15, RZ, 0x7610, R15 ;  /* 0x00007610ff0f7816 */ /* 0x004fcc000000000f */
[----:B---3--:R-:W2:Y:S04]  /*3bc70*/  @!P1 LDG.E.U16 R15, desc[UR8][R2.64] ;  /* 0x00000008020f9981 */ /* 0x008ea8000c1e1500 */
        /* <DEDUP_REMOVED lines=30> */
[----:B------:R-:W2:Y:S02]  /*3be60*/  LDL R3, [R1+0x730] ;  /* 0x0007300001037983 */ /* 0x000ea40000100800 */
[----:B--2---:R-:W-:-:S02]  /*3be70*/  @!P1 LOP3.LUT R3, R3, R2, RZ, 0x3c, !PT ;  /* 0x0000000203039212 */ /* 0x004fc400078e3cff */
[----:B------:R-:W-:Y:S02]  /*3be80*/  PRMT R15, RZ, 0x7610, R15 ;  /* 0x00007610ff0f7816 */ /* 0x000fe4000000000f */
[----:B------:R-:W-:-:S04]  /*3be90*/  @!P1 LOP3.LUT R2, R3, R2, RZ, 0x3c, !PT ;  /* 0x0000000203029212 */ /* 0x000fc800078e3cff */
[----:B------:R-:W-:-:S05]  /*3bea0*/  @!P1 LOP3.LUT R3, R3, R2, RZ, 0x3c, !PT ;  /* 0x0000000203039212 */ /* 0x000fca00078e3cff */
[----:B------:R4:W2:Y:S04]  /*3beb0*/  @!P1 LDG.E.U16 R15, desc[UR8][R2.64] ;  /* 0x00000008020f9981 */ /* 0x0008a8000c1e1500 */
[----:B------:R-:W3:Y:S01]  /*3bec0*/  LDL R3, [R1+0x6b4] ;  /* 0x0006b40001037983 */ /* 0x000ee20000100800 */
[----:B------:R-:W-:Y:S01]  /*3bed0*/  PRMT R22, RZ, 0x7610, R22 ;  /* 0x00007610ff167816 */ /* 0x000fe20000000016 */
[----:B----4-:R-:W-:Y:S02]  /*3bee0*/  @!P4 IMAD.MOV.U32 R2, RZ, RZ, R14 ;  /* 0x000000ffff02c224 */ /* 0x010fe400078e000e */
[----:B--2---:R0:W-:Y:S04]  /*3bef0*/  STL [R1+0x20], R15 ;  /* 0x0000200f01007387 */ /* 0x0041e80000100800 */
[----:B------:R-:W2:Y:S04]  /*3bf00*/  LDL R14, [R1+0x7a8] ;  /* 0x0007a800010e7983 */ /* 0x000ea80000100800 */
[----:B---3--:R-:W3:Y:S04]  /*3bf10*/  @!P4 LDG.E.U16 R22, desc[UR8][R2.64] ;  /* 0x000000080216c981 */ /* 0x008ee8000c1e1500 */
[----:B0-----:R-:W4:Y:S04]  /*3bf20*/  LDL R15, [R1+0x1658] ;  /* 0x00165800010f7983 */ /* 0x001f280000100800 */
[----:B------:R-:W2:Y:S04]  /*3bf30*/  LDL R2, [R1+0x6ac] ;  /* 0x0006ac0001027983 */ /* 0x000ea80000100800 */
[----:B------:R-:W2:Y:S01]  /*3bf40*/  LDL R3, [R1+0x6b0] ;  /* 0x0006b00001037983 */ /* 0x000ea20000100800 */
[----:B------:R-:W-:-:S03]  /*3bf50*/  PRMT R20, RZ, 0x7610, R20 ;  /* 0x00007610ff147816 */ /* 0x000fc60000000014 */
[----:B---3--:R0:W-:Y:S04]  /*3bf60*/  STL [R1+0x2f44], R22 ;  /* 0x002f441601007387 */ /* 0x0081e80000100800 */
[----:B0-----:R-:W3:Y:S01]  /*3bf70*/  LDL R22, [R1+0x1644] ;  /* 0x0016440001167983 */ /* 0x001ee20000100800 */
[----:B--2---:R-:W-:-:S04]  /*3bf80*/  @!P1 LOP3.LUT R3, R3, R2, RZ, 0x3c, !PT ;  /* 0x0000000203039212 */ /* 0x004fc800078e3cff */
[----:B------:R-:W-:-:S04]  /*3bf90*/  @!P1 LOP3.LUT R2, R3, R2, RZ, 0x3c, !PT ;  /* 0x0000000203029212 */ /* 0x000fc800078e3cff */
[----:B------:R-:W-:-:S05]  /*3bfa0*/  @!P1 LOP3.LUT R3, R3, R2, RZ, 0x3c, !PT ;  /* 0x0000000203039212 */ /* 0x000fca00078e3cff */
[----:B------:R0:W2:Y:S01]  /*3bfb0*/  @!P1 LDG.E.U16 R20, desc[UR8][R2.64] ;  /* 0x0000000802149981 */ /* 0x0000a2000c1e1500 */
[----:B------:R-:W-:Y:S01]  /*3bfc0*/  PRMT R11, RZ, 0x7610, R11 ;  /* 0x00007610ff0b7816 */ /* 0x000fe2000000000b */
[----:B0-----:R-:W-:Y:S01]  /*3bfd0*/  @!P4 IMAD.MOV.U32 R2, RZ, RZ, R12 ;  /* 0x000000ffff02c224 */ /* 0x001fe200078e000c */
[----:B---3--:R-:W-:-:S05]  /*3bfe0*/  @!P4 MOV R3, R22 ;  /* 0x000000160003c202 */ /* 0x008fca0000000f00 */
[----:B------:R4:W3:Y:S04]  /*3bff0*/  @!P4 LDG.E.U16 R11, desc[UR8][R2.64] ;  /* 0x00000008020bc981 */ /* 0x0008e8000c1e1500 */
[----:B--2---:R-:W-:Y:S04]  /*3c000*/  STL [R1+0x2f48], R20 ;  /* 0x002f481401007387 */ /* 0x004fe80000100800 */
[----:B------:R-:W2:Y:S01]  /*3c010*/  LDL R3, [R1+0x164c] ;  /* 0x00164c0001037983 */ /* 0x000ea20000100800 */
[----:B------:R-:W-:Y:S01]  /*3c020*/  PRMT R10, RZ, 0x7610, R10 ;  /* 0x00007610ff0a7816 */ /* 0x000fe2000000000a */
[----:B----4-:R-:W-:-:S02]  /*3c030*/  @!P1 IMAD.MOV.U32 R2, RZ, RZ, R15 ;  /* 0x000000ffff029224 */ /* 0x010fc400078e000f */
[----:B------:R-:W4:Y:S04]  /*3c040*/  LDL R22, [R1+0x794] ;  /* 0x0007940001167983 */ /* 0x000f280000100800 */
[----:B------:R-:W4:Y:S04]  /*3c050*/  LDL R12, [R1+0x798] ;  /* 0x00079800010c7983 */ /* 0x000f280000100800 */
[----:B---3--:R-:W-:Y:S01]  /*3c060*/  STL [R1+0x2f4c], R11 ;  /* 0x002f4c0b01007387 */ /* 0x008fe20000100800 */
[----:B------:R-:W-:-:S03]  /*3c070*/  PRMT R26, RZ, 0x7610, R26 ;  /* 0x00007610ff1a7816 */ /* 0x000fc6000000001a */
[----:B------:R-:W3:Y:S04]  /*3c080*/  LDL R15, [R1+0x790] ;  /* 0x00079000010f7983 */ /* 0x000ee80000100800 */
[----:B--2---:R0:W2:Y:S04]  /*3c090*/  @!P1 LDG.E.U16 R10, desc[UR8][R2.64] ;  /* 0x00000008020a9981 */ /* 0x0040a8000c1e1500 */
[----:B------:R-:W2:Y:S01]  /*3c0a0*/  LDL R3, [R1+0x7a4] ;  /* 0x0007a40001037983 */ /* 0x000ea20000100800 */
[----:B0-----:R-:W-:-:S05]  /*3c0b0*/  @!P4 IMAD.MOV.U32 R2, RZ, RZ, R14 ;  /* 0x000000ffff02c224 */ /* 0x001fca00078e000e */
[----:B--2---:R-:W2:Y:S04]  /*3c0c0*/  @!P4 LDG.E.U16 R26, desc[UR8][R2.64] ;  /* 0x00000008021ac981 */ /* 0x004ea8000c1e1500 */
[----:B------:R-:W-:Y:S04]  /*3c0d0*/  STL [R1+0x2f50], R10 ;  /* 0x002f500a01007387 */ /* 0x000fe80000100800 */
[----:B------:R-:W3:Y:S04]  /*3c0e0*/  LDL R14, [R1+0x728] ;  /* 0x00072800010e7983 */ /* 0x000ee80000100800 */
[----:B--2---:R0:W-:Y:S04]  /*3c0f0*/  STL [R1+0x30], R26 ;  /* 0x0000301a01007387 */ /* 0x0041e80000100800 */
[----:B0-----:R-:W2:Y:S04]  /*3c100*/  LDL.LU R26, [R1+0x2f7c] ;  /* 0x002f7c00011a7983 */ /* 0x001ea80000300800 */
[----:B------:R-:W2:Y:S04]  /*3c110*/  LDL R2, [R1+0x79c] ;  /* 0x00079c0001027983 */ /* 0x000ea80000100800 */
[----:B------:R-:W2:Y:S01]  /*3c120*/  LDL R3, [R1+0x7a0] ;  /* 0x0007a00001037983 */ /* 0x000ea20000100800 */
[----:B------:R-:W-:-:S02]  /*3c130*/  PRMT R24, RZ, 0x7610, R24 ;  /* 0x00007610ff187816 */ /* 0x000fc40000000018 */
[----:B--2---:R-:W-:-:S04]  /*3c140*/  @!P1 LOP3.LUT R3, R3, R2, RZ, 0x3c, !PT ;  /* 0x0000000203039212 */ /* 0x004fc800078e3cff */
[----:B------:R-:W-:-:S04]  /*3c150*/  @!P1 LOP3.LUT R2, R3, R2, RZ, 0x3c, !PT ;  /* 0x0000000203029212 */ /* 0x000fc800078e3cff */
[----:B------:R-:W-:Y:S02]  /*3c160*/  @!P1 LOP3.LUT R3, R3, R2, RZ, 0x3c, !PT ;  /* 0x0000000203039212 */ /* 0x000fe400078e3cff */
[----:B------:R-:W-:-:S03]  /*3c170*/  PRMT R26, RZ, 0x7610, R26 ;  /* 0x00007610ff1a7816 */ /* 0x000fc6000000001a */
[----:B------:R4:W2:Y:S02]  /*3c180*/  @!P1 LDG.E.U16 R24, desc[UR8][R2.64] ;  /* 0x0000000802189981 */ /* 0x0008a4000c1e1500 */
[----:B----4-:R-:W-:Y:S02]  /*3c190*/  @!P4 IMAD.MOV.U32 R2, RZ, RZ, R12 ;  /* 0x000000ffff02c224 */ /* 0x010fe400078e000c */
[----:B------:R-:W-:-:S05]  /*3c1a0*/  @!P4 IMAD.MOV.U32 R3, RZ, RZ, R22 ;  /* 0x000000ffff03c224 */ /* 0x000fca00078e0016 */
[----:B------:R-:W4:Y:S04]  /*3c1b0*/  @!P4 LDG.E.U16 R26, desc[UR8][R2.64] ;  /* 0x00000008021ac981 */ /* 0x000f28000c1e1500 */
[----:B--2---:R0:W-:Y:S04]  /*3c1c0*/  STL [R1+0x2c], R24 ;  /* 0x00002c1801007387 */ /* 0x0041e80000100800 */
[----:B------:R-:W2:Y:S04]  /*3c1d0*/  LDL R22, [R1+0x6a4] ;  /* 0x0006a40001167983 */ /* 0x000ea80000100800 */
[----:B------:R-:W2:Y:S04]  /*3c1e0*/  LDL R12, [R1+0x6a8] ;  /* 0x0006a800010c7983 */ /* 0x000ea80000100800 */
[----:B0-----:R-:W2:Y:S04]  /*3c1f0*/  LDL R24, [R1+0x720] ;  /* 0x0007200001187983 */ /* 0x001ea80000100800 */
[----:B----4-:R0:W-:Y:S04]  /*3c200*/  STL [R1+0x28], R26 ;  /* 0x0000281a01007387 */ /* 0x0101e80000100800 */
[----:B0-----:R-:W4:Y:S04]  /*3c210*/  LDL.LU R26, [R1+0x2f78] ;  /* 0x002f7800011a7983 */ /* 0x001f280000300800 */
[----:B------:R-:W2:Y:S01]  /*3c220*/  LDL R3, [R1+0x78c] ;  /* 0x00078c0001037983 */ /* 0x000ea20000100800 */
[----:B------:R-:W-:Y:S01]  /*3c230*/  PRMT R10, RZ, 0x7610, R10 ;  /* 0x00007610ff0a7816 */ /* 0x000fe2000000000a */
[----:B---3--:R-:W-:Y:S01]  /*3c240*/  @!P1 IMAD.MOV.U32 R2, RZ, RZ, R15 ;  /* 0x000000ffff029224 */ /* 0x008fe200078e000f */
[----:B------:R-:W-:Y:S01]  /*3c250*/  PRMT R13, RZ, 0x7610, R13 ;  /* 0x00007610ff0d7816 */ /* 0x000fe2000000000d */
[----:B------:R-:W3:Y:S04]  /*3c260*/  LDL R15, [R1+0x69c] ;  /* 0x00069c00010f7983 */ /* 0x000ee80000100800 */
[----:B--2---:R0:W2:Y:S04]  /*3c270*/  @!P1 LDG.E.U16 R10, desc[UR8][R2.64] ;  /* 0x00000008020a9981 */ /* 0x0040a8000c1e1500 */
[----:B------:R-:W3:Y:S01]  /*3c280*/  LDL R3, [R1+0x724] ;  /* 0x0007240001037983 */ /* 0x000ee20000100800 */
[----:B0-----:R-:W-:-:S03]  /*3c290*/  @!P4 IMAD.MOV.U32 R2, RZ, RZ, R14 ;  /* 0x000000ffff02c224 */ /* 0x001fc600078e000e */
[----:B--2---:R0:W-:Y:S01]  /*3c2a0*/  STL [R1+0x24], R10 ;  /* 0x0000240a01007387 */ /* 0x0041e20000100800 */
[----:B------:R-:W-:-:S03]  /*3c2b0*/  PRMT R0, RZ, 0x7610, R0 ;  /* 0x00007610ff007816 */ /* 0x000fc60000000000 */
[----:B------:R-:W2:Y:S04]  /*3c2c0*/  LDL R14, [R1+0x1654] ;  /* 0x00165400010e7983 */ /* 0x000ea80000100800 */
[----:B---3--:R1:W3:Y:S04]  /*3c2d0*/  @!P4 LDG.E.U16 R13, desc[UR8][R2.64] ;  /* 0x00000008020dc981 */ /* 0x0082e8000c1e1500 */
[----:B0-----:R-:W2:Y:S04]  /*3c2e0*/  LDL R10, [R1+0x6a0] ;  /* 0x0006a000010a7983 */ /* 0x001ea80000100800 */
[----:B------:R-:W2:Y:S01]  /*3c2f0*/  LDL R3, [R1+0x71c] ;  /* 0x00071c0001037983 */ /* 0x000ea20000100800 */
[----:B-1----:R-:W-:Y:S01]  /*3c300*/  @!P1 IMAD.MOV.U32 R2, RZ, RZ, R24 ;  /* 0x000000ffff029224 */ /* 0x002fe200078e0018 */
[----:B------:R-:W-:-:S02]  /*3c310*/  PRMT R9, RZ, 0x7610, R9 ;  /* 0x00007610ff097816 */ /* 0x000fc40000000009 */
[----:B---3--:R0:W-:Y:S04]  /*3c320*/  STL [R1+0x1c], R13 ;  /* 0x00001c0d01007387 */ /* 0x0081e80000100800 */
[----:B--2---:R1:W2:Y:S04]  /*3c330*/  @!P1 LDG.E.U16 R0, desc[UR8][R2.64] ;  /* 0x0000000802009981 */ /* 0x0042a8000c1e1500 */
[----:B0-----:R-:W3:Y:S01]  /*3c340*/  LDL R13, [R1+0x1660] ;  /* 0x00166000010d7983 */ /* 0x001ee20000100800 */
[----:B------:R-:W-:Y:S01]  /*3c350*/  PRMT R8, RZ, 0x7610, R8 ;  /* 0x00007610ff087816 */ /* 0x000fe20000000008 */
[----:B-1----:R-:W-:-:S02]  /*3c360*/  @!P4 IMAD.MOV.U32 R2, RZ, RZ, R12 ;  /* 0x000000ffff02c224 */ /* 0x002fc400078e000c */
[----:B------:R-:W-:-:S05]  /*3c370*/  @!P4 IMAD.MOV.U32 R3, RZ, RZ, R22 ;  /* 0x000000ffff03c224 */ /* 0x000fca00078e0016 */
[----:B------:R0:W4:Y:S01]  /*3c380*/  @!P4 LDG.E.U16 R9, desc[UR8][R2.64] ;  /* 0x000000080209c981 */ /* 0x000122000c1e1500 */
[----:B------:R-:W-:Y:S01]  /*3c390*/  PRMT R7, RZ, 0x7610, R7 ;  /* 0x00007610ff077816 */ /* 0x000fe20000000007 */
[----:B0-----:R-:W-:Y:S02]  /*3c3a0*/  @!P1 IMAD.MOV.U32 R2, RZ, RZ, R10 ;  /* 0x000000ffff029224 */ /* 0x001fe400078e000a */
[----:B------:R-:W-:-:S05]  /*3c3b0*/  @!P1 IMAD.MOV.U32 R3, RZ, RZ, R15 ;  /* 0x000000ffff039224 */ /* 0x000fca00078e000f */
[----:B------:R0:W4:Y:S02]  /*3c3c0*/  @!P1 LDG.E.U16 R8, desc[UR8][R2.64] ;  /* 0x0000000802089981 */ /* 0x000124000c1e1500 */
[----:B0-----:R-:W-:Y:S02]  /*3c3d0*/  @!P4 IMAD.MOV.U32 R3, RZ, RZ, R14 ;  /* 0x000000ffff03c224 */ /* 0x001fe400078e000e */
[----:B--2---:R0:W-:Y:S04]  /*3c3e0*/  STL [R1+0x2f20], R0 ;  /* 0x002f200001007387 */ /* 0x0041e80000100800 */
[----:B------:R-:W2:Y:S01]  /*3c3f0*/  LDL R12, [R1+0x165c] ;  /* 0x00165c00010c7983 */ /* 0x000ea20000100800 */
[----:B---3--:R-:W-:-:S05]  /*3c400*/  @!P4 IMAD.MOV.U32 R2, RZ, RZ, R13 ;  /* 0x000000ffff02c224 */ /* 0x008fca00078e000d */
[----:B------:R2:W3:Y:S04]  /*3c410*/  @!P4 LDG.E.U16 R7, desc[UR8][R2.64] ;  /* 0x000000080207c981 */ /* 0x0004e8000c1e1500 */
[----:B0-----:R-:W3:Y:S01]  /*3c420*/  LDL R0, [R1+0x1668] ;  /* 0x0016680001007983 */ /* 0x001ee20000100800 */
[----:B------:R-:W-:-:S03]  /*3c430*/  PRMT R6, RZ, 0x7610, R6 ;  /* 0x00007610ff067816 */ /* 0x000fc60000000006 */
[----:B----4-:R-:W-:Y:S04]  /*3c440*/  STL [R1+0x2f24], R9 ;  /* 0x002f240901007387 */ /* 0x010fe80000100800 */
[----:B------:R-:W4:Y:S04]  /*3c450*/  LDL R10, [R1+0x788] ;  /* 0x00078800010a7983 */ /* 0x000f280000100800 */
[----:B------:R0:W-:Y:S04]  /*3c460*/  STL [R1+0x2f28], R8 ;  /* 0x002f280801007387 */ /* 0x0001e80000100800 */
[----:B------:R-:W4:Y:S04]  /*3c470*/  LDL R24, [R1+0x77c] ;  /* 0x00077c0001187983 */ /* 0x000f280000100800 */
[----:B------:R-:W4:Y:S04]  /*3c480*/  LDL R22, [R1+0x780] ;  /* 0x0007800001167983 */ /* 0x000f280000100800 */
[----:B------:R-:W4:Y:S04]  /*3c490*/  LDL R15, [R1+0x774] ;  /* 0x00077400010f7983 */ /* 0x000f280000100800 */
[----:B0-----:R-:W4:Y:S01]  /*3c4a0*/  LDL R8, [R1+0x778] ;  /* 0x0007780001087983 */ /* 0x001f220000100800 */
[----:B--2---:R-:W-:-:S02]  /*3c4b0*/  @!P1 IMAD.MOV.U32 R3, RZ, RZ, R12 ;  /* 0x000000ffff039224 */ /* 0x004fc400078e000c */
[----:B---3--:R-:W-:Y:S01]  /*3c4c0*/  @!P1 IMAD.MOV.U32 R2, RZ, RZ, R0 ;  /* 0x000000ffff029224 */ /* 0x008fe200078e0000 */
[----:B------:R0:W-:Y:S01]  /*3c4d0*/  STL [R1+0x2f2c], R7 ;  /* 0x002f2c0701007387 */ /* 0x0001e20000100800 */
[----:B------:R-:W-:Y:S02]  /*3c4e0*/  PRMT R9, RZ, 0x7610, R9 ;  /* 0x00007610ff097816 */ /* 0x000fe40000000009 */
[----:B------:R-:W-:Y:S01]  /*3c4f0*/  PRMT R20, RZ, 0x7610, R20 ;  /* 0x00007610ff147816 */ /* 0x000fe20000000014 */
[----:B------:R-:W2:Y:S04]  /*3c500*/  LDL R14, [R1+0x76c] ;  /* 0x00076c00010e7983 */ /* 0x000ea80000100800 */
[----:B------:R4:W3:Y:S04]  /*3c510*/  @!P1 LDG.E.U16 R6, desc[UR8][R2.64] ;  /* 0x0000000802069981 */ /* 0x0008e8000c1e1500 */
[----:B------:R-:W2:Y:S04]  /*3c520*/  LDL R13, [R1+0x770] ;  /* 0x00077000010d7983 */ /* 0x000ea80000100800 */
[----:B------:R-:W2:Y:S04]  /*3c530*/  LDL R12, [R1+0x714] ;  /* 0x00071400010c7983 */ /* 0x000ea80000100800 */
[----:B------:R-:W2:Y:S04]  /*3c540*/  LDL R0, [R1+0x718] ;  /* 0x0007180001007983 */ /* 0x000ea80000100800 */
[----:B------:R-:W2:Y:S01]  /*3c550*/  LDL R3, [R1+0x784] ;  /* 0x0007840001037983 */ /* 0x000ea20000100800 */
[----:B----4-:R-:W-:Y:S01]  /*3c560*/  @!P4 IMAD.MOV.U32 R2, RZ, RZ, R10 ;  /* 0x000000ffff02c224 */ /* 0x010fe200078e000a */
[----:B0-----:R-:W-:-:S04]  /*3c570*/  PRMT R7, RZ, 0x7610, R7 ;  /* 0x00007610ff077816 */ /* 0x001fc80000000007 */
[----:B--2---:R0:W2:Y:S02]  /*3c580*/  @!P4 LDG.E.U16 R9, desc[UR8][R2.64] ;  /* 0x000000080209c981 */ /* 0x0040a4000c1e1500 */
[----:B0-----:R-:W-:Y:S02]  /*3c590*/  @!P1 IMAD.MOV.U32 R2, RZ, RZ, R22 ;  /* 0x000000ffff029224 */ /* 0x001fe400078e0016 */
[----:B------:R-:W-:-:S05]  /*3c5a0*/  @!P1 IMAD.MOV.U32 R3, RZ, RZ, R24 ;  /* 0x000000ffff039224 */ /* 0x000fca00078e0018 */
[----:B------:R0:W4:Y:S02]  /*3c5b0*/  @!P1 LDG.E.U16 R20, desc[UR8][R2.64] ;  /* 0x0000000802149981 */ /* 0x000124000c1e1500 */
[----:B0-----:R-:W-:Y:S02]  /*3c5c0*/  @!P4 IMAD.MOV.U32 R2, RZ, RZ, R8 ;  /* 0x000000ffff02c224 */ /* 0x001fe400078e0008 */
[----:B------:R-:W-:-:S05]  /*3c5d0*/  @!P4 IMAD.MOV.U32 R3, RZ, RZ, R15 ;  /* 0x000000ffff03c224 */ /* 0x000fca00078e000f */
[----:B------:R0:W4:Y:S04]  /*3c5e0*/  @!P4 LDG.E.U16 R7, desc[UR8][R2.64] ;  /* 0x000000080207c981 */ /* 0x000128000c1e1500 */
[----:B---3--:R1:W-:Y:S04]  /*3c5f0*/  STL [R1+0x2f30], R6 ;  /* 0x002f300601007387 */ /* 0x0083e80000100800 */
[----:B------:R-:W3:Y:S04]  /*3c600*/  LDL R10, [R1+0x70c] ;  /* 0x00070c00010a7983 */ /* 0x000ee80000100800 */
[----:B--2---:R2:W-:Y:S01]  /*3c610*/  STL [R1+0x10], R9 ;  /* 0x0000100901007387 */ /* 0x0045e20000100800 */
[----:B-1----:R-:W-:Y:S01]  /*3c620*/  PRMT R6, RZ, 0x7610, R6 ;  /* 0x00007610ff067816 */ /* 0x002fe20000000006 */
[----:B0-----:R-:W-:-:S02]  /*3c630*/  @!P1 IMAD.MOV.U32 R2, RZ, RZ, R13 ;  /* 0x000000ffff029224 */ /* 0x001fc400078e000d */
[----:B------:R-:W-:Y:S01]  /*3c640*/  @!P1 IMAD.MOV.U32 R3, RZ, RZ, R14 ;  /* 0x000000ffff039224 */ /* 0x000fe200078e000e */
[----:B------:R-:W3:Y:S01]  /*3c650*/  LDL R8, [R1+0x704] ;  /* 0x0007040001087983 */ /* 0x000ee20000100800 */
[----:B------:R-:W-:-:S03]  /*3c660*/  PRMT R11, RZ, 0x7610, R11 ;  /* 0x00007610ff0b7816 */ /* 0x000fc6000000000b */
[----:B------:R0:W3:Y:S04]  /*3c670*/  @!P1 LDG.E.U16 R6, desc[UR8][R2.64] ;  /* 0x0000000802069981 */ /* 0x0000e8000c1e1500 */
[----:B--2---:R-:W2:Y:S01]  /*3c680*/  LDL R9, [R1+0x710] ;  /* 0x0007100001097983 */ /* 0x004ea20000100800 */
[----:B0-----:R-:W-:Y:S02]  /*3c690*/  @!P4 IMAD.MOV.U32 R2, RZ, RZ, R0 ;  /* 0x000000ffff02c224 */ /* 0x001fe400078e0000 */
[----:B------:R-:W-:-:S05]  /*3c6a0*/  @!P4 IMAD.MOV.U32 R3, RZ, RZ, R12 ;  /* 0x000000ffff03c224 */ /* 0x000fca00078e000c */
[----:B------:R3:W2:Y:S04]  /*3c6b0*/  @!P4 LDG.E.U16 R11, desc[UR8][R2.64] ;  /* 0x00000008020bc981 */ /* 0x0006a8000c1e1500 */
[----:B----4-:R0:W-:Y:S04]  /*3c6c0*/  STL [R1+0x8], R7 ;  /* 0x0000080701007387 */ /* 0x0101e80000100800 */
[----:B0-----:R-:W4:Y:S01]  /*3c6d0*/  LDL R7, [R1+0x708] ;  /* 0x0007080001077983 */ /* 0x001f220000100800 */
[----:B------:R-:W-:Y:S01]  /*3c6e0*/  PRMT R28, RZ, 0x7610, R28 ;  /* 0x00007610ff1c7816 */ /* 0x000fe2000000001c */
[----:B---3--:R-:W-:-:S02]  /*3c6f0*/  @!P1 IMAD.MOV.U32 R3, RZ, RZ, R10 ;  /* 0x000000ffff039224 */ /* 0x008fc400078e000a */
[----:B--2---:R-:W-:-:S05]  /*3c700*/  @!P1 IMAD.MOV.U32 R2, RZ, RZ, R9 ;  /* 0x000000ffff029224 */ /* 0x004fca00078e0009 */
[----:B------:R0:W2:Y:S04]  /*3c710*/  @!P1 LDG.E.U16 R28, desc[UR8][R2.64] ;  /* 0x00000008021c9981 */ /* 0x0000a8000c1e1500 */
[----:B------:R1:W-:Y:S04]  /*3c720*/  STL [R1+0x4], R6 ;  /* 0x0000040601007387 */ /* 0x0003e80000100800 */
[----:B------:R-:W3:Y:S01]  /*3c730*/  LDL R0, [R1+0x15f0] ;  /* 0x0015f00001007983 */ /* 0x000ee20000100800 */
[----:B------:R-:W-:-:S03]  /*3c740*/  PRMT R26, RZ, 0x7610, R26 ;  /* 0x00007610ff1a7816 */ /* 0x000fc6000000001a */
[----:B------:R-:W3:Y:S01]  /*3c750*/  LDL R12, [R1+0x15ec] ;  /* 0x0015ec00010c7983 */ /* 0x000ee20000100800 */
[----:B0-----:R-:W-:-:S03]  /*3c760*/  @!P4 IMAD.MOV.U32 R3, RZ, RZ, R8 ;  /* 0x000000ffff03c224 */ /* 0x001fc600078e0008 */
[----:B-1----:R-:W3:Y:S04]  /*3c770*/  LDL R6, [R1+0x698] ;  /* 0x0006980001067983 */ /* 0x002ee80000100800 */
[----:B------:R0:W-:Y:S04]  /*3c780*/  STL [R1], R11 ;  /* 0x0000000b01007387 */ /* 0x0001e80000100800 */
[----:B------:R-:W3:Y:S04]  /*3c790*/  LDL R10, [R1+0x1664] ;  /* 0x00166400010a7983 */ /* 0x000ee80000100800 */
[----:B------:R-:W3:Y:S04]  /*3c7a0*/  LDL R9, [R1+0x1670] ;  /* 0x0016700001097983 */ /* 0x000ee80000100800 */
[----:B0-----:R-:W3:Y:S01]  /*3c7b0*/  LDL R11, [R1+0x15f8] ;  /* 0x0015f800010b7983 */ /* 0x001ee20000100800 */
[----:B----4-:R-:W-:-:S05]  /*3c7c0*/  @!P4 IMAD.MOV.U32 R2, RZ, RZ, R7 ;  /* 0x000000ffff02c224 */ /* 0x010fca00078e0007 */
[----:B------:R3:W4:Y:S04]  /*3c7d0*/  @!P4 LDG.E.U16 R26, desc[UR8][R2.64] ;  /* 0x00000008021ac981 */ /* 0x000728000c1e1500 */
[----:B--2---:R-:W-:Y:S04]  /*3c7e0*/  STL [R1+0x2f08], R28 ;  /* 0x002f081c01007387 */ /* 0x004fe80000100800 */
[----:B------:R-:W2:Y:S04]  /*3c7f0*/  LDL R8, [R1+0x166c] ;  /* 0x00166c0001087983 */ /* 0x000ea80000100800 */
[----:B------:R-:W2:Y:S01]  /*3c800*/  LDL R7, [R1+0x1678] ;  /* 0x0016780001077983 */ /* 0x000ea20000100800 */
[----:B------:R-:W-:Y:S01]  /*3c810*/  PRMT R5, RZ, 0x7610, R5 ;  /* 0x00007610ff057816 */ /* 0x000fe20000000005 */
[----:B---3--:R-:W-:Y:S01]  /*3c820*/  @!P4 IMAD.MOV.U32 R2, RZ, RZ, R0 ;  /* 0x000000ffff02c224 */ /* 0x008fe200078e0000 */
[----:B------:R-:W-:Y:S01]  /*3c830*/  PRMT R4, RZ, 0x7610, R4 ;  /* 0x00007610ff047816 */ /* 0x000fe20000000004 */
[----:B------:R-:W-:-:S05]  /*3c840*/  @!P4 IMAD.MOV.U32 R3, RZ, RZ, R6 ;  /* 0x000000ffff03c224 */ /* 0x000fca00078e0006 */
[----:B------:R0:W3:Y:S01]  /*3c850*/  @!P4 LDG.E.U16 R5, desc[UR8][R2.64] ;  /* 0x000000080205c981 */ /* 0x0000e2000c1e1500 */
[----:B------:R-:W-:Y:S02]  /*3c860*/  @!P4 IMAD.MOV.U32 R14, RZ, RZ, R9 ;  /* 0x000000ffff0ec224 */ /* 0x000fe400078e0009 */
[----:B------:R-:W-:Y:S02]  /*3c870*/  @!P4 IMAD.MOV.U32 R15, RZ, RZ, R10 ;  /* 0x000000ffff0fc224 */ /* 0x000fe400078e000a */
[----:B0-----:R-:W-:Y:S02]  /*3c880*/  @!P1 IMAD.MOV.U32 R2, RZ, RZ, R11 ;  /* 0x000000ffff029224 */ /* 0x001fe400078e000b */
[----:B------:R-:W-:-:S05]  /*3c890*/  @!P1 IMAD.MOV.U32 R3, RZ, RZ, R12 ;  /* 0x000000ffff039224 */ /* 0x000fca00078e000c */
[----:B------:R0:W3:Y:S04]  /*3c8a0*/  @!P1 LDG.E.U16 R4, desc[UR8][R2.64] ;  /* 0x0000000802049981 */ /* 0x0000e8000c1e1500 */
[----:B----4-:R-:W-:Y:S04]  /*3c8b0*/  STL [R1+0x2ed0], R26 ;  /* 0x002ed01a01007387 */ /* 0x010fe80000100800 */
[----:B------:R-:W-:Y:S04]  /*3c8c0*/  STL [R1+0xc], R20 ;  /* 0x00000c1401007387 */ /* 0x000fe80000100800 */
[----:B------:R-:W4:Y:S04]  /*3c8d0*/  LDL R6, [R1+0x6fc] ;  /* 0x0006fc0001067983 */ /* 0x000f280000100800 */
[----:B------:R-:W4:Y:S01]  /*3c8e0*/  LDL R0, [R1+0x700] ;  /* 0x0007000001007983 */ /* 0x000f220000100800 */
[----:B0-----:R-:W-:-:S02]  /*3c8f0*/  PRMT R3, RZ, 0x7610, R3 ;  /* 0x00007610ff037816 */ /* 0x001fc40000000003 */
[----:B------:R-:W-:-:S04]  /*3c900*/  PRMT R2, RZ, 0x7610, R2 ;  /* 0x00007610ff027816 */ /* 0x000fc80000000002 */
[----:B------:R2:W4:Y:S02]  /*3c910*/  @!P4 LDG.E.U16 R3, desc[UR8][R14.64] ;  /* 0x000000080e03c981 */ /* 0x000524000c1e1500 */
[----:B--2---:R-:W-:Y:S02]  /*3c920*/  @!P1 IMAD.MOV.U32 R15, RZ, RZ, R8 ;  /* 0x000000ffff0f9224 */ /* 0x004fe400078e0008 */
[----:B------:R-:W-:-:S05]  /*3c930*/  @!P1 IMAD.MOV.U32 R14, RZ, RZ, R7 ;  /* 0x000000ffff0e9224 */ /* 0x000fca00078e0007 */
[----:B------:R4:W2:Y:S01]  /*3c940*/  @!P1 LDG.E.U16 R2, desc[UR8][R14.64] ;  /* 0x000000080e029981 */ /* 0x0008a2000c1e1500 */
[----:B------:R-:W-:-:S03]  /*3c950*/  PRMT R18, RZ, 0x7610, R18 ;  /* 0x00007610ff127816 */ /* 0x000fc60000000012 */
[----:B---3--:R-:W-:Y:S01]  /*3c960*/  STL [R1+0x2f0c], R5 ;  /* 0x002f0c0501007387 */ /* 0x008fe20000100800 */
[----:B----4-:R-:W-:Y:S02]  /*3c970*/  @!P1 IMAD.MOV.U32 R15, RZ, RZ, R6 ;  /* 0x000000ffff0f9224 */ /* 0x010fe400078e0006 */
[----:B------:R-:W-:Y:S01]  /*3c980*/  @!P1 IMAD.MOV.U32 R14, RZ, RZ, R0 ;  /* 0x000000ffff0e9224 */ /* 0x000fe200078e0000 */
[----:B------:R0:W-:Y:S04]  /*3c990*/  STL [R1+0x2f10], R4 ;  /* 0x002f100401007387 */ /* 0x0001e80000100800 */
[----:B------:R-:W3:Y:S04]  /*3c9a0*/  LDL R11, [R1+0x6f4] ;  /* 0x0006f400010b7983 */ /* 0x000ee80000100800 */
[----:B------:R3:W4:Y:S04]  /*3c9b0*/  @!P1 LDG.E.U16 R18, desc[UR8][R14.64] ;  /* 0x000000080e129981 */ /* 0x000728000c1e1500 */
[----:B0-----:R-:W4:Y:S04]  /*3c9c0*/  LDL R4, [R1+0x6f8] ;  /* 0x0006f80001047983 */ /* 0x001f280000100800 */
[----:B------:R0:W-:Y:S04]  /*3c9d0*/  STL [R1+0x2f14], R3 ;  /* 0x002f140301007387 */ /* 0x0001e80000100800 */
[----:B------:R-:W4:Y:S04]  /*3c9e0*/  LDL R10, [R1+0x6ec] ;  /* 0x0006ec00010a7983 */ /* 0x000f280000100800 */
[----:B------:R-:W4:Y:S04]  /*3c9f0*/  LDL R9, [R1+0x6f0] ;  /* 0x0006f00001097983 */ /* 0x000f280000100800 */
[----:B--2---:R1:W-:Y:S04]  /*3ca00*/  STL [R1+0x2f18], R2 ;  /* 0x002f180201007387 */ /* 0x0043e80000100800 */
[----:B------:R-:W2:Y:S04]  /*3ca10*/  LDL R8, [R1+0x15f4] ;  /* 0x0015f40001087983 */ /* 0x000ea80000100800 */
[----:B------:R-:W2:Y:S04]  /*3ca20*/  LDL R7, [R1+0x1600] ;  /* 0x0016000001077983 */ /* 0x000ea80000100800 */
[----:B------:R-:W2:Y:S04]  /*3ca30*/  LDL R6, [R1+0x15fc] ;  /* 0x0015fc0001067983 */ /* 0x000ea80000100800 */
[----:B------:R-:W2:Y:S04]  /*3ca40*/  LDL R5, [R1+0x1608] ;  /* 0x0016080001057983 */ /* 0x000ea80000100800 */
[----:B------:R-:W2:Y:S01]  /*3ca50*/  LDL R0, [R1+0x1610] ;  /* 0x0016100001007983 */ /* 0x000ea20000100800 */
[----:B------:R-:W-:-:S02]  /*3ca60*/  PRMT R16, RZ, 0x7610, R16 ;  /* 0x00007610ff107816 */ /* 0x000fc40000000010 */
[----:B------:R-:W-:Y:S02]  /*3ca70*/  PRMT R17, RZ, 0x7610, R17 ;  /* 0x00007610ff117816 */ /* 0x000fe40000000011 */
[----:B------:R-:W-:Y:S02]  /*3ca80*/  PRMT R19, RZ, 0x7610, R19 ;  /* 0x00007610ff137816 */ /* 0x000fe40000000013 */
[----:B------:R-:W-:Y:S01]  /*3ca90*/  PRMT R21, RZ, 0x7610, R21 ;  /* 0x00007610ff157816 */ /* 0x000fe20000000015 */
[----:B---3--:R-:W-:Y:S01]  /*3caa0*/  @!P4 IMAD.MOV.U32 R15, RZ, RZ, R11 ;  /* 0x000000ffff0fc224 */ /* 0x008fe200078e000b */
[----:B----4-:R-:W-:Y:S04]  /*3cab0*/  STL [R1+0x2ed4], R18 ;  /* 0x002ed41201007387 */ /* 0x010fe80000100800 */
[----:B0-----:R-:W3:Y:S04]  /*3cac0*/  LDL R3, [R1+0x160c] ;  /* 0x00160c0001037983 */ /* 0x001ee80000100800 */
[----:B-1----:R-:W4:Y:S01]  /*3cad0*/  LDL R2, [R1+0x1618] ;  /* 0x0016180001027983 */ /* 0x002f220000100800 */
[----:B------:R-:W-:-:S03]  /*3cae0*/  @!P4 IMAD.MOV.U32 R14, RZ, RZ, R4 ;  /* 0x000000ffff0ec224 */ /* 0x000fc600078e0004 */
[----:B------:R-:W3:Y:S04]  /*3caf0*/  LDL R4, [R1+0x1604] ;  /* 0x0016040001047983 */ /* 0x000ee80000100800 */
[----:B------:R0:W4:Y:S02]  /*3cb00*/  @!P4 LDG.E.U16 R16, desc[UR8][R14.64] ;  /* 0x000000080e10c981 */ /* 0x000124000c1e1500 */
[----:B0-----:R-:W-:Y:S02]  /*3cb10*/  @!P1 IMAD.MOV.U32 R14, RZ, RZ, R9 ;  /* 0x000000ffff0e9224 */ /* 0x001fe400078e0009 */
[----:B------:R-:W-:-:S05]  /*3cb20*/  @!P1 IMAD.MOV.U32 R15, RZ, RZ, R10 ;  /* 0x000000ffff0f9224 */ /* 0x000fca00078e000a */
[----:B------:R2:W4:Y:S02]  /*3cb30*/  @!P1 LDG.E.U16 R17, desc[UR8][R14.64] ;  /* 0x000000080e119981 */ /* 0x000524000c1e1500 */
[----:B--2---:R-:W-:Y:S02]  /*3cb40*/  @!P4 IMAD.MOV.U32 R15, RZ, RZ, R8 ;  /* 0x000000ffff0fc224 */ /* 0x004fe400078e0008 */
[----:B------:R-:W-:-:S05]  /*3cb50*/  @!P4 IMAD.MOV.U32 R14, RZ, RZ, R7 ;  /* 0x000000ffff0ec224 */ /* 0x000fca00078e0007 */
[----:B------:R0:W2:Y:S02]  /*3cb60*/  @!P4 LDG.E.U16 R19, desc[UR8][R14.64] ;  /* 0x000000080e13c981 */ /* 0x0000a4000c1e1500 */
[----:B0-----:R-:W-:Y:S02]  /*3cb70*/  @!P1 IMAD.MOV.U32 R14, RZ, RZ, R5 ;  /* 0x000000ffff0e9224 */ /* 0x001fe400078e0005 */
[----:B------:R-:W-:-:S05]  /*3cb80*/  @!P1 IMAD.MOV.U32 R15, RZ, RZ, R6 ;  /* 0x000000ffff0f9224 */ /* 0x000fca00078e0006 */
[----:B------:R0:W2:Y:S01]  /*3cb90*/  @!P1 LDG.E.U16 R21, desc[UR8][R14.64] ;  /* 0x000000080e159981 */ /* 0x0000a2000c1e1500 */
[----:B------:R-:W-:Y:S01]  /*3cba0*/  PRMT R23, RZ, 0x7610, R23 ;  /* 0x00007610ff177816 */ /* 0x000fe20000000017 */
[----:B0-----:R-:W-:Y:S02]  /*3cbb0*/  @!P4 IMAD.MOV.U32 R14, RZ, RZ, R0 ;  /* 0x000000ffff0ec224 */ /* 0x001fe400078e0000 */
[----:B---3--:R-:W-:-:S05]  /*3cbc0*/  @!P4 IMAD.MOV.U32 R15, RZ, RZ, R4 ;  /* 0x000000ffff0fc224 */ /* 0x008fca00078e0004 */
[----:B------:R0:W3:Y:S01]  /*3cbd0*/  @!P4 LDG.E.U16 R23, desc[UR8][R14.64] ;  /* 0x000000080e17c981 */ /* 0x0000e2000c1e1500 */
[----:B------:R-:W-:-:S03]  /*3cbe0*/  PRMT R25, RZ, 0x7610, R25 ;  /* 0x00007610ff197816 */ /* 0x000fc60000000019 */
[----:B----4-:R-:W-:Y:S01]  /*3cbf0*/  STL [R1+0x2ec8], R16 ;  /* 0x002ec81001007387 */ /* 0x010fe20000100800 */
[----:B0-----:R-:W-:Y:S02]  /*3cc00*/  @!P1 IMAD.MOV.U32 R14, RZ, RZ, R2 ;  /* 0x000000ffff0e9224 */ /* 0x001fe400078e0002 */
[----:B------:R-:W-:Y:S01]  /*3cc10*/  @!P1 IMAD.MOV.U32 R15, RZ, RZ, R3 ;  /* 0x000000ffff0f9224 */ /* 0x000fe200078e0003 */
[----:B------:R-:W-:Y:S04]  /*3cc20*/  STL [R1+0x2ecc], R17 ;  /* 0x002ecc1101007387 */ /* 0x000fe80000100800 */
[----:B------:R-:W4:Y:S04]  /*3cc30*/  @!P1 LDG.E.U16 R25, desc[UR8][R14.64] ;  /* 0x000000080e199981 */ /* 0x000f28000c1e1500 */
[----:B--2---:R-:W-:Y:S04]  /*3cc40*/  STL [R1+0x2ed8], R19 ;  /* 0x002ed81301007387 */ /* 0x004fe80000100800 */
[----:B------:R-:W-:Y:S04]  /*3cc50*/  STL [R1+0x2edc], R21 ;  /* 0x002edc1501007387 */ /* 0x000fe80000100800 */
[----:B------:R-:W2:Y:S04]  /*3cc60*/  LDL R9, [R1+0x1674] ;  /* 0x0016740001097983 */ /* 0x000ea80000100800 */
[----:B------:R-:W2:Y:S01]  /*3cc70*/  LDL R0, [R1+0x1680] ;  /* 0x0016800001007983 */ /* 0x000ea20000100800 */
[----:B------:R-:W0:Y:S01]  /*3cc80*/  S2R R24, SR_TID.X ;  /* 0x0000000000187919 */ /* 0x000e220000002100 */
[----:B------:R-:W-:-:S02]  /*3cc90*/  PRMT R27, RZ, 0x7610, R27 ;  /* 0x00007610ff1b7816 */ /* 0x000fc4000000001b */
[----:B---3--:R1:W-:Y:S04]  /*3cca0*/  STL [R1+0x2ee0], R23 ;  /* 0x002ee01701007387 */ /* 0x0083e80000100800 */
        /* <DEDUP_REMOVED lines=16> */
[----:B----4-:R1:W-:Y:S01]  /*3cdb0*/  STL [R1+0x2ee4], R25 ;  /* 0x002ee41901007387 */ /* 0x0103e20000100800 */
[----:B0-----:R-:W-:-:S03]  /*3cdc0*/  LOP3.LUT R11, R24, 0x7f, RZ, 0xc0, !PT ;  /* 0x0000007f180b7812 */ /* 0x001fc600078ec0ff */
[----:B-1----:R-:W4:Y:S01]  /*3cdd0*/  LDL R25, [R1+0x1688] ;  /* 0x0016880001197983 */ /* 0x002f220000100800 */
[----:B--2---:R-:W-:Y:S02]  /*3cde0*/  @!P4 IMAD.MOV.U32 R15, RZ, RZ, R9 ;  /* 0x000000ffff0fc224 */ /* 0x004fe400078e0009 */
[----:B------:R-:W-:Y:S01]  /*3cdf0*/  @!P4 IMAD.MOV.U32 R14, RZ, RZ, R0 ;  /* 0x000000ffff0ec224 */ /* 0x000fe200078e0000 */
[----:B------:R-:W2:Y:S04]  /*3ce00*/  LDL.LU R9, [R1+0x494] ;  /* 0x0004940001097983 */ /* 0x000ea80000300800 */
[----:B------:R-:W2:Y:S04]  /*3ce10*/  LDL.LU R0, [R1+0x468] ;  /* 0x0004680001007983 */ /* 0x000ea80000300800 */
[----:B------:R-:W2:Y:S04]  /*3ce20*/  LDL.LU R10, [R1+0x464] ;  /* 0x00046400010a7983 */ /* 0x000ea80000300800 */
[----:B------:R-:W2:Y:S04]  /*3ce30*/  LDL.LU R22, [R1+0x358] ;  /* 0x0003580001167983 */ /* 0x000ea80000300800 */
[----:B------:R-:W2:Y:S04]  /*3ce40*/  LDL.LU R12, [R1+0x354] ;  /* 0x00035400010c7983 */ /* 0x000ea80000300800 */
[----:B------:R-:W2:Y:S04]  /*3ce50*/  LDL.LU R13, [R1+0x328] ;  /* 0x00032800010d7983 */ /* 0x000ea80000300800 */
[----:B------:R-:W2:Y:S04]  /*3ce60*/  LDL.LU R24, [R1+0x324] ;  /* 0x0003240001187983 */ /* 0x000ea80000300800 */
[----:B------:R4:W2:Y:S04]  /*3ce70*/  @!P4 LDG.E.U16 R27, desc[UR8][R14.64] ;  /* 0x000000080e1bc981 */ /* 0x0008a8000c1e1500 */
[----:B------:R-:W2:Y:S01]  /*3ce80*/  LDL R15, [R1+0x167c] ;  /* 0x00167c00010f7983 */ /* 0x000ea20000100800 */
[----:B------:R-:W-:Y:S01]  /*3ce90*/  PRMT R29, RZ, 0x7610, R29 ;  /* 0x00007610ff1d7816 */ /* 0x000fe2000000001d */
[----:B----4-:R-:W-:-:S05]  /*3cea0*/  @!P1 IMAD.MOV.U32 R14, RZ, RZ, R25 ;  /* 0x000000ffff0e9224 */ /* 0x010fca00078e0019 */
[----:B--2---:R-:W2:Y:S01]  /*3ceb0*/  @!P1 LDG.E.U16 R29, desc[UR8][R14.64] ;  /* 0x000000080e1d9981 */ /* 0x004ea2000c1e1500 */
[----:B------:R-:W-:-:S05]  /*3cec0*/  IMAD.SHL.U32 R11, R11, 0x2, RZ ;  /* 0x000000020b0b7824 */ /* 0x000fca00078e00ff */
[----:B------:R-:W-:-:S05]  /*3ced0*/  LOP3.LUT R11, R11, 0x20, RZ, 0x3c, !PT ;  /* 0x000000200b0b7812 */ /* 0x000fca00078e3cff */
[----:B---3--:R-:W-:Y:S04]  /*3cee0*/  STS.U16 [R11+UR5+0x3500], R23 ;  /* 0x003500170b007988 */ /* 0x008fe80008000405 */
        /* <DEDUP_REMOVED lines=15> */
[----:B------:R-:W-:Y:S04]  /*3cfe0*/  STS.U16 [R11+UR5+0xb500], R9 ;  /* 0x00b500090b007988 */ /* 0x000fe80008000405 */
[----:B------:R-:W-:Y:S04]  /*3cff0*/  STS.U16 [R11+UR5+0xc400], R0 ;  /* 0x00c400000b007988 */ /* 0x000fe80008000405 */
[----:B------:R-:W-:Y:S04]  /*3d000*/  STL [R1+0x2ee8], R27 ;  /* 0x002ee81b01007387 */ /* 0x000fe80000100800 */
[----:B------:R-:W-:Y:S04]  /*3d010*/  STS.U16 [R11+UR5+0xc500], R10 ;  /* 0x00c5000a0b007988 */ /* 0x000fe80008000405 */
[----:B------:R-:W-:Y:S04]  /*3d020*/  STS.U16 [R11+UR5+0xd400], R22 ;  /* 0x00d400160b007988 */ /* 0x000fe80008000405 */
[----:B------:R1:W-:Y:S04]  /*3d030*/  STS.U16 [R11+UR5+0xd500], R12 ;  /* 0x00d5000c0b007988 */ /* 0x0003e80008000405 */
[----:B--2---:R-:W-:Y:S04]  /*3d040*/  STL [R1+0x2eec], R29 ;  /* 0x002eec1d01007387 */ /* 0x004fe80000100800 */
[----:B0-----:R-:W2:Y:S04]  /*3d050*/  LDL.LU R20, [R1+0x2f8] ;  /* 0x0002f80001147983 */ /* 0x001ea80000300800 */
[----:B-1----:R-:W3:Y:S04]  /*3d060*/  LDL.LU R12, [R1+0x2c4] ;  /* 0x0002c400010c7983 */ /* 0x002ee80000300800 */
[----:B---3--:R0:W-:Y:S04]  /*3d070*/  STL [R1+0x2f70], R12 ;  /* 0x002f700c01007387 */ /* 0x0081e80000100800 */
[----:B0-----:R-:W3:Y:S04]  /*3d080*/  LDL.LU R12, [R1+0x2c8] ;  /* 0x0002c800010c7983 */ /* 0x001ee80000300800 */
[----:B------:R-:W-:Y:S04]  /*3d090*/  STS.U16 [R11+UR5+0xe400], R13 ;  /* 0x00e4000d0b007988 */ /* 0x000fe80008000405 */
[----:B------:R-:W-:Y:S04]  /*3d0a0*/  STS.U16 [R11+UR5+0xe500], R24 ;  /* 0x00e500180b007988 */ /* 0x000fe80008000405 */
[----:B---3--:R0:W-:Y:S04]  /*3d0b0*/  STL [R1+0x2f74], R12 ;  /* 0x002f740c01007387 */ /* 0x0081e80000100800 */
[----:B0-----:R-:W3:Y:S04]  /*3d0c0*/  LDL.LU R12, [R1+0x2f4] ;  /* 0x0002f400010c7983 */ /* 0x001ee80000300800 */
[----:B------:R-:W4:Y:S04]  /*3d0d0*/  LDL.LU R13, [R1+0x27c] ;  /* 0x00027c00010d7983 */ /* 0x000f280000300800 */
        /* <DEDUP_REMOVED lines=24> */
[----:B--2---:R0:W-:Y:S04]  /*3d260*/  STS.U16 [R11+UR5+0xf400], R20 ;  /* 0x00f400140b007988 */ /* 0x0041e80008000405 */
[----:B------:R-:W2:Y:S04]  /*3d270*/  LDL.LU R10, [R1+0x38] ;  /* 0x00003800010a7983 */ /* 0x000ea80000300800 */
[----:B0-----:R-:W2:Y:S04]  /*3d280*/  LDL.LU R20, [R1+0x14] ;  /* 0x0000140001147983 */ /* 0x001ea80000300800 */
[----:B---3--:R0:W-:Y:S04]  /*3d290*/  STS.U16 [R11+UR5+0xf500], R12 ;  /* 0x00f5000c0b007988 */ /* 0x0081e80008000405 */
[----:B0-----:R-:W3:Y:S04]  /*3d2a0*/  LDL.LU R12, [R1+0x2f74] ;  /* 0x002f7400010c7983 */ /* 0x001ee80000300800 */
[----:B---3--:R0:W-:Y:S04]  /*3d2b0*/  STS.U16 [R11+UR5+0x10400], R12 ;  /* 0x0104000c0b007988 */ /* 0x0081e80008000405 */
[----:B0-----:R-:W3:Y:S04]  /*3d2c0*/  LDL.LU R12, [R1+0x2f70] ;  /* 0x002f7000010c7983 */ /* 0x001ee80000300800 */
[----:B---3--:R0:W-:Y:S04]  /*3d2d0*/  STS.U16 [R11+UR5+0x10500], R12 ;  /* 0x0105000c0b007988 */ /* 0x0081e80008000405 */
[----:B----4-:R1:W-:Y:S04]  /*3d2e0*/  STS.U16 [R11+UR5+0x11400], R13 ;  /* 0x0114000d0b007988 */ /* 0x0103e80008000405 */
[----:B------:R3:W-:Y:S04]  /*3d2f0*/  STS.U16 [R11+UR5+0x11500], R24 ;  /* 0x011500180b007988 */ /* 0x0007e80008000405 */
        /* <DEDUP_REMOVED lines=17> */
[----:B-1----:R-:W2:Y:S04]  /*3d410*/  LDL.LU R13, [R1+0x2f68] ;  /* 0x002f6800010d7983 */ /* 0x002ea80000300800 */
[----:B---3--:R-:W3:Y:S01]  /*3d420*/  LDL.LU R24, [R1+0x2f64] ;  /* 0x002f640001187983 */ /* 0x008ee20000300800 */
[----:B----4-:R-:W0:Y:S02]  /*3d430*/  S2R R22, SR_TID.X ;  /* 0x0000000000167919 */ /* 0x010e240000002100 */
[----:B0-----:R-:W-:-:S05]  /*3d440*/  LOP3.LUT R22, R22, 0x7f, RZ, 0xc0, !PT ;  /* 0x0000007f16167812 */ /* 0x001fca00078ec0ff */
[----:B------:R-:W-:-:S05]  /*3d450*/  IMAD.SHL.U32 R22, R22, 0x2, RZ ;  /* 0x0000000216167824 */ /* 0x000fca00078e00ff */
[----:B------:R-:W-:-:S05]  /*3d460*/  LOP3.LUT R2, R22, 0x30, RZ, 0x3c, !PT ;  /* 0x0000003016027812 */ /* 0x000fca00078e3cff */
[----:B------:R0:W-:Y:S04]  /*3d470*/  STL [R1+0x2f60], R2 ;  /* 0x002f600201007387 */ /* 0x0001e80000100800 */
[----:B------:R-:W4:Y:S04]  /*3d480*/  LDL.LU R29, [R1+0x63c] ;  /* 0x00063c00011d7983 */ /* 0x000f280000300800 */
[----:B------:R-:W-:Y:S04]  /*3d490*/  STS.U16 [R11+UR5+0x1a400], R26 ;  /* 0x01a4001a0b007988 */ /* 0x000fe80008000405 */
[----:B------:R-:W-:Y:S04]  /*3d4a0*/  STS.U16 [R11+UR5+0x1a500], R28 ;  /* 0x01a5001c0b007988 */ /* 0x000fe80008000405 */
[----:B------:R-:W-:Y:S04]  /*3d4b0*/  STS.U16 [R11+UR5+0x1b400], R6 ;  /* 0x01b400060b007988 */ /* 0x000fe80008000405 */
[----:B------:R-:W-:Y:S04]  /*3d4c0*/  STS.U16 [R11+UR5+0x1b500], R7 ;  /* 0x01b500070b007988 */ /* 0x000fe80008000405 */
[----:B------:R-:W-:Y:S04]  /*3d4d0*/  STS.U16 [R11+UR5+0x1c400], R8 ;  /* 0x01c400080b007988 */ /* 0x000fe80008000405 */
[----:B------:R-:W-:Y:S04]  /*3d4e0*/  STS.U16 [R11+UR5+0x1c500], R9 ;  /* 0x01c500090b007988 */ /* 0x000fe80008000405 */
[----:B------:R-:W-:Y:S04]  /*3d4f0*/  STS.U16 [R11+UR5+0x1d400], R0 ;  /* 0x01d400000b007988 */ /* 0x000fe80008000405 */
[----:B--2---:R-:W-:Y:S01]  /*3d500*/  STS.U16 [R11+UR5+0x1d500], R10 ;  /* 0x01d5000a0b007988 */ /* 0x004fe20008000405 */
[----:B0-----:R-:W-:-:S03]  /*3d510*/  LOP3.LUT R2, R22, 0x20, RZ, 0x3c, !PT ;  /* 0x0000002016027812 */ /* 0x001fc600078e3cff */
[----:B------:R-:W-:Y:S04]  /*3d520*/  STS.U16 [R11+UR5+0x1e400], R20 ;  /* 0x01e400140b007988 */ /* 0x000fe80008000405 */
[----:B---3--:R-:W-:Y:S04]  /*3d530*/  STS.U16 [R2+UR5+0x1e500], R24 ;  /* 0x01e5001802007988 */ /* 0x008fe80008000405 */
[----:B------:R-:W-:Y:S04]  /*3d540*/  STS.U16 [R2+UR5+0x1f400], R13 ;  /* 0x01f4000d02007988 */ /* 0x000fe80008000405 */
[----:B------:R-:W-:Y:S04]  /*3d550*/  STS.U16 [R2+UR5+0x1f500], R12 ;  /* 0x01f5000c02007988 */ /* 0x000fe80008000405 */
[----:B----4-:R0:W-:Y:S04]  /*3d560*/  STL [R1+0x2f5c], R29 ;  /* 0x002f5c1d01007387 */ /* 0x0101e80000100800 */
[----:B0-----:R-:W2:Y:S04]  /*3d570*/  LDL.LU R29, [R1+0x68c] ;  /* 0x00068c00011d7983 */ /* 0x001ea80000300800 */
[----:B------:R-:W3:Y:S04]  /*3d580*/  LDL.LU R14, [R1+0x638] ;  /* 0x00063800010e7983 */ /* 0x000ee80000300800 */
[----:B------:R-:W4:Y:S04]  /*3d590*/  LDL.LU R15, [R1+0x610] ;  /* 0x00061000010f7983 */ /* 0x000f280000300800 */
        /* <DEDUP_REMOVED lines=25> */
[----:B------:R-:W3:Y:S04]  /*3d730*/  LDL.LU R12, [R1+0x688] ;  /* 0x00068800010c7983 */ /* 0x000ee80000300800 */
[----:B--2---:R0:W-:Y:S04]  /*3d740*/  STS.U16 [R2+UR5+0x600], R29 ;  /* 0x0006001d02007988 */ /* 0x0041e80008000405 */
[----:B0-----:R-:W2:Y:S04]  /*3d750*/  LDL.LU R29, [R1+0x2f5c] ;  /* 0x002f5c00011d7983 */ /* 0x001ea80000300800 */
[----:B---3--:R-:W-:Y:S04]  /*3d760*/  STS.U16 [R2+UR5+0x700], R12 ;  /* 0x0007000c02007988 */ /* 0x008fe80008000405 */
[----:B------:R-:W-:Y:S04]  /*3d770*/  STS.U16 [R2+UR5+0x1600], R13 ;  /* 0x0016000d02007988 */ /* 0x000fe80008000405 */
[----:B------:R-:W-:Y:S04]  /*3d780*/  STS.U16 [R2+UR5+0x1700], R24 ;  /* 0x0017001802007988 */ /* 0x000fe80008000405 */
[----:B--2---:R-:W-:Y:S04]  /*3d790*/  STS.U16 [R2+UR5+0x2600], R29 ;  /* 0x0026001d02007988 */ /* 0x004fe80008000405 */
[----:B------:R-:W-:Y:S04]  /*3d7a0*/  STS.U16 [R2+UR5+0x2700], R14 ;  /* 0x0027000e02007988 */ /* 0x000fe80008000405 */
[----:B----4-:R-:W-:Y:S04]  /*3d7b0*/  STS.U16 [R2+UR5+0x3600], R15 ;  /* 0x0036000f02007988 */ /* 0x010fe80008000405 */
        /* <DEDUP_REMOVED lines=18> */
[----:B------:R1:W-:Y:S04]  /*3d8e0*/  STS.U16 [R2+UR5+0xc700], R10 ;  /* 0x00c7000a02007988 */ /* 0x0003e80008000405 */
[----:B0-----:R-:W2:Y:S04]  /*3d8f0*/  LDL.LU R9, [R1+0x31c] ;  /* 0x00031c0001097983 */ /* 0x001ea80000300800 */
[----:B-1----:R-:W3:Y:S04]  /*3d900*/  LDL.LU R10, [R1+0x2c0] ;  /* 0x0002c000010a7983 */ /* 0x002ee80000300800 */
[----:B---3--:R0:W-:Y:S04]  /*3d910*/  STL [R1+0x2f54], R10 ;  /* 0x002f540a01007387 */ /* 0x0081e80000100800 */
[----:B0-----:R-:W3:Y:S04]  /*3d920*/  LDL.LU R10, [R1+0x2ec] ;  /* 0x0002ec00010a7983 */ /* 0x001ee80000300800 */
[----:B------:R-:W-:Y:S04]  /*3d930*/  STS.U16 [R2+UR5+0xd600], R11 ;  /* 0x00d6000b02007988 */ /* 0x000fe80008000405 */
        /* <DEDUP_REMOVED lines=39> */
[----:B------:R4:W-:Y:S04]  /*3dbb0*/  STS.U16 [R2+UR5+0x11700], R22 ;  /* 0x0117001602007988 */ /* 0x0009e80008000405 */
[----:B0-----:R-:W2:Y:S04]  /*3dbc0*/  LDL.LU R10, [R1+0x2f50] ;  /* 0x002f5000010a7983 */ /* 0x001ea80000300800 */
[----:B-1----:R-:W2:Y:S04]  /*3dbd0*/  LDL.LU R11, [R1+0x2f4c] ;  /* 0x002f4c00010b7983 */ /* 0x002ea80000300800 */
[----:B---3--:R-:W3:Y:S04]  /*3dbe0*/  LDL.LU R20, [R1+0x2f48] ;  /* 0x002f480001147983 */ /* 0x008ee80000300800 */
[----:B----4-:R-:W4:Y:S04]  /*3dbf0*/  LDL.LU R22, [R1+0x2f44] ;  /* 0x002f440001167983 */ /* 0x010f280000300800 */
        /* <DEDUP_REMOVED lines=17> */
[----:B------:R-:W-:Y:S04]  /*3dd10*/  STS.U16 [R2+UR5+0x1a600], R4 ;  /* 0x01a6000402007988 */ /* 0x000fe80008000405 */
[----:B------:R-:W-:Y:S04]  /*3dd20*/  STS.U16 [R2+UR5+0x1a700], R5 ;  /* 0x01a7000502007988 */ /* 0x000fe80008000405 */
[----:B------:R-:W-:Y:S04]  /*3dd30*/  STS.U16 [R2+UR5+0x1b600], R26 ;  /* 0x01b6001a02007988 */ /* 0x000fe80008000405 */
[----:B------:R-:W-:Y:S04]  /*3dd40*/  STS.U16 [R2+UR5+0x1b700], R28 ;  /* 0x01b7001c02007988 */ /* 0x000fe80008000405 */
[----:B------:R-:W-:Y:S04]  /*3dd50*/  STS.U16 [R2+UR5+0x1c600], R6 ;  /* 0x01c6000602007988 */ /* 0x000fe80008000405 */
[----:B------:R-:W-:Y:S04]  /*3dd60*/  STS.U16 [R2+UR5+0x1c700], R7 ;  /* 0x01c7000702007988 */ /* 0x000fe80008000405 */
[----:B--2---:R-:W-:Y:S04]  /*3dd70*/  STS.U16 [R2+UR5+0x1d600], R8 ;  /* 0x01d6000802007988 */ /* 0x004fe80008000405 */
[----:B------:R-:W-:Y:S01]  /*3dd80*/  STS.U16 [R2+UR5+0x1d700], R9 ;  /* 0x01d7000902007988 */ /* 0x000fe20008000405 */
[----:B0-----:R-:W-:-:S05]  /*3dd90*/  LOP3.LUT R0, R0, 0x7f, RZ, 0xc0, !PT ;  /* 0x0000007f00007812 */ /* 0x001fca00078ec0ff */
[----:B------:R-:W-:Y:S01]  /*3dda0*/  IMAD.SHL.U32 R0, R0, 0x2, RZ ;  /* 0x0000000200007824 */ /* 0x000fe200078e00ff */
[----:B----4-:R0:W-:Y:S04]  /*3ddb0*/  STS.U16 [R2+UR5+0x1e600], R22 ;  /* 0x01e6001602007988 */ /* 0x0101e80008000405 */
[----:B0-----:R-:W-:-:S05]  /*3ddc0*/  LOP3.LUT R2, R0, 0x40, RZ, 0x3c, !PT ;  /* 0x0000004000027812 */ /* 0x001fca00078e3cff */
[----:B------:R0:W-:Y:S04]  /*3ddd0*/  STL [R1+0x2f40], R2 ;  /* 0x002f400201007387 */ /* 0x0001e80000100800 */
[----:B------:R-:W2:Y:S04]  /*3dde0*/  LDL.LU R22, [R1+0x658] ;  /* 0x0006580001167983 */ /* 0x000ea80000300800 */
        /* <DEDUP_REMOVED lines=19> */
[----:B0-----:R-:W-:-:S03]  /*3df20*/  LOP3.LUT R2, R0, 0x30, RZ, 0x3c, !PT ;  /* 0x0000003000027812 */ /* 0x001fc600078e3cff */
[----:B------:R-:W2:Y:S04]  /*3df30*/  LDL.LU R6, [R1+0x484] ;  /* 0x0004840001067983 */ /* 0x000ea80000300800 */
[----:B------:R-:W2:Y:S04]  /*3df40*/  LDL.LU R7, [R1+0x458] ;  /* 0x0004580001077983 */ /* 0x000ea80000300800 */
[----:B------:R-:W2:Y:S04]  /*3df50*/  LDL.LU R8, [R1+0x454] ;  /* 0x0004540001087983 */ /* 0x000ea80000300800 */
[----:B------:R-:W2:Y:S04]  /*3df60*/  LDL.LU R9, [R1+0x348] ;  /* 0x0003480001097983 */ /* 0x000ea80000300800 */
[----:B------:R-:W2:Y:S04]  /*3df70*/  LDL.LU R0, [R1+0x344] ;  /* 0x0003440001007983 */ /* 0x000ea80000300800 */
[----:B---3--:R0:W-:Y:S04]  /*3df80*/  STS.U16 [R2+UR5+0x1e700], R20 ;  /* 0x01e7001402007988 */ /* 0x0081e80008000405 */
[----:B------:R1:W-:Y:S04]  /*3df90*/  STS.U16 [R2+UR5+0x1f600], R11 ;  /* 0x01f6000b02007988 */ /* 0x0003e80008000405 */
[----:B------:R3:W-:Y:S04]  /*3dfa0*/  STS.U16 [R2+UR5+0x1f700], R10 ;  /* 0x01f7000a02007988 */ /* 0x0007e80008000405 */
[----:B0-----:R-:W2:Y:S04]  /*3dfb0*/  LDL.LU R20, [R1+0x65c] ;  /* 0x00065c0001147983 */ /* 0x001ea80000300800 */
[----:B-1----:R-:W2:Y:S04]  /*3dfc0*/  LDL.LU R11, [R1+0x680] ;  /* 0x00068000010b7983 */ /* 0x002ea80000300800 */
[----:B---3--:R-:W3:Y:S04]  /*3dfd0*/  LDL.LU R2, [R1+0x2f40] ;  /* 0x002f400001027983 */ /* 0x008ee80000300800 */
[----:B------:R-:W3:Y:S04]  /*3dfe0*/  LDL.LU R10, [R1+0x684] ;  /* 0x00068400010a7983 */ /* 0x000ee80000300800 */
[----:B---3--:R-:W-:Y:S04]  /*3dff0*/  STS.U16 [R2+UR5+0x800], R10 ;  /* 0x0008000a02007988 */ /* 0x008fe80008000405 */
[----:B--2---:R-:W-:Y:S04]  /*3e000*/  STS.U16 [R2+UR5+0x900], R11 ;  /* 0x0009000b02007988 */ /* 0x004fe80008000405 */
[----:B------:R-:W-:Y:S04]  /*3e010*/  STS.U16 [R2+UR5+0x1800], R20 ;  /* 0x0018001402007988 */ /* 0x000fe80008000405 */
        /* <DEDUP_REMOVED lines=70> */
[----:B0-----:R-:W4:Y:S04]  /*3e480*/  LDL.LU R6, [R1+0x2f30] ;  /* 0x002f300001067983 */ /* 0x001f280000300800 */
[----:B-1----:R-:W4:Y:S04]  /*3e490*/  LDL.LU R7, [R1+0x2f2c] ;  /* 0x002f2c0001077983 */ /* 0x002f280000300800 */
[----:B--2---:R-:W2:Y:S04]  /*3e4a0*/  LDL.LU R8, [R1+0x2f28] ;  /* 0x002f280001087983 */ /* 0x004ea80000300800 */
[----:B---3--:R-:W3:Y:S04]  /*3e4b0*/  LDL.LU R9, [R1+0x2f24] ;  /* 0x002f240001097983 */ /* 0x008ee80000300800 */
[----:B----4-:R-:W4:Y:S04]  /*3e4c0*/  LDL.LU R0, [R1+0x2f20] ;  /* 0x002f200001007983 */ /* 0x010f280000300800 */
[----:B------:R-:W-:Y:S04]  /*3e4d0*/  STS.U16 [R2+UR5+0x12800], R10 ;  /* 0x0128000a02007988 */ /* 0x000fe80008000405 */
[----:B------:R0:W-:Y:S04]  /*3e4e0*/  STS.U16 [R2+UR5+0x12900], R11 ;  /* 0x0129000b02007988 */ /* 0x0001e80008000405 */
        /* <DEDUP_REMOVED lines=22> */
[----:B----4-:R0:W-:Y:S02]  /*3e650*/  STS.U16 [R2+UR5+0x1d900], R0 ;  /* 0x01d9000002007988 */ /* 0x0101e40008000405 */
[----:B0-----:R-:W0:Y:S02]  /*3e660*/  S2R R0, SR_TID.X ;  /* 0x0000000000007919 */ /* 0x001e240000002100 */
[----:B--2---:R1:W-:Y:S04]  /*3e670*/  STL [R1+0x2f1c], R11 ;  /* 0x002f1c0b01007387 */ /* 0x0043e80000100800 */
        /* <DEDUP_REMOVED lines=16> */
[----:B0-----:R-:W-:-:S05]  /*3e780*/  LOP3.LUT R0, R0, 0x7f, RZ, 0xc0, !PT ;  /* 0x0000007f00007812 */ /* 0x001fca00078ec0ff */
[----:B------:R-:W-:-:S05]  /*3e790*/  IMAD.SHL.U32 R0, R0, 0x2, RZ ;  /* 0x0000000200007824 */ /* 0x000fca00078e00ff */
[----:B-1----:R-:W-:-:S05]  /*3e7a0*/  LOP3.LUT R11, R0, 0x40, RZ, 0x3c, !PT ;  /* 0x00000040000b7812 */ /* 0x002fca00078e3cff */
[----:B---3--:R0:W-:Y:S01]  /*3e7b0*/  STS.U16 [R11+UR5+0x1e800], R9 ;  /* 0x01e800090b007988 */ /* 0x0081e20008000405 */
[----:B------:R-:W-:-:S03]  /*3e7c0*/  LOP3.LUT R10, R0, 0x50, RZ, 0x3c, !PT ;  /* 0x00000050000a7812 */ /* 0x000fc600078e3cff */
[----:B------:R1:W-:Y:S04]  /*3e7d0*/  STS.U16 [R11+UR5+0x1e900], R8 ;  /* 0x01e900080b007988 */ /* 0x0003e80008000405 */
[----:B0-----:R-:W3:Y:S04]  /*3e7e0*/  LDL.LU R9, [R1+0x654] ;  /* 0x0006540001097983 */ /* 0x001ee80000300800 */
[----:B------:R-:W2:Y:S04]  /*3e7f0*/  LDL.LU R2, [R1+0x4b0] ;  /* 0x0004b00001027983 */ /* 0x000ea80000300800 */
[----:B------:R-:W2:Y:S04]  /*3e800*/  LDL.LU R3, [R1+0x4ac] ;  /* 0x0004ac0001037983 */ /* 0x000ea80000300800 */
[----:B------:R-:W2:Y:S04]  /*3e810*/  LDL.LU R4, [R1+0x480] ;  /* 0x0004800001047983 */ /* 0x000ea80000300800 */
[----:B------:R-:W2:Y:S04]  /*3e820*/  LDL.LU R5, [R1+0x47c] ;  /* 0x00047c0001057983 */ /* 0x000ea80000300800 */
[----:B------:R-:W2:Y:S04]  /*3e830*/  LDL.LU R26, [R1+0x450] ;  /* 0x00045000011a7983 */ /* 0x000ea80000300800 */
[----:B------:R-:W2:Y:S04]  /*3e840*/  LDL.LU R28, [R1+0x44c] ;  /* 0x00044c00011c7983 */ /* 0x000ea80000300800 */
[----:B------:R-:W2:Y:S04]  /*3e850*/  LDL.LU R0, [R1+0x340] ;  /* 0x0003400001007983 */ /* 0x000ea80000300800 */
[----:B-1----:R-:W2:Y:S04]  /*3e860*/  LDL.LU R8, [R1+0x678] ;  /* 0x0006780001087983 */ /* 0x002ea80000300800 */
[----:B------:R0:W-:Y:S04]  /*3e870*/  STS.U16 [R11+UR5+0x1f800], R7 ;  /* 0x01f800070b007988 */ /* 0x0001e80008000405 */
[----:B------:R1:W-:Y:S04]  /*3e880*/  STS.U16 [R11+UR5+0x1f900], R6 ;  /* 0x01f900060b007988 */ /* 0x0003e80008000405 */
[----:B0-----:R-:W2:Y:S04]  /*3e890*/  LDL.LU R7, [R1+0x67c] ;  /* 0x00067c0001077983 */ /* 0x001ea80000300800 */
[----:B-1----:R-:W3:Y:S04]  /*3e8a0*/  LDL.LU R11, [R1+0x2f1c] ;  /* 0x002f1c00010b7983 */ /* 0x002ee80000300800 */
[----:B--2---:R-:W-:Y:S04]  /*3e8b0*/  STS.U16 [R10+UR5+0xa00], R7 ;  /* 0x000a00070a007988 */ /* 0x004fe80008000405 */
[----:B------:R-:W-:Y:S04]  /*3e8c0*/  STS.U16 [R10+UR5+0xb00], R8 ;  /* 0x000b00080a007988 */ /* 0x000fe80008000405 */
[----:B---3--:R-:W-:Y:S04]  /*3e8d0*/  STS.U16 [R10+UR5+0x1a00], R9 ;  /* 0x001a00090a007988 */ /* 0x008fe80008000405 */
        /* <DEDUP_REMOVED lines=16> */
[----:B------:R1:W-:Y:S04]  /*3e9e0*/  STS.U16 [R10+UR5+0x9b00], R18 ;  /* 0x009b00120a007988 */ /* 0x0003e80008000405 */
[----:B------:R-:W-:Y:S04]  /*3e9f0*/  STS.U16 [R10+UR5+0xaa00], R2 ;  /* 0x00aa00020a007988 */ /* 0x000fe80008000405 */
[----:B------:R-:W-:Y:S04]  /*3ea00*/  STS.U16 [R10+UR5+0xab00], R3 ;  /* 0x00ab00030a007988 */ /* 0x000fe80008000405 */
[----:B------:R-:W-:Y:S04]  /*3ea10*/  STS.U16 [R10+UR5+0xba00], R4 ;  /* 0x00ba00040a007988 */ /* 0x000fe80008000405 */
[----:B------:R-:W-:Y:S04]  /*3ea20*/  STS.U16 [R10+UR5+0xbb00], R5 ;  /* 0x00bb00050a007988 */ /* 0x000fe80008000405 */
[----:B------:R2:W-:Y:S04]  /*3ea30*/  STS.U16 [R10+UR5+0xca00], R26 ;  /* 0x00ca001a0a007988 */ /* 0x0005e80008000405 */
[----:B0-----:R-:W3:Y:S04]  /*3ea40*/  LDL.LU R16, [R1+0x33c] ;  /* 0x00033c0001107983 */ /* 0x001ee80000300800 */
[----:B-1----:R-:W4:Y:S04]  /*3ea50*/  LDL.LU R18, [R1+0x310] ;  /* 0x0003100001127983 */ /* 0x002f280000300800 */
[----:B------:R0:W-:Y:S04]  /*3ea60*/  STS.U16 [R10+UR5+0xcb00], R28 ;  /* 0x00cb001c0a007988 */ /* 0x0001e80008000405 */
[----:B--2---:R-:W2:Y:S04]  /*3ea70*/  LDL.LU R26, [R1+0x30c] ;  /* 0x00030c00011a7983 */ /* 0x004ea80000300800 */
[----:B------:R-:W2:Y:S04]  /*3ea80*/  LDL.LU R2, [R1+0x2e0] ;  /* 0x0002e00001027983 */ /* 0x000ea80000300800 */
[----:B------:R-:W2:Y:S04]  /*3ea90*/  LDL.LU R3, [R1+0x2dc] ;  /* 0x0002dc0001037983 */ /* 0x000ea80000300800 */
[----:B------:R-:W2:Y:S04]  /*3eaa0*/  LDL.LU R4, [R1+0x294] ;  /* 0x0002940001047983 */ /* 0x000ea80000300800 */
[----:B------:R-:W2:Y:S04]  /*3eab0*/  LDL.LU R5, [R1+0x290] ;  /* 0x0002900001057983 */ /* 0x000ea80000300800 */
[----:B------:R1:W-:Y:S04]  /*3eac0*/  STS.U16 [R10+UR5+0xda00], R0 ;  /* 0x00da00000a007988 */ /* 0x0003e80008000405 */
[----:B0-----:R-:W2:Y:S04]  /*3ead0*/  LDL.LU R28, [R1+0x264] ;  /* 0x00026400011c7983 */ /* 0x001ea80000300800 */
[----:B-1----:R-:W2:Y:S04]  /*3eae0*/  LDL.LU R0, [R1+0x260] ;  /* 0x0002600001007983 */ /* 0x002ea80000300800 */
        /* <DEDUP_REMOVED lines=19> */
[----:B---3--:R0:W-:Y:S04]  /*3ec20*/  STS.U16 [R10+UR5+0xdb00], R16 ;  /* 0x00db00100a007988 */ /* 0x0081e80008000405 */
[----:B----4-:R1:W-:Y:S04]  /*3ec30*/  STS.U16 [R10+UR5+0xea00], R18 ;  /* 0x00ea00120a007988 */ /* 0x0103e80008000405 */
[----:B--2---:R2:W-:Y:S04]  /*3ec40*/  STS.U16 [R10+UR5+0xeb00], R26 ;  /* 0x00eb001a0a007988 */ /* 0x0045e80008000405 */
[----:B------:R3:W-:Y:S04]  /*3ec50*/  STS.U16 [R10+UR5+0xfa00], R2 ;  /* 0x00fa00020a007988 */ /* 0x0007e80008000405 */
[----:B0-----:R-:W4:Y:S04]  /*3ec60*/  LDL.LU R16, [R1+0x28] ;  /* 0x0000280001107983 */ /* 0x001f280000300800 */
[----:B-1----:R-:W4:Y:S04]  /*3ec70*/  LDL.LU R18, [R1+0x24] ;  /* 0x0000240001127983 */ /* 0x002f280000300800 */
[----:B------:R0:W-:Y:S04]  /*3ec80*/  STS.U16 [R10+UR5+0xfb00], R3 ;  /* 0x00fb00030a007988 */ /* 0x0001e80008000405 */
[----:B------:R1:W-:Y:S04]  /*3ec90*/  STS.U16 [R10+UR5+0x10a00], R4 ;  /* 0x010a00040a007988 */ /* 0x0003e80008000405 */
[----:B--2---:R-:W2:Y:S04]  /*3eca0*/  LDL.LU R26, [R1] ;  /* 0x00000000011a7983 */ /* 0x004ea80000300800 */
[----:B---3--:R-:W3:Y:S04]  /*3ecb0*/  LDL.LU R2, [R1+0x2f18] ;  /* 0x002f180001027983 */ /* 0x008ee80000300800 */
[----:B------:R1:W-:Y:S04]  /*3ecc0*/  STS.U16 [R10+UR5+0x10b00], R5 ;  /* 0x010b00050a007988 */ /* 0x0003e80008000405 */
[----:B------:R1:W-:Y:S04]  /*3ecd0*/  STS.U16 [R10+UR5+0x11a00], R28 ;  /* 0x011a001c0a007988 */ /* 0x0003e80008000405 */
[----:B0-----:R-:W2:Y:S04]  /*3ece0*/  LDL.LU R3, [R1+0x2f14] ;  /* 0x002f140001037983 */ /* 0x001ea80000300800 */
[----:B-1----:R-:W2:Y:S04]  /*3ecf0*/  LDL.LU R4, [R1+0x2f10] ;  /* 0x002f100001047983 */ /* 0x002ea80000300800 */
[----:B------:R0:W-:Y:S04]  /*3ed00*/  STS.U16 [R10+UR5+0x11b00], R0 ;  /* 0x011b00000a007988 */ /* 0x0001e80008000405 */
[----:B------:R-:W2:Y:S04]  /*3ed10*/  LDL.LU R5, [R1+0x2f0c] ;  /* 0x002f0c0001057983 */ /* 0x000ea80000300800 */
[----:B------:R-:W2:Y:S04]  /*3ed20*/  LDL.LU R28, [R1+0x2f08] ;  /* 0x002f0800011c7983 */ /* 0x000ea80000300800 */
[----:B0-----:R-:W2:Y:S04]  /*3ed30*/  LDL.LU R0, [R1+0x2f04] ;  /* 0x002f040001007983 */ /* 0x001ea80000300800 */
[----:B------:R0:W-:Y:S04]  /*3ed40*/  STS.U16 [R10+UR5+0x12a00], R6 ;  /* 0x012a00060a007988 */ /* 0x0001e80008000405 */
[----:B0-----:R-:W3:Y:S04]  /*3ed50*/  LDL.LU R6, [R1+0x620] ;  /* 0x0006200001067983 */ /* 0x001ee80000300800 */
        /* <DEDUP_REMOVED lines=14> */
[----:B--2---:R0:W-:Y:S02]  /*3ee40*/  STS.U16 [R10+UR5+0x19b00], R0 ;  /* 0x019b00000a007988 */ /* 0x0041e40008000405 */
[----:B0-----:R-:W0:Y:S02]  /*3ee50*/  S2R R0, SR_TID.X ;  /* 0x0000000000007919 */ /* 0x001e240000002100 */
[----:B------:R-:W-:Y:S04]  /*3ee60*/  STS.U16 [R10+UR5+0x1aa00], R23 ;  /* 0x01aa00170a007988 */ /* 0x000fe80008000405 */
[----:B------:R-:W-:Y:S04]  /*3ee70*/  STS.U16 [R10+UR5+0x1ab00], R21 ;  /* 0x01ab00150a007988 */ /* 0x000fe80008000405 */
[----:B------:R-:W-:Y:S04]  /*3ee80*/  STS.U16 [R10+UR5+0x1ba00], R19 ;  /* 0x01ba00130a007988 */ /* 0x000fe80008000405 */
[----:B------:R-:W-:Y:S04]  /*3ee90*/  STS.U16 [R10+UR5+0x1bb00], R17 ;  /* 0x01bb00110a007988 */ /* 0x000fe80008000405 */
[----:B---3--:R-:W-:Y:S04]  /*3eea0*/  STL [R1+0x2f00], R6 ;  /* 0x002f000601007387 */ /* 0x008fe80000100800 */
[----:B----4-:R-:W-:Y:S04]  /*3eeb0*/  STS.U16 [R10+UR5+0x1ca00], R16 ;  /* 0x01ca00100a007988 */ /* 0x010fe80008000405 */
[----:B------:R-:W2:Y:S04]  /*3eec0*/  LDL.LU R7, [R1+0x5f8] ;  /* 0x0005f80001077983 */ /* 0x000ea80000300800 */
[----:B------:R-:W-:Y:S04]  /*3eed0*/  STS.U16 [R10+UR5+0x1cb00], R18 ;  /* 0x01cb00120a007988 */ /* 0x000fe80008000405 */
[----:B------:R-:W3:Y:S04]  /*3eee0*/  LDL.LU R8, [R1+0x5f4] ;  /* 0x0005f40001087983 */ /* 0x000ee80000300800 */
[----:B------:R1:W-:Y:S04]  /*3eef0*/  STS.U16 [R10+UR5+0x1da00], R26 ;  /* 0x01da001a0a007988 */ /* 0x0003e80008000405 */
[----:B------:R-:W4:Y:S04]  /*3ef00*/  LDL.LU R9, [R1+0x5c8] ;  /* 0x0005c80001097983 */ /* 0x000f280000300800 */
        /* <DEDUP_REMOVED lines=14> */
[----:B------:R-:W2:Y:S01]  /*3eff0*/  LDL.LU R21, [R1+0x478] ;  /* 0x0004780001157983 */ /* 0x000ea20000300800 */
[----:B------:R-:W-:-:S03]  /*3f000*/  IMAD.SHL.U32 R16, R0, 0x2, RZ ;  /* 0x0000000200107824 */ /* 0x000fc600078e00ff */
[----:B------:R-:W2:Y:S01]  /*3f010*/  LDL.LU R19, [R1+0x474] ;  /* 0x0004740001137983 */ /* 0x000ea20000300800 */
[----:B------:R-:W-:-:S03]  /*3f020*/  IMAD.SHL.U32 R0, R0, 0x2, RZ ;  /* 0x0000000200007824 */ /* 0x000fc600078e00ff */
[----:B------:R-:W2:Y:S04]  /*3f030*/  LDL.LU R17, [R1+0x448] ;  /* 0x0004480001117983 */ /* 0x000ea80000300800 */
[----:B------:R-:W2:Y:S04]  /*3f040*/  LDL.LU R18, [R1+0x444] ;  /* 0x0004440001127983 */ /* 0x000ea80000300800 */
[----:B------:R-:W2:Y:S01]  /*3f050*/  LDL.LU R26, [R1+0x338] ;  /* 0x00033800011a7983 */ /* 0x000ea20000300800 */
[----:B------:R-:W-:Y:S02]  /*3f060*/  LOP3.LUT R6, R0, 0x50, RZ, 0x3c, !PT ;  /* 0x0000005000067812 */ /* 0x000fe400078e3cff */
[----:B------:R-:W-:-:S03]  /*3f070*/  LOP3.LUT R0, R16, 0x60, RZ, 0x3c, !PT ;  /* 0x0000006010007812 */ /* 0x000fc600078e3cff */
[----:B------:R0:W-:Y:S04]  /*3f080*/  STS.U16 [R6+UR5+0x1db00], R28 ;  /* 0x01db001c06007988 */ /* 0x0001e80008000405 */
[----:B------:R1:W-:Y:S04]  /*3f090*/  STS.U16 [R6+UR5+0x1ea00], R5 ;  /* 0x01ea000506007988 */ /* 0x0003e80008000405 */
[----:B------:R-:W-:Y:S04]  /*3f0a0*/  STS.U16 [R6+UR5+0x1eb00], R4 ;  /* 0x01eb000406007988 */ /* 0x000fe80008000405 */
[----:B------:R-:W-:Y:S04]  /*3f0b0*/  STS.U16 [R6+UR5+0x1fa00], R3 ;  /* 0x01fa000306007988 */ /* 0x000fe80008000405 */
[----:B0-----:R-:W2:Y:S04]  /*3f0c0*/  LDL.LU R28, [R1+0x624] ;  /* 0x00062400011c7983 */ /* 0x001ea80000300800 */
[----:B-1----:R-:W2:Y:S04]  /*3f0d0*/  LDL.LU R5, [R1+0x648] ;  /* 0x0006480001057983 */ /* 0x002ea80000300800 */
[----:B------:R0:W-:Y:S04]  /*3f0e0*/  STL [R1+0x2ef0], R16 ;  /* 0x002ef01001007387 */ /* 0x0001e80000100800 */
[----:B0-----:R-:W2:Y:S04]  /*3f0f0*/  LDL.LU R16, [R1+0x64c] ;  /* 0x00064c0001107983 */ /* 0x001ea80000300800 */
[----:B------:R-:W2:Y:S04]  /*3f100*/  LDL.LU R4, [R1+0x670] ;  /* 0x0006700001047983 */ /* 0x000ea80000300800 */
[----:B------:R-:W2:Y:S04]  /*3f110*/  LDL.LU R3, [R1+0x674] ;  /* 0x0006740001037983 */ /* 0x000ea80000300800 */
[----:B------:R0:W-:Y:S04]  /*3f120*/  STS.U16 [R6+UR5+0x1fb00], R2 ;  /* 0x01fb000206007988 */ /* 0x0001e80008000405 */
[----:B0-----:R-:W3:Y:S04]  /*3f130*/  LDL.LU R6, [R1+0x2f00] ;  /* 0x002f000001067983 */ /* 0x001ee80000300800 */
[----:B--2---:R-:W-:Y:S04]  /*3f140*/  STS.U16 [R0+UR5+0xc00], R3 ;  /* 0x000c000300007988 */ /* 0x004fe80008000405 */
        /* <DEDUP_REMOVED lines=34> */
[----:B------:R-:W-:Y:S04]  /*3f370*/  STS.U16 [R0+UR5+0xcc00], R17 ;  /* 0x00cc001100007988 */ /* 0x000fe80008000405 */
[----:B------:R-:W3:Y:S04]  /*3f380*/  LDL.LU R21, [R1+0x258] ;  /* 0x0002580001157983 */ /* 0x000ee80000300800 */
[----:B------:R0:W-:Y:S04]  /*3f390*/  STS.U16 [R0+UR5+0xcd00], R18 ;  /* 0x00cd001200007988 */ /* 0x0001e80008000405 */
[----:B------:R-:W3:Y:S04]  /*3f3a0*/  LDL.LU R19, [R1+0x22c] ;  /* 0x00022c0001137983 */ /* 0x000ee80000300800 */
[----:B------:R1:W-:Y:S04]  /*3f3b0*/  STS.U16 [R0+UR5+0xdc00], R26 ;  /* 0x00dc001a00007988 */ /* 0x0003e80008000405 */
[----:B0-----:R-:W3:Y:S04]  /*3f3c0*/  LDL.LU R18, [R1+0x228] ;  /* 0x0002280001127983 */ /* 0x001ee80000300800 */
        /* <DEDUP_REMOVED lines=41> */
[----:B0-----:R-:W2:Y:S04]  /*3f660*/  LDL.LU R19, [R1+0x2ed8] ;  /* 0x002ed80001137983 */ /* 0x001ea80000300800 */
[----:B-1----:R-:W2:Y:S04]  /*3f670*/  LDL.LU R18, [R1+0x2ed4] ;  /* 0x002ed40001127983 */ /* 0x002ea80000300800 */
[----:B------:R-:W2:Y:S04]  /*3f680*/  LDL.LU R26, [R1+0x2ed0] ;  /* 0x002ed000011a7983 */ /* 0x000ea80000300800 */
        /* <DEDUP_REMOVED lines=13> */
[----:B------:R0:W-:Y:S04]  /*3f760*/  STS.U16 [R0+UR5+0x1ac00], R12 ;  /* 0x01ac000c00007988 */ /* 0x0001e80008000405 */
[----:B------:R0:W-:Y:S04]  /*3f770*/  STS.U16 [R0+UR5+0x1ad00], R13 ;  /* 0x01ad000d00007988 */ /* 0x0001e80008000405 */
[----:B------:R-:W-:Y:S04]  /*3f780*/  STS.U16 [R0+UR5+0x1bc00], R24 ;  /* 0x01bc001800007988 */ /* 0x000fe80008000405 */
[----:B------:R-:W-:Y:S04]  /*3f790*/  STS.U16 [R0+UR5+0x1bd00], R14 ;  /* 0x01bd000e00007988 */ /* 0x000fe80008000405 */
[----:B------:R-:W-:Y:S04]  /*3f7a0*/  STS.U16 [R0+UR5+0x1cc00], R15 ;  /* 0x01cc000f00007988 */ /* 0x000fe80008000405 */
[----:B------:R-:W-:Y:S04]  /*3f7b0*/  STS.U16 [R0+UR5+0x1cd00], R17 ;  /* 0x01cd001100007988 */ /* 0x000fe80008000405 */
[----:B0-----:R-:W3:Y:S04]  /*3f7c0*/  LDL.LU R20, [R1+0x640] ;  /* 0x0006400001147983 */ /* 0x001ee80000300800 */
[----:B-1----:R-:W3:Y:S04]  /*3f7d0*/  LDL.LU R22, [R1+0x61c] ;  /* 0x00061c0001167983 */ /* 0x002ee80000300800 */
[----:B------:R-:W3:Y:S04]  /*3f7e0*/  LDL.LU R12, [R1+0x618] ;  /* 0x00061800010c7983 */ /* 0x000ee80000300800 */
[----:B------:R-:W3:Y:S04]  /*3f7f0*/  LDL.LU R13, [R1+0x5f0] ;  /* 0x0005f000010d7983 */ /* 0x000ee80000300800 */
[----:B--2---:R-:W-:Y:S04]  /*3f800*/  STS.U16 [R0+UR5+0x1dc00], R26 ;  /* 0x01dc001a00007988 */ /* 0x004fe80008000405 */
[----:B------:R-:W-:Y:S04]  /*3f810*/  STS.U16 [R0+UR5+0x1dd00], R18 ;  /* 0x01dd001200007988 */ /* 0x000fe80008000405 */
[----:B------:R0:W-:Y:S04]  /*3f820*/  STS.U16 [R0+UR5+0x1ec00], R19 ;  /* 0x01ec001300007988 */ /* 0x0001e80008000405 */
[----:B0-----:R-:W2:Y:S04]  /*3f830*/  LDL.LU R19, [R1+0x5ec] ;  /* 0x0005ec0001137983 */ /* 0x001ea80000300800 */
        /* <DEDUP_REMOVED lines=12> */
[----:B------:R0:W-:Y:S04]  /*3f900*/  STS.U16 [R0+UR5+0x1ed00], R21 ;  /* 0x01ed001500007988 */ /* 0x0001e80008000405 */
[----:B------:R1:W-:Y:S04]  /*3f910*/  STS.U16 [R0+UR5+0x1fc00], R27 ;  /* 0x01fc001b00007988 */ /* 0x0003e80008000405 */
[----:B------:R4:W-:Y:S04]  /*3f920*/  STS.U16 [R0+UR5+0x1fd00], R29 ;  /* 0x01fd001d00007988 */ /* 0x0009e80008000405 */
[----:B0-----:R-:W2:Y:S04]  /*3f930*/  LDL.LU R21, [R1+0x644] ;  /* 0x0006440001157983 */ /* 0x001ea80000300800 */
[----:B-1----:R-:W2:Y:S04]  /*3f940*/  LDL.LU R27, [R1+0x668] ;  /* 0x00066800011b7983 */ /* 0x002ea80000300800 */
[----:B----4-:R-:W4:Y:S04]  /*3f950*/  LDL.LU R29, [R1+0x66c] ;  /* 0x00066c00011d7983 */ /* 0x010f280000300800 */
[----:B------:R-:W2:Y:S04]  /*3f960*/  LDL.LU R11, [R1+0x4a0] ;  /* 0x0004a000010b7983 */ /* 0x000ea80000300800 */
[----:B------:R-:W3:Y:S04]  /*3f970*/  LDL.LU R14, [R1+0x49c] ;  /* 0x00049c00010e7983 */ /* 0x000ee80000300800 */
[----:B------:R-:W3:Y:S01]  /*3f980*/  LDL.LU R15, [R1+0x470] ;  /* 0x00047000010f7983 */ /* 0x000ee20000300800 */
[----:B------:R-:W-:-:S03]  /*3f990*/  LOP3.LUT R3, R16, 0x70, RZ, 0x3c, !PT ;  /* 0x0000007010037812 */ /* 0x000fc600078e3cff */
[----:B------:R-:W3:Y:S04]  /*3f9a0*/  LDL.LU R17, [R1+0x46c] ;  /* 0x00046c0001117983 */ /* 0x000ee80000300800 */
[----:B------:R-:W3:Y:S04]  /*3f9b0*/  LDL.LU R16, [R1+0x440] ;  /* 0x0004400001107983 */ /* 0x000ee80000300800 */
[----:B------:R-:W3:Y:S04]  /*3f9c0*/  LDL.LU R0, [R1+0x35c] ;  /* 0x00035c0001007983 */ /* 0x000ee80000300800 */
[----:B----4-:R-:W-:Y:S04]  /*3f9d0*/  STS.U16 [R3+UR5+0xe00], R29 ;  /* 0x000e001d03007988 */ /* 0x010fe80008000405 */
[----:B--2---:R-:W-:Y:S04]  /*3f9e0*/  STS.U16 [R3+UR5+0xf00], R27 ;  /* 0x000f001b03007988 */ /* 0x004fe80008000405 */
[----:B------:R-:W-:Y:S04]  /*3f9f0*/  STS.U16 [R3+UR5+0x1e00], R21 ;  /* 0x001e001503007988 */ /* 0x000fe80008000405 */
[----:B---3--:R0:W-:Y:S04]  /*3fa00*/  STS.U16 [R3+UR5+0x1f00], R20 ;  /* 0x001f001403007988 */ /* 0x0081e80008000405 */
[----:B------:R1:W-:Y:S04]  /*3fa10*/  STS.U16 [R3+UR5+0x2e00], R22 ;  /* 0x002e001603007988 */ /* 0x0003e80008000405 */
[----:B------:R2:W-:Y:S04]  /*3fa20*/  STS.U16 [R3+UR5+0x2f00], R12 ;  /* 0x002f000c03007988 */ /* 0x0005e80008000405 */
        /* <DEDUP_REMOVED lines=13> */
[----:B0-----:R-:W4:Y:S04]  /*3fb00*/  LDL.LU R20, [R1+0x330] ;  /* 0x0003300001147983 */ /* 0x001f280000300800 */
[----:B------:R0:W-:Y:S04]  /*3fb10*/  STS.U16 [R3+UR5+0x9f00], R24 ;  /* 0x009f001803007988 */ /* 0x0001e80008000405 */
[----:B-1----:R-:W4:Y:S04]  /*3fb20*/  LDL.LU R22, [R1+0x32c] ;  /* 0x00032c0001167983 */ /* 0x002f280000300800 */
[----:B------:R-:W-:Y:S04]  /*3fb30*/  STS.U16 [R3+UR5+0xae00], R11 ;  /* 0x00ae000b03007988 */ /* 0x000fe80008000405 */
[----:B--2---:R-:W2:Y:S04]  /*3fb40*/  LDL.LU R12, [R1+0x300] ;  /* 0x00030000010c7983 */ /* 0x004ea80000300800 */
[----:B------:R-:W-:Y:S04]  /*3fb50*/  STS.U16 [R3+UR5+0xaf00], R14 ;  /* 0x00af000e03007988 */ /* 0x000fe80008000405 */
[----:B---3--:R-:W3:Y:S04]  /*3fb60*/  LDL.LU R13, [R1+0x2fc] ;  /* 0x0002fc00010d7983 */ /* 0x008ee80000300800 */
[----:B------:R-:W-:Y:S04]  /*3fb70*/  STS.U16 [R3+UR5+0xbe00], R15 ;  /* 0x00be000f03007988 */ /* 0x000fe80008000405 */
[----:B------:R1:W-:Y:S04]  /*3fb80*/  STS.U16 [R3+UR5+0xbf00], R17 ;  /* 0x00bf001103007988 */ /* 0x0003e80008000405 */
[----:B------:R1:W-:Y:S04]  /*3fb90*/  STS.U16 [R3+UR5+0xce00], R16 ;  /* 0x00ce001003007988 */ /* 0x0003e80008000405 */
[----:B0-----:R-:W3:Y:S04]  /*3fba0*/  LDL.LU R24, [R1+0x2d0] ;  /* 0x0002d00001187983 */ /* 0x001ee80000300800 */
[----:B------:R0:W-:Y:S04]  /*3fbb0*/  STS.U16 [R3+UR5+0xcf00], R0 ;  /* 0x00cf000003007988 */ /* 0x0001e80008000405 */
[----:B-1----:R-:W3:Y:S04]  /*3fbc0*/  LDL.LU R17, [R1+0x2cc] ;  /* 0x0002cc0001117983 */ /* 0x002ee80000300800 */
        /* <DEDUP_REMOVED lines=20> */
[----:B----4-:R0:W-:Y:S04]  /*3fd10*/  STS.U16 [R3+UR5+0xde00], R20 ;  /* 0x00de001403007988 */ /* 0x0101e80008000405 */
[----:B------:R1:W-:Y:S04]  /*3fd20*/  STS.U16 [R3+UR5+0xdf00], R22 ;  /* 0x00df001603007988 */ /* 0x0003e80008000405 */
[----:B--2---:R2:W-:Y:S04]  /*3fd30*/  STS.U16 [R3+UR5+0xee00], R12 ;  /* 0x00ee000c03007988 */ /* 0x0045e80008000405 */
[----:B---3--:R3:W-:Y:S04]  /*3fd40*/  STS.U16 [R3+UR5+0xef00], R13 ;  /* 0x00ef000d03007988 */ /* 0x0087e80008000405 */
[----:B0-----:R-:W4:Y:S04]  /*3fd50*/  LDL.LU R20, [R1+0x80] ;  /* 0x0000800001147983 */ /* 0x001f280000300800 */
[----:B-1----:R-:W4:Y:S04]  /*3fd60*/  LDL.LU R22, [R1+0x54] ;  /* 0x0000540001167983 */ /* 0x002f280000300800 */
[----:B------:R0:W-:Y:S04]  /*3fd70*/  STS.U16 [R3+UR5+0xfe00], R24 ;  /* 0x00fe001803007988 */ /* 0x0001e80008000405 */
[----:B--2---:R-:W2:Y:S04]  /*3fd80*/  LDL.LU R12, [R1+0x50] ;  /* 0x00005000010c7983 */ /* 0x004ea80000300800 */
[----:B---3--:R-:W3:Y:S04]  /*3fd90*/  LDL.LU R13, [R1+0x8] ;  /* 0x00000800010d7983 */ /* 0x008ee80000300800 */
[----:B------:R1:W-:Y:S04]  /*3fda0*/  STS.U16 [R3+UR5+0xff00], R17 ;  /* 0x00ff001103007988 */ /* 0x0003e80008000405 */
[----:B------:R1:W-:Y:S04]  /*3fdb0*/  STS.U16 [R3+UR5+0x10e00], R16 ;  /* 0x010e001003007988 */ /* 0x0003e80008000405 */
[----:B------:R1:W-:Y:S04]  /*3fdc0*/  STS.U16 [R3+UR5+0x10f00], R0 ;  /* 0x010f000003007988 */ /* 0x0003e80008000405 */
[----:B0-----:R-:W2:Y:S04]  /*3fdd0*/  LDL.LU R24, [R1+0x4] ;  /* 0x0000040001187983 */ /* 0x001ea80000300800 */
[----:B-1----:R-:W2:Y:S04]  /*3fde0*/  LDL.LU R17, [R1+0x2ecc] ;  /* 0x002ecc0001117983 */ /* 0x002ea80000300800 */
[----:B------:R-:W2:Y:S04]  /*3fdf0*/  LDL.LU R16, [R1+0x2ec8] ;  /* 0x002ec80001107983 */ /* 0x000ea80000300800 */
[----:B------:R-:W2:Y:S04]  /*3fe00*/  LDL.LU R0, [R1+0x2ec4] ;  /* 0x002ec40001007983 */ /* 0x000ea80000300800 */
[----:B------:R0:W-:Y:S04]  /*3fe10*/  STS.U16 [R3+UR5+0x11e00], R14 ;  /* 0x011e000e03007988 */ /* 0x0001e80008000405 */
[----:B------:R1:W-:Y:S04]  /*3fe20*/  STS.U16 [R3+UR5+0x11f00], R15 ;  /* 0x011f000f03007988 */ /* 0x0003e80008000405 */
[----:B0-----:R-:W3:Y:S04]  /*3fe30*/  LDL.LU R14, [R1+0x694] ;  /* 0x00069400010e7983 */ /* 0x001ee80000300800 */
[----:B-1----:R-:W3:Y:S04]  /*3fe40*/  LDL.LU R15, [R1+0x690] ;  /* 0x00069000010f7983 */ /* 0x002ee80000300800 */
[----:B------:R0:W-:Y:S04]  /*3fe50*/  STS.U16 [R3+UR5+0x12e00], R29 ;  /* 0x012e001d03007988 */ /* 0x0001e80008000405 */
[----:B------:R-:W-:Y:S04]  /*3fe60*/  STS.U16 [R3+UR5+0x12f00], R27 ;  /* 0x012f001b03007988 */ /* 0x000fe80008000405 */
[----:B0-----:R-:W3:Y:S04]  /*3fe70*/  LDL R29, [R1+0x2b8] ;  /* 0x0002b800011d7983 */ /* 0x001ee80000100800 */
[----:B--2---:R0:W-:Y:S04]  /*3fe80*/  STS.U16 [R3+UR5+0x13e00], R0 ;  /* 0x013e000003007988 */ /* 0x0041e80008000405 */
[----:B------:R-:W-:Y:S04]  /*3fe90*/  STS.U16 [R3+UR5+0x13f00], R21 ;  /* 0x013f001503007988 */ /* 0x000fe80008000405 */
[----:B------:R-:W-:Y:S04]  /*3fea0*/  STS.U16 [R3+UR5+0x14e00], R19 ;  /* 0x014e001303007988 */ /* 0x000fe80008000405 */
[----:B------:R-:W-:Y:S04]  /*3feb0*/  STS.U16 [R3+UR5+0x14f00], R18 ;  /* 0x014f001203007988 */ /* 0x000fe80008000405 */
[----:B------:R-:W-:Y:S04]  /*3fec0*/  STS.U16 [R3+UR5+0x15e00], R26 ;  /* 0x015e001a03007988 */ /* 0x000fe80008000405 */
[----:B------:R1:W-:Y:S04]  /*3fed0*/  STS.U16 [R3+UR5+0x15f00], R2 ;  /* 0x015f000203007988 */ /* 0x0003e80008000405 */
[----:B0-----:R-:W2:Y:S04]  /*3fee0*/  LDL R0, [R1+0x2b4] ;  /* 0x0002b40001007983 */ /* 0x001ea80000100800 */
[----:B-1----:R-:W2:Y:S04]  /*3fef0*/  LDL R2, [R1+0x2a8] ;  /* 0x0002a80001027983 */ /* 0x002ea80000100800 */
        /* <DEDUP_REMOVED lines=9> */
[----:B----4-:R-:W-:Y:S04]  /*3ff90*/  STS.U16 [R3+UR5+0x1af00], R20 ;  /* 0x01af001403007988 */ /* 0x010fe80008000405 */
[----:B------:R-:W-:Y:S04]  /*3ffa0*/  STS.U16 [R3+UR5+0x1be00], R22 ;  /* 0x01be001603007988 */ /* 0x000fe80008000405 */
[----:B------:R-:W-:Y:S04]  /*3ffb0*/  STS.U16 [R3+UR5+0x1bf00], R12 ;  /* 0x01bf000c03007988 */ /* 0x000fe80008000405 */
[----:B---3--:R-:W-:Y:S04]  /*3ffc0*/  STS.U16 [R3+UR5+0x1ce00], R13 ;  /* 0x01ce000d03007988 */ /* 0x008fe80008000405 */
[----:B------:R-:W-:Y:S04]  /*3ffd0*/  STS.U16 [R3+UR5+0x1cf00], R24 ;  /* 0x01cf001803007988 */ /* 0x000fe80008000405 */
[----:B------:R-:W-:Y:S04]  /*3ffe0*/  STS.U16 [R3+UR5+0x1de00], R16 ;  /* 0x01de001003007988 */ /* 0x000fe80008000405 */
[----:B------:R-:W-:Y:S04]  /*3fff0*/  STS.U16 [R3+UR5+0x1df00], R17 ;  /* 0x01df001103007988 */ /* 0x000fe80008000405 */
[----:B------:R-:W-:Y:S04]  /*40000*/  STS.U16 [R3+UR5+0x1ee00], R23 ;  /* 0x01ee001703007988 */ /* 0x000fe80008000405 */
[----:B------:R-:W-:Y:S04]  /*40010*/  STS.U16 [R3+UR5+0x1ef00], R25 ;  /* 0x01ef001903007988 */ /* 0x000fe80008000405 */
[----:B------:R-:W-:Y:S04]  /*40020*/  STS.U16 [R3+UR5+0x1fe00], R14 ;  /* 0x01fe000e03007988 */ /* 0x000fe80008000405 */
[----:B------:R-:W-:Y:S01]  /*40030*/  STS.U16 [R3+UR5+0x1ff00], R15 ;  /* 0x01ff000f03007988 */ /* 0x000fe20008000405 */
[----:B------:R-:W-:Y:S06]  /*40040*/  BAR.SYNC.DEFER_BLOCKING 0x0 ;  /* 0x0000000000007b1d */ /* 0x000fec0000010000 */
[----:B--2---:R-:W-:Y:S04]  /*40050*/  LDSM.16.MT88.4 R8, [R0+UR5+0x20000] ;  /* 0x020000050008783b */ /* 0x004fe80008004200 */
[----:B------:R-:W0:Y:S04]  /*40060*/  LDSM.16.M88.4 R4, [R2+UR5+0x4000] ;  /* 0x004000050204783b */ /* 0x000e280008000200 */
[----:B------:R-:W1:Y:S04]  /*40070*/  LDSM.16.M88.4 R12, [R2+UR5] ;  /* 0x00000005020c783b */ /* 0x000e680008000200 */
[----:B------:R-:W2:Y:S04]  /*40080*/  LDSM.16.M88.4 R24, [R2+UR5+0x8000] ;  /* 0x008000050218783b */ /* 0x000ea80008000200 */
[----:B------:R-:W-:Y:S04]  /*40090*/  LDSM.16.M88.4 R20, [R2+UR5+0x10000] ;  /* 0x010000050214783b */ /* 0x000fe80008000200 */
[----:B------:R-:W-:Y:S04]  /*400a0*/  LDSM.16.M88.4 R16, [R2+UR5+0x14000] ;  /* 0x014000050210783b */ /* 0x000fe80008000200 */
[----:B0-----:R-:W-:Y:S04]  /*400b0*/  STL.64 [R1], R4 ;  /* 0x0000000401007387 */ /* 0x001fe80000100a00 */
[----:B-1----:R-:W-:Y:S04]  /*400c0*/  STL.64 [R1+0x10], R12 ;  /* 0x0000100c01007387 */ /* 0x002fe80000100a00 */
[----:B------:R-:W-:Y:S04]  /*400d0*/  STL.64 [R1+0x18], R14 ;  /* 0x0000180e01007387 */ /* 0x000fe80000100a00 */
[----:B------:R-:W0:Y:S04]  /*400e0*/  LDSM.16.M88.4 R12, [R2+UR5+0xc000] ;  /* 0x00c00005020c783b */ /* 0x000e280008000200 */
[----:B------:R-:W-:Y:S01]  /*400f0*/  STL.64 [R1+0x8], R6 ;  /* 0x0000080601007387 */ /* 0x000fe20000100a00 */
[----:B------:R-:W-:-:S03]  /*40100*/  IMAD.MOV.U32 R28, RZ, RZ, R7 ;  /* 0x000000ffff1c7224 */ /* 0x000fc600078e0007 */
[----:B------:R-:W1:Y:S04]  /*40110*/  LDSM.16.M88.4 R4, [R2+UR5+0x18000] ;  /* 0x018000050204783b */ /* 0x000e680008000200 */
[----:B------:R3:W-:Y:S04]  /*40120*/  STL [R1+0x2de8], R28 ;  /* 0x002de81c01007387 */ /* 0x0007e80000100800 */
[----:B---3--:R-:W3:Y:S04]  /*40130*/  LDL R28, [R1+0x2b4] ;  /* 0x0002b400011c7983 */ /* 0x008ee80000100800 */
[----:B--2---:R1:W-:Y:S04]  /*40140*/  STL [R1+0x2de4], R26 ;  /* 0x002de41a01007387 */ /* 0x0043e80000100800 */
[----:B------:R-:W-:Y:S04]  /*40150*/  STL [R1+0x2de0], R27 ;  /* 0x002de01b01007387 */ /* 0x000fe80000100800 */
[----:B0-----:R-:W-:Y:S04]  /*40160*/  STL [R1+0x2dbc], R14 ;  /* 0x002dbc0e01007387 */ /* 0x001fe80000100800 */
[----:B------:R0:W-:Y:S04]  /*40170*/  STL [R1+0x2db8], R15 ;  /* 0x002db80f01007387 */ /* 0x0001e80000100800 */
[----:B------:R-:W-:Y:S04]  /*40180*/  STL.64 [R1+0x50], R20 ;  /* 0x0000501401007387 */ /* 0x000fe80000100a00 */
[----:B------:R-:W-:Y:S04]  /*40190*/  STL.64 [R1+0x58], R22 ;  /* 0x0000581601007387 */ /* 0x000fe80000100a00 */
[----:B------:R-:W-:Y:S04]  /*401a0*/  STL.64 [R1+0x40], R16 ;  /* 0x0000401001007387 */ /* 0x000fe80000100a00 */
[----:B------:R-:W-:Y:S01]  /*401b0*/  STL.64 [R1+0x48], R18 ;  /* 0x0000481201007387 */ /* 0x000fe20000100a00 */
[----:B-1----:R-:W-:-:S03]  /*401c0*/  IMAD.MOV.U32 R26, RZ, RZ, R4 ;  /* 0x000000ffff1a7224 */ /* 0x002fc600078e0004 */
[----:B------:R-:W-:Y:S04]  /*401d0*/  STL.64 [R1+0x38], R6 ;  /* 0x0000380601007387 */ /* 0x000fe80000100a00 */
[----:B------:R-:W-:Y:S01]  /*401e0*/  LDSM.16.M88.4 R20, [R2+UR5+0x1c000] ;  /* 0x01c000050214783b */ /* 0x000fe20008000200 */
[----:B0-----:R-:W-:-:S03]  /*401f0*/  IMAD.MOV.U32 R15, RZ, RZ, R5 ;  /* 0x000000ffff0f7224 */ /* 0x001fc600078e0005 */
[----:B------:R-:W0:Y:S04]  /*40200*/  LDSM.16.MT88.4 R4, [R29+UR5+0x20000] ;  /* 0x020000051d04783b */ /* 0x000e280008004200 */
[----:B------:R-:W-:Y:S04]  /*40210*/  STL [R1+0x2ec0], R15 ;  /* 0x002ec00f01007387 */ /* 0x000fe80000100800 */
[----:B------:R1:W-:Y:S04]  /*40220*/  STL.64 [R1+0x2eb8], R12 ;  /* 0x002eb80c01007387 */ /* 0x0003e80000100a00 */
[----:B-1----:R-:W2:Y:S04]  /*40230*/  LDL.LU.64 R12, [R1+0x430] ;  /* 0x00043000010c7983 */ /* 0x002ea80000300a00 */
[----:B------:R-:W2:Y:S04]  /*40240*/  LDL.LU.64 R14, [R1+0x438] ;  /* 0x00043800010e7983 */ /* 0x000ea80000300a00 */
[----:B------:R-:W-:Y:S04]  /*40250*/  STL [R1+0x2eb0], R26 ;  /* 0x002eb01a01007387 */ /* 0x000fe80000100800 */
[----:B------:R1:W-:Y:S04]  /*40260*/  STL.64 [R1+0x2ea8], R24 ;  /* 0x002ea81801007387 */ /* 0x0003e80000100a00 */
[----:B-1----:R-:W4:Y:S04]  /*40270*/  LDL.LU.64 R24, [R1+0x420] ;  /* 0x0004200001187983 */ /* 0x002f280000300a00 */
[----:B------:R-:W4:Y:S04]  /*40280*/  LDL.LU.64 R26, [R1+0x428] ;  /* 0x00042800011a7983 */ /* 0x000f280000300a00 */
[----:B------:R-:W-:Y:S04]  /*40290*/  STL [R1+0x2b50], R2 ;  /* 0x002b500201007387 */ /* 0x000fe80000100800 */
[----:B0-----:R-:W-:Y:S04]  /*402a0*/  STL.64 [R1+0x2e80], R6 ;  /* 0x002e800601007387 */ /* 0x001fe80000100a00 */
[----:B------:R0:W-:Y:S04]  /*402b0*/  STL.64 [R1+0x2e78], R4 ;  /* 0x002e780401007387 */ /* 0x0001e80000100a00 */
[----:B0-----:R-:W2:Y:S04]  /*402c0*/  LDL.LU.64 R4, [R1+0x10] ;  /* 0x0000100001047983 */ /* 0x001ea80000300a00 */
[----:B------:R-:W-:Y:S04]  /*402d0*/  STL.64 [R1+0x20], R20 ;  /* 0x0000201401007387 */ /* 0x000fe80000100a00 */
[----:B------:R-:W-:Y:S04]  /*402e0*/  STL.64 [R1+0x28], R22 ;  /* 0x0000281601007387 */ /* 0x000fe80000100a00 */
[----:B---3--:R-:W0:Y:S04]  /*402f0*/  LDSM.16.MT88.4 R16, [R28+UR5+0x20400] ;  /* 0x020400051c10783b */ /* 0x008e280008004200 */
[----:B0-----:R-:W-:Y:S04]  /*40300*/  STL [R1+0x2dfc], R16 ;  /* 0x002dfc1001007387 */ /* 0x001fe80000100800 */
[----:B------:R0:W-:Y:S04]  /*40310*/  STL [R1+0x2df8], R17 ;  /* 0x002df81101007387 */ /* 0x0001e80000100800 */
[----:B------:R-:W-:Y:S04]  /*40320*/  STL [R1+0x2df4], R18 ;  /* 0x002df41201007387 */ /* 0x000fe80000100800 */
[----:B------:R-:W-:Y:S04]  /*40330*/  STL [R1+0x2df0], R19 ;  /* 0x002df01301007387 */ /* 0x000fe80000100800 */
[----:B0-----:R-:W4:Y:S04]  /*40340*/  LDL.LU.64 R16, [R1] ;  /* 0x0000000001107983 */ /* 0x001f280000300a00 */
[----:B------:R-:W-:Y:S01]  /*40350*/  STL [R1+0x2dec], R28 ;  /* 0x002dec1c01007387 */ /* 0x000fe20000100800 */
[----:B--2---:R-:W-:Y:S01]  /*40360*/  HMMA.16816.F32.BF16 R12, R8, R4, R12 ;  /* 0x00000004080c723c */ /* 0x004fe2000004180c */
[----:B------:R-:W-:-:S02]  /*40370*/  IMAD.MOV.U32 R22, RZ, RZ, R4 ;  /* 0x000000ffff167224 */ /* 0x000fc400078e0004 */
[----:B------:R-:W-:-:S15]  /*40380*/  IMAD.MOV.U32 R3, RZ, RZ, R5 ;  /* 0x000000ffff037224 */ /* 0x000fde00078e0005 */
[----:B------:R-:W-:Y:S01]  /*40390*/  NOP ;  /* 0x0000000000007918 */ /* 0x000fe20000000000 */
[----:B------:R-:W-:Y:S04]  /*403a0*/  STL.64 [R1+0x60], R12 ;  /* 0x0000600c01007387 */ /* 0x000fe80000100a00 */
[----:B------:R0:W-:Y:S04]  /*403b0*/  STL.64 [R1+0x68], R14 ;  /* 0x0000680e01007387 */ /* 0x0001e80000100a00 */
[----:B0-----:R-:W2:Y:S04]  /*403c0*/  LDL.LU R15, [R1+0x2ec0] ;  /* 0x002ec000010f7983 */ /* 0x001ea80000300800 */
[----:B------:R-:W3:Y:S04]  /*403d0*/  LDL.LU.64 R12, [R1+0x2eb8] ;  /* 0x002eb800010c7983 */ /* 0x000ee80000300a00 */
[----:B------:R-:W2:Y:S04]  /*403e0*/  LDL.LU.64 R4, [R1+0x410] ;  /* 0x0004100001047983 */ /* 0x000ea80000300a00 */
[----:B------:R-:W2:Y:S04]  /*403f0*/  LDL.LU.64 R6, [R1+0x418] ;  /* 0x0004180001067983 */ /* 0x000ea80000300a00 */
[----:B------:R-:W-:Y:S04]  /*40400*/  STL [R1+0x2e90], R22 ;  /* 0x002e901601007387 */ /* 0x000fe80000100800 */
[----:B------:R0:W-:Y:S04]  /*40410*/  STL.64 [R1+0x2e88], R20 ;  /* 0x002e881401007387 */ /* 0x0001e80000100a00 */
[----:B0-----:R-:W2:Y:S04]  /*40420*/  LDL.LU.64 R20, [R1+0x40] ;  /* 0x0000400001147983 */ /* 0x001ea80000300a00 */
[----:B--2---:R0:W-:Y:S04]  /*40430*/  STL.64 [R1+0x2e98], R20 ;  /* 0x002e981401007387 */ /* 0x0041e80000100a00 */
[----:B0-----:R-:W2:Y:S01]  /*40440*/  LDL.LU.64 R20, [R1+0x50] ;  /* 0x0000500001147983 */ /* 0x001ea20000300a00 */
[----:B----4-:R-:W-:Y:S01]  /*40450*/  HMMA.16816.F32.BF16 R24, R8, R16, R24 ;  /* 0x000000100818723c */ /* 0x010fe20000041818 */
[----:B------:R-:W-:-:S15]  /*40460*/  IMAD.MOV.U32 R0, RZ, RZ, R17 ;  /* 0x000000ffff007224 */ /* 0x000fde00078e0011 */
[----:B------:R-:W-:-:S03]  /*40470*/  NOP ;  /* 0x0000000000007918 */ /* 0x000fc60000000000 */
[----:B------:R-:W-:Y:S02]  /*40480*/  IMAD.MOV.U32 R19, RZ, RZ, R26 ;  /* 0x000000ffff137224 */ /* 0x000fe400078e001a */
[----:B------:R-:W-:Y:S02]  /*40490*/  IMAD.MOV.U32 R17, RZ, RZ, R24 ;  /* 0x000000ffff117224 */ /* 0x000fe400078e0018 */
[----:B------:R-:W-:Y:S01]  /*404a0*/  IMAD.MOV.U32 R18, RZ, RZ, R25 ;  /* 0x000000ffff127224 */ /* 0x000fe200078e0019 */
[----:B--2---:R0:W-:Y:S04]  /*404b0*/  STL.64 [R1+0x2ea0], R20 ;  /* 0x002ea01401007387 */ /* 0x0041e80000100a00 */
[----:B0-----:R-:W3:Y:S04]  /*404c0*/  LDL.LU.64 R20, [R1+0x400] ;  /* 0x0004000001147983 */ /* 0x001ee80000300a00 */
[----:B------:R-:W3:Y:S04]  /*404d0*/  LDL.LU.64 R22, [R1+0x408] ;  /* 0x0004080001167983 */ /* 0x000ee80000300a00 */
[----:B------:R-:W2:Y:S04]  /*404e0*/  LDL.LU R26, [R1+0x2eb0] ;  /* 0x002eb000011a7983 */ /* 0x000ea80000300800 */
[----:B------:R-:W4:Y:S01]  /*404f0*/  LDL.LU.64 R24, [R1+0x2ea8] ;  /* 0x002ea80001187983 */ /* 0x000f220000300a00 */
[----:B------:R-:W-:Y:S01]  /*40500*/  IMAD.MOV.U32 R14, RZ, RZ, R16 ;  /* 0x000000ffff0e7224 */ /* 0x000fe200078e0010 */
[C---:B----4-:R-:W-:Y:S08]  /*40510*/  HMMA.16816.F32.BF16 R4, R8.reuse, R24, R4 ;  /* 0x000000180804723c */ /* 0x050ff00000041804 */
[----:B---3--:R-:W-:Y:S11]  /*40520*/  HMMA.16816.F32.BF16 R20, R8, R12, R20 ;  /* 0x0000000c0814723c */ /* 0x008ff60000041814 */
[----:B------:R0:W-:Y:S01]  /*40530*/  STL.64 [R1+0xa0], R4 ;  /* 0x0000a00401007387 */ /* 0x0001e20000100a00 */
[----:B------:R-:W-:-:S03]  /*40540*/  IMAD.MOV.U32 R16, RZ, RZ, R7 ;  /* 0x000000ffff107224 */ /* 0x000fc600078e0007 */
[----:B------:R1:W-:Y:S04]  /*40550*/  STL [R1+0xa8], R6 ;  /* 0x0000a80601007387 */ /* 0x0003e80000100800 */
[----:B0-----:R-:W3:Y:S04]  /*40560*/  LDL.LU.64 R4, [R1+0x3f0] ;  /* 0x0003f00001047983 */ /* 0x001ee80000300a00 */
[----:B-1----:R-:W3:Y:S04]  /*40570*/  LDL.LU.64 R6, [R1+0x3f8] ;  /* 0x0003f80001067983 */ /* 0x002ee80000300a00 */
[----:B------:R-:W-:Y:S04]  /*40580*/  STL.64 [R1+0x2e08], R18 ;  /* 0x002e081201007387 */ /* 0x000fe80000100a00 */
[----:B------:R2:W-:Y:S04]  /*40590*/  STL.64 [R1+0x2e00], R16 ;  /* 0x002e001001007387 */ /* 0x0005e80000100a00 */
[----:B------:R0:W-:Y:S01]  /*405a0*/  STL [R1+0xf0], R20 ;  /* 0x0000f01401007387 */ /* 0x0001e20000100800 */
[----:B--2---:R-:W-:-:S02]  /*405b0*/  IMAD.MOV.U32 R16, RZ, RZ, R26 ;  /* 0x000000ffff107224 */ /* 0x004fc400078e001a */
[----:B------:R-:W-:Y:S02]  /*405c0*/  IMAD.MOV.U32 R26, RZ, RZ, R21 ;  /* 0x000000ffff1a7224 */ /* 0x000fe400078e0015 */
[----:B0-----:R-:W3:Y:S01]  /*405d0*/  LDL.LU.64 R20, [R1+0x2ea0] ;  /* 0x002ea00001147983 */ /* 0x001ee20000300a00 */
[----:B------:R-:W-:Y:S02]  /*405e0*/  IMAD.MOV.U32 R28, RZ, RZ, R27 ;  /* 0x000000ffff1c7224 */ /* 0x000fe400078e001b */
[----:B------:R-:W-:-:S05]  /*405f0*/  IMAD.MOV.U32 R27, RZ, RZ, R22 ;  /* 0x000000ffff1b7224 */ /* 0x000fca00078e0016 */
[----:B------:R-:W-:Y:S04]  /*40600*/  STL.64 [R1+0x2e58], R26 ;  /* 0x002e581a01007387 */ /* 0x000fe80000100a00 */
[----:B------:R0:W-:Y:S01]  /*40610*/  STL.64 [R1+0x2e50], R24 ;  /* 0x002e501801007387 */ /* 0x0001e20000100a00 */
[----:B------:R-:W-:Y:S02]  /*40620*/  IMAD.MOV.U32 R17, RZ, RZ, R15 ;  /* 0x000000ffff117224 */ /* 0x000fe400078e000f */
[----:B0-----:R-:W-:Y:S02]  /*40630*/  IMAD.MOV.U32 R24, RZ, RZ, R14 ;  /* 0x000000ffff187224 */ /* 0x001fe400078e000e */
[----:B------:R-:W-:-:S05]  /*40640*/  IMAD.MOV.U32 R25, RZ, RZ, R0 ;  /* 0x000000ffff197224 */ /* 0x000fca00078e0000 */
[----:B------:R0:W-:Y:S04]  /*40650*/  STL.64 [R1+0x2e70], R24 ;  /* 0x002e701801007387 */ /* 0x0001e80000100a00 */
[----:B0-----:R-:W2:Y:S04]  /*40660*/  LDL.LU.64 R24, [R1+0x3d0] ;  /* 0x0003d00001187983 */ /* 0x001ea80000300a00 */
[----:B------:R-:W2:Y:S04]  /*40670*/  LDL.LU.64 R26, [R1+0x3d8] ;  /* 0x0003d800011a7983 */ /* 0x000ea80000300a00 */
[----:B------:R-:W4:Y:S01]  /*40680*/  LDL R0, [R1+0x18b4] ;  /* 0x0018b40001007983 */ /* 0x000f220000100800 */
[----:B---3--:R-:W-:Y:S01]  /*40690*/  HMMA.16816.F32.BF16 R4, R8, R20, R4 ;  /* 0x000000140804723c */ /* 0x008fe20000041804 */
[----:B------:R-:W-:-:S02]  /*406a0*/  IMAD.MOV.U32 R19, RZ, RZ, R20 ;  /* 0x000000ffff137224 */ /* 0x000fc400078e0014 */
[----:B------:R-:W-:Y:S02]  /*406b0*/  IMAD.MOV.U32 R18, RZ, RZ, R21 ;  /* 0x000000ffff127224 */ /* 0x000fe400078e0015 */
[----:B------:R-:W3:-:S14]  /*406c0*/  LDL.LU.64 R20, [R1+0x2e98] ;  /* 0x002e980001147983 */ /* 0x000edc0000300a00 */
[----:B------:R-:W-:Y:S02]  /*406d0*/  IMAD.MOV.U32 R14, RZ, RZ, R4 ;  /* 0x000000ffff0e7224 */ /* 0x000fe400078e0004 */
[----:B------:R-:W-:Y:S01]  /*406e0*/  IMAD.MOV.U32 R15, RZ, RZ, R5 ;  /* 0x000000ffff0f7224 */ /* 0x000fe200078e0005 */
[----:B------:R0:W-:Y:S04]  /*406f0*/  STL.64 [R1+0xe8], R6 ;  /* 0x0000e80601007387 */ /* 0x0001e80000100a00 */
[----:B------:R-:W3:Y:S04]  /*40700*/  LDL.LU.64 R4, [R1+0x3c0] ;  /* 0x0003c00001047983 */ /* 0x000ee80000300a00 */
[----:B0-----:R-:W3:Y:S04]  /*40710*/  LDL.LU.64 R6, [R1+0x3c8] ;  /* 0x0003c80001067983 */ /* 0x001ee80000300a00 */
[----:B------:R-:W-:Y:S04]  /*40720*/  STL.64 [R1+0x2e68], R14 ;  /* 0x002e680e01007387 */ /* 0x000fe80000100a00 */
[----:B------:R0:W-:Y:S04]  /*40730*/  STL.64 [R1+0x2e60], R12 ;  /* 0x002e600c01007387 */ /* 0x0001e80000100a00 */
[----:B0-----:R-:W3:Y:S04]  /*40740*/  LDL.LU.64 R12, [R1+0x3e0] ;  /* 0x0003e000010c7983 */ /* 0x001ee80000300a00 */
[----:B------:R-:W3:Y:S01]  /*40750*/  LDL.LU.64 R14, [R1+0x3e8] ;  /* 0x0003e800010e7983 */ /* 0x000ee20000300a00 */
[C---:B--2---:R-:W-:Y:S08]  /*40760*/  HMMA.16816.F32.BF16 R24, R8.reuse, R16, R24 ;  /* 0x000000100818723c */ /* 0x044ff00000041818 */
[----:B---3--:R-:W-:-:S15]  /*40770*/  HMMA.16816.F32.BF16 R12, R8, R20, R12 ;  /* 0x00000014080c723c */ /* 0x008fde000004180c */
[----:B------:R-:W-:-:S04]  /*40780*/  NOP ;  /* 0x0000000000007918 */ /* 0x000fc80000000000 */
[----:B------:R0:W-:Y:S04]  /*40790*/  STL.64 [R1+0xd0], R12 ;  /* 0x0000d00c01007387 */ /* 0x0001e80000100a00 */
[----:B------:R-:W-:Y:S04]  /*407a0*/  STL.64 [R1+0xd8], R14 ;  /* 0x0000d80e01007387 */ /* 0x000fe80000100a00 */
[----:B------:R-:W2:Y:S01]  /*407b0*/  LDL.LU R22, [R1+0x2e90] ;  /* 0x002e900001167983 */ /* 0x000ea20000300800 */
[----:B0-----:R-:W-:Y:S02]  /*407c0*/  IMAD.MOV.U32 R13, RZ, RZ, R20 ;  /* 0x000000ffff0d7224 */ /* 0x001fe400078e0014 */
[----:B------:R-:W-:-:S02]  /*407d0*/  IMAD.MOV.U32 R12, RZ, RZ, R21 ;  /* 0x000000ffff0c7224 */ /* 0x000fc400078e0015 */
[----:B------:R-:W3:Y:S04]  /*407e0*/  LDL.LU.64 R20, [R1+0x2e88] ;  /* 0x002e880001147983 */ /* 0x000ee80000300a00 */
[----:B------:R0:W-:Y:S04]  /*407f0*/  STL.64 [R1+0xc0], R24 ;  /* 0x0000c01801007387 */ /* 0x0001e80000100a00 */
[----:B------:R1:W-:Y:S04]  /*40800*/  STL.64 [R1+0xc8], R26 ;  /* 0x0000c81a01007387 */ /* 0x0003e80000100a00 */
[----:B0-----:R-:W4:Y:S04]  /*40810*/  LDL.LU.64 R24, [R1+0x3b0] ;  /* 0x0003b00001187983 */ /* 0x001f280000300a00 */
[----:B-1----:R-:W4:Y:S04]  /*40820*/  LDL.LU.64 R26, [R1+0x3b8] ;  /* 0x0003b800011a7983 */ /* 0x002f280000300a00 */
[----:B------:R0:W-:Y:S02]  /*40830*/  STL.64 [R1+0x2e18], R16 ;  /* 0x002e181001007387 */ /* 0x0001e40000100a00 */
[----:B0-----:R-:W-:-:S02]  /*40840*/  IMAD.MOV.U32 R16, RZ, RZ, R13 ;  /* 0x000000ffff107224 */ /* 0x001fc400078e000d */
[----:B------:R-:W-:Y:S02]  /*40850*/  IMAD.MOV.U32 R17, RZ, RZ, R12 ;  /* 0x000000ffff117224 */ /* 0x000fe400078e000c */
[----:B------:R-:W4:Y:S04]  /*40860*/  LDL.LU.64 R12, [R1+0x3a0] ;  /* 0x0003a000010c7983 */ /* 0x000f280000300a00 */
[----:B------:R-:W4:Y:S04]  /*40870*/  LDL.LU.64 R14, [R1+0x3a8] ;  /* 0x0003a800010e7983 */ /* 0x000f280000300a00 */
[----:B------:R0:W-:Y:S01]  /*40880*/  STL.64 [R1+0x2e30], R16 ;  /* 0x002e301001007387 */ /* 0x0001e20000100a00 */
[----:B------:R-:W-:-:S02]  /*40890*/  IMAD.MOV.U32 R2, RZ, RZ, R23 ;  /* 0x000000ffff027224 */ /* 0x000fc400078e0017 */
[----:B0-----:R-:W-:Y:S02]  /*408a0*/  IMAD.MOV.U32 R16, RZ, RZ, R19 ;  /* 0x000000ffff107224 */ /* 0x001fe400078e0013 */
[----:B------:R-:W-:-:S05]  /*408b0*/  IMAD.MOV.U32 R17, RZ, RZ, R18 ;  /* 0x000000ffff117224 */ /* 0x000fca00078e0012 */
[----:B------:R2:W-:Y:S02]  /*408c0*/  STL.64 [R1+0x2e48], R16 ;  /* 0x002e481001007387 */ /* 0x0005e40000100a00 */
[----:B--2---:R-:W-:Y:S02]  /*408d0*/  IMAD.MOV.U32 R16, RZ, RZ, R22 ;  /* 0x000000ffff107224 */ /* 0x004fe400078e0016 */
[----:B---3--:R-:W-:Y:S01]  /*408e0*/  HMMA.16816.F32.BF16 R20, R8, R20, R4 ;  /* 0x000000140814723c */ /* 0x008fe20000041804 */
[----:B------:R-:W4:Y:S04]  /*408f0*/  LDL.LU.64 R6, [R1+0x2e80] ;  /* 0x002e800001067983 */ /* 0x000f280000300a00 */
[----:B------:R-:W4:Y:S04]  /*40900*/  LDL.LU.64 R4, [R1+0x2e78] ;  /* 0x002e780001047983 */ /* 0x000f280000300a00 */
[----:B------:R-:W2:Y:S04]  /*40910*/  LDL.LU.64 R8, [R1+0x390] ;  /* 0x0003900001087983 */ /* 0x000ea80000300a00 */
[----:B------:R-:W2:Y:S06]  /*40920*/  LDL.LU.64 R10, [R1+0x398] ;  /* 0x00039800010a7983 */ /* 0x000eac0000300a00 */
[----:B------:R-:W-:Y:S04]  /*40930*/  STL.64 [R1+0x90], R20 ;  /* 0x0000901401007387 */ /* 0x000fe80000100a00 */
[----:B------:R-:W-:Y:S04]  /*40940*/  STL.64 [R1+0x98], R22 ;  /* 0x0000981601007387 */ /* 0x000fe80000100a00 */
[----:B------:R-:W0:Y:S01]  /*40950*/  LDSM.16.MT88.4 R20, [R29+UR5+0x20400] ;  /* 0x020400051d14783b */ /* 0x000e220008004200 */
[----:B------:R-:W-:-:S03]  /*40960*/  IMAD.MOV.U32 R17, RZ, RZ, R3 ;  /* 0x000000ffff117224 */ /* 0x000fc600078e0003 */
[----:B0-----:R-:W-:Y:S04]  /*40970*/  STL [R1+0x2d60], R21 ;  /* 0x002d601501007387 */ /* 0x001fe80000100800 */
[----:B------:R-:W-:Y:S04]  /*40980*/  STL [R1+0x2d5c], R22 ;  /* 0x002d5c1601007387 */ /* 0x000fe80000100800 */
[----:B------:R-:W-:Y:S01]  /*40990*/  STL [R1+0x2d58], R23 ;  /* 0x002d581701007387 */ /* 0x000fe20000100800 */
[----:B----4-:R-:W-:Y:S03]  /*409a0*/  HMMA.16816.F32.BF16 R16, R4, R16, R24 ;  /* 0x000000100410723c */ /* 0x010fe60000041818 */
[----:B------:R-:W3:-:S15]  /*409b0*/  LDL.LU.64 R24, [R1+0x2e70] ;  /* 0x002e700001187983 */ /* 0x000ede0000300a00 */
[----:B------:R-:W-:Y:S01]  /*409c0*/  NOP ;  /* 0x0000000000007918 */ /* 0x000fe20000000000 */
[----:B------:R-:W-:Y:S01]  /*409d0*/  IMAD.MOV.U32 R3, RZ, RZ, R19 ;  /* 0x000000ffff037224 */ /* 0x000fe200078e0013 */
[----:B------:R0:W-:Y:S04]  /*409e0*/  STL.64 [R1+0x80], R16 ;  /* 0x0000801001007387 */ /* 0x0001e80000100a00 */
[----:B------:R1:W-:Y:S04]  /*409f0*/  STL [R1+0x88], R18 ;  /* 0x0000881201007387 */ /* 0x0003e80000100800 */
[----:B0-----:R-:W4:Y:S04]  /*40a00*/  LDL.LU.64 R16, [R1+0x380] ;  /* 0x0003800001107983 */ /* 0x001f280000300a00 */
[----:B-1----:R-:W4:Y:S04]  /*40a10*/  LDL.LU.64 R18, [R1+0x388] ;  /* 0x0003880001127983 */ /* 0x002f280000300a00 */
[----:B------:R-:W-:Y:S01]  /*40a20*/  STL [R1+0x2d90], R3 ;  /* 0x002d900301007387 */ /* 0x000fe20000100800 */
[----:B---3--:R-:W-:Y:S03]  /*40a30*/  HMMA.16816.F32.BF16 R24, R4, R24, R12 ;  /* 0x000000180418723c */ /* 0x008fe6000004180c */
[----:B------:R-:W3:Y:S04]  /*40a40*/  LDL.LU.64 R14, [R1+0x2e68] ;  /* 0x002e6800010e7983 */ /* 0x000ee80000300a00 */
[----:B------:R-:W4:-:S12]  /*40a50*/  LDL.LU.64 R12, [R1+0x2e60] ;  /* 0x002e6000010c7983 */ /* 0x000f180000300a00 */
[----:B------:R-:W-:Y:S04]  /*40a60*/  STL.64 [R1+0x70], R24 ;  /* 0x0000701801007387 */ /* 0x000fe80000100a00 */
[----:B------:R0:W-:Y:S04]  /*40a70*/  STL.64 [R1+0x78], R26 ;  /* 0x0000781a01007387 */ /* 0x0001e80000100a00 */
[----:B0-----:R-:W2:Y:S04]  /*40a80*/  LDL.LU.64 R26, [R1+0x2e58] ;  /* 0x002e5800011a7983 */ /* 0x001ea80000300a00 */
[----:B------:R-:W2:Y:S02]  /*40a90*/  LDL.LU.64 R24, [R1+0x2e50] ;  /* 0x002e500001187983 */ /* 0x000ea40000300a00 */
[----:B--2---:R-:W-:-:S15]  /*40aa0*/  HMMA.16816.F32.BF16 R8, R4, R24, R8 ;  /* 0x000000180408723c */ /* 0x004fde0000041808 */
[----:B------:R-:W-:-:S04]  /*40ab0*/  NOP ;  /* 0x0000000000007918 */ /* 0x000fc80000000000 */
[----:B------:R-:W-:Y:S04]  /*40ac0*/  STL.64 [R1+0x100], R8 ;  /* 0x0001000801007387 */ /* 0x000fe80000100a00 */
[----:B------:R-:W-:Y:S04]  /*40ad0*/  STL [R1+0x10c], R11 ;  /* 0x00010c0b01007387 */ /* 0x000fe80000100800 */
[----:B------:R0:W-:Y:S04]  /*40ae0*/  STL.64 [R1+0x2e10], R26 ;  /* 0x002e101a01007387 */ /* 0x0001e80000100a00 */
[----:B------:R-:W2:Y:S04]  /*40af0*/  LDL.LU.64 R24, [R1+0x150] ;  /* 0x0001500001187983 */ /* 0x000ea80000300a00 */
[----:B0-----:R-:W2:Y:S01]  /*40b00*/  LDL.LU.64 R26, [R1+0x158] ;  /* 0x00015800011a7983 */ /* 0x001ea20000300a00 */
[----:B----4-:R-:W-:Y:S03]  /*40b10*/  HMMA.16816.F32.BF16 R16, R4, R12, R16 ;  /* 0x0000000c0410723c */ /* 0x010fe60000041810 */
[----:B--2---:R-:W-:Y:S04]  /*40b20*/  STL.64 [R1+0x2e28], R26 ;  /* 0x002e281a01007387 */ /* 0x004fe80000100a00 */
[----:B------:R0:W-:Y:S04]  /*40b30*/  STL.64 [R1+0x2e20], R24 ;  /* 0x002e201801007387 */ /* 0x0001e80000100a00 */
[----:B0-----:R-:W2:Y:S04]  /*40b40*/  LDL.LU.64 R24, [R1+0x360] ;  /* 0x0003600001187983 */ /* 0x001ea80000300a00 */
[----:B------:R-:W4:Y:S01]  /*40b50*/  LDL.LU.64 R26, [R1+0x368] ;  /* 0x00036800011a7983 */ /* 0x000f220000300a00 */
[----:B------:R-:W-:-:S03]  /*40b60*/  IMAD.MOV.U32 R3, RZ, RZ, R10 ;  /* 0x000000ffff037224 */ /* 0x000fc600078e000a */
[----:B------:R-:W-:Y:S02]  /*40b70*/  IMAD.MOV.U32 R21, RZ, RZ, R16 ;  /* 0x000000ffff157224 */ /* 0x000fe400078e0010 */
[----:B------:R-:W-:Y:S01]  /*40b80*/  IMAD.MOV.U32 R22, RZ, RZ, R17 ;  /* 0x000000ffff167224 */ /* 0x000fe200078e0011 */
[----:B----4-:R-:W-:Y:S04]  /*40b90*/  STL.64 [R1+0x2e40], R26 ;  /* 0x002e401a01007387 */ /* 0x010fe80000100a00 */
[----:B--2---:R0:W-:Y:S04]  /*40ba0*/  STL.64 [R1+0x2e38], R24 ;  /* 0x002e381801007387 */ /* 0x0041e80000100a00 */
[----:B0-----:R-:W2:Y:S04]  /*40bb0*/  LDL.LU.64 R24, [R1+0x370] ;  /* 0x0003700001187983 */ /* 0x001ea80000300a00 */
[----:B------:R-:W2:Y:S04]  /*40bc0*/  LDL.LU.64 R26, [R1+0x378] ;  /* 0x00037800011a7983 */ /* 0x000ea80000300a00 */
[----:B------:R-:W4:Y:S04]  /*40bd0*/  LDL.LU.64 R8, [R1+0x140] ;  /* 0x0001400001087983 */ /* 0x000f280000300a00 */
[----:B------:R-:W4:Y:S04]  /*40be0*/  LDL.LU.64 R10, [R1+0x148] ;  /* 0x00014800010a7983 */ /* 0x000f280000300a00 */
[----:B------:R-:W-:Y:S04]  /*40bf0*/  STL [R1+0x11c], R19 ;  /* 0x00011c1301007387 */ /* 0x000fe80000100800 */
[----:B------:R-:W2:Y:S01]  /*40c00*/  LDL.LU.64 R16, [R1+0x2e48] ;  /* 0x002e480001107983 */ /* 0x000ea20000300a00 */
[----:B------:R-:W-:-:S05]  /*40c10*/  IMAD.MOV.U32 R23, RZ, RZ, R18 ;  /* 0x000000ffff177224 */ /* 0x000fca00078e0012 */
[----:B------:R-:W-:Y:S04]  /*40c20*/  STL.64 [R1+0x2d70], R22 ;  /* 0x002d701601007387 */ /* 0x000fe80000100a00 */
[----:B------:R0:W-:Y:S04]  /*40c30*/  STL.64 [R1+0x2d68], R20 ;  /* 0x002d681401007387 */ /* 0x0001e80000100a00 */
[----:B0-----:R-:W4:Y:S04]  /*40c40*/  LDL.LU.64 R20, [R1+0x20] ;  /* 0x0000200001147983 */ /* 0x001f280000300a00 */
[----:B------:R-:W3:Y:S01]  /*40c50*/  LDL.LU.64 R22, [R1+0x28] ;  /* 0x0000280001167983 */ /* 0x000ee20000300a00 */
[----:B--2---:R-:W-:Y:S03]  /*40c60*/  HMMA.16816.F32.BF16 R16, R4, R16, R24 ;  /* 0x000000100410723c */ /* 0x004fe60000041818 */
[----:B------:R-:W2:Y:S04]  /*40c70*/  LDL.LU.64 R26, [R1+0x2e40] ;  /* 0x002e4000011a7983 */ /* 0x000ea80000300a00 */
[----:B------:R-:W2:-:S12]  /*40c80*/  LDL.LU.64 R24, [R1+0x2e38] ;  /* 0x002e380001187983 */ /* 0x000e980000300a00 */
[----:B------:R0:W-:Y:S04]  /*40c90*/  STL.64 [R1+0x120], R16 ;  /* 0x0001201001007387 */ /* 0x0001e80000100a00 */
[----:B------:R2:W-:Y:S04]  /*40ca0*/  STL.64 [R1+0x128], R18 ;  /* 0x0001281201007387 */ /* 0x0005e80000100a00 */
[----:B0-----:R-:W2:Y:S02]  /*40cb0*/  LDL.LU.64 R16, [R1+0x2e30] ;  /* 0x002e300001107983 */ /* 0x001ea40000300a00 */
[----:B--2---:R-:W-:Y:S02]  /*40cc0*/  HMMA.16816.F32.BF16 R16, R4, R16, R24 ;  /* 0x000000100410723c */ /* 0x004fe40000041818 */
[----:B------:R-:W2:Y:S04]  /*40cd0*/  LDL.LU.64 R26, [R1+0x2e28] ;  /* 0x002e2800011a7983 */ /* 0x000ea80000300a00 */
[----:B------:R-:W2:-:S13]  /*40ce0*/  LDL.LU.64 R24, [R1+0x2e20] ;  /* 0x002e200001187983 */ /* 0x000e9a0000300a00 */
[----:B------:R0:W-:Y:S04]  /*40cf0*/  STL.64 [R1+0x130], R16 ;  /* 0x0001301001007387 */ /* 0x0001e80000100a00 */
[----:B0-----:R-:W2:Y:S01]  /*40d00*/  LDL.LU.64 R16, [R1+0x2e18] ;  /* 0x002e180001107983 */ /* 0x001ea20000300a00 */
[----:B------:R-:W-:Y:S02]  /*40d10*/  IMAD.MOV.U32 R13, RZ, RZ, R18 ;  /* 0x000000ffff0d7224 */ /* 0x000fe400078e0012 */
[----:B------:R-:W-:Y:S01]  /*40d20*/  IMAD.MOV.U32 R12, RZ, RZ, R19 ;  /* 0x000000ffff0c7224 */ /* 0x000fe200078e0013 */
[C---:B----4-:R-:W-:Y:S04]  /*40d30*/  HMMA.16816.F32.BF16 R8, R4.reuse, R20, R8 ;  /* 0x000000140408723c */ /* 0x050fe80000041808 */
[----:B------:R0:W-:Y:S04]  /*40d40*/  STL [R1+0x2d0c], R12 ;  /* 0x002d0c0c01007387 */ /* 0x0001e80000100800 */
[----:B------:R-:W-:Y:S11]  /*40d50*/  STL [R1+0x2d08], R13 ;  /* 0x002d080d01007387 */ /* 0x000ff60000100800 */
[----:B0-----:R-:W-:Y:S01]  /*40d60*/  IMAD.MOV.U32 R12, RZ, RZ, R10 ;  /* 0x000000ffff0c7224 */ /* 0x001fe200078e000a */
[----:B--2---:R-:W-:Y:S01]  /*40d70*/  HMMA.16816.F32.BF16 R16, R4, R16, R24 ;  /* 0x000000100410723c */ /* 0x004fe20000041818 */
[----:B------:R-:W2:-:S15]  /*40d80*/  LDL.LU.64 R26, [R1+0x2e10] ;  /* 0x002e1000011a7983 */ /* 0x000e9e0000300a00 */
[----:B------:R-:W-:-:S03]  /*40d90*/  NOP ;  /* 0x0000000000007918 */ /* 0x000fc60000000000 */
[----:B------:R-:W-:Y:S04]  /*40da0*/  STL.64 [R1+0x180], R16 ;  /* 0x0001801001007387 */ /* 0x000fe80000100a00 */
[----:B------:R0:W-:Y:S04]  /*40db0*/  STL.64 [R1+0x188], R18 ;  /* 0x0001881201007387 */ /* 0x0001e80000100a00 */
[----:B0-----:R-:W4:Y:S04]  /*40dc0*/  LDL.LU.64 R18, [R1+0x2e08] ;  /* 0x002e080001127983 */ /* 0x001f280000300a00 */
[----:B------:R-:W2:Y:S04]  /*40dd0*/  LDL.LU.64 R16, [R1+0x2e00] ;  /* 0x002e000001107983 */ /* 0x000ea80000300a00 */
[----:B------:R0:W-:Y:S04]  /*40de0*/  STL.64 [R1+0x170], R8 ;  /* 0x0001700801007387 */ /* 0x0001e80000100a00 */
[----:B------:R-:W3:Y:S04]  /*40df0*/  LDL.LU.64 R6, [R1+0x18] ;  /* 0x0000180001067983 */ /* 0x000ee80000300a00 */
[----:B0-----:R-:W3:Y:S04]  /*40e00*/  LDL.LU R8, [R1+0xa0] ;  /* 0x0000a00001087983 */ /* 0x001ee80000300800 */
[----:B------:R-:W3:Y:S04]  /*40e10*/  LDL.LU R9, [R1+0xa4] ;  /* 0x0000a40001097983 */ /* 0x000ee80000300800 */
[----:B------:R-:W3:Y:S01]  /*40e20*/  LDL.LU R10, [R1+0xa8] ;  /* 0x0000a800010a7983 */ /* 0x000ee20000300800 */
[----:B------:R-:W-:-:S02]  /*40e30*/  IMAD.MOV.U32 R13, RZ, RZ, R11 ;  /* 0x000000ffff0d7224 */ /* 0x000fc400078e000b */
[----:B--2---:R-:W-:Y:S02]  /*40e40*/  IMAD.MOV.U32 R11, RZ, RZ, R16 ;  /* 0x000000ffff0b7224 */ /* 0x004fe400078e0010 */
[----:B------:R-:W2:Y:S04]  /*40e50*/  LDL.LU R16, [R1+0x2dfc] ;  /* 0x002dfc0001107983 */ /* 0x000ea80000300800 */
[----:B---3--:R4:W-:Y:S04]  /*40e60*/  STL.64 [R1+0x2dc8], R10 ;  /* 0x002dc80a01007387 */ /* 0x0089e80000100a00 */
[----:B------:R0:W-:Y:S01]  /*40e70*/  STL.64 [R1+0x2dc0], R8 ;  /* 0x002dc00801007387 */ /* 0x0001e20000100a00 */
[----:B----4-:R-:W-:-:S02]  /*40e80*/  IMAD.MOV.U32 R10, RZ, RZ, R19 ;  /* 0x000000ffff0a7224 */ /* 0x010fc400078e0013 */
[----:B0-----:R-:W-:Y:S02]  /*40e90*/  IMAD.MOV.U32 R8, RZ, RZ, R17 ;  /* 0x000000ffff087224 */ /* 0x001fe400078e0011 */
[----:B------:R-:W-:Y:S01]  /*40ea0*/  IMAD.MOV.U32 R11, RZ, RZ, R28 ;  /* 0x000000ffff0b7224 */ /* 0x000fe200078e001c */
[----:B------:R-:W2:Y:S01]  /*40eb0*/  LDL.LU R17, [R1+0x2df8] ;  /* 0x002df80001117983 */ /* 0x000ea20000300800 */
[----:B------:R-:W-:-:S03]  /*40ec0*/  IMAD.MOV.U32 R9, RZ, RZ, R18 ;  /* 0x000000ffff097224 */ /* 0x000fc600078e0012 */
[----:B------:R-:W2:Y:S04]  /*40ed0*/  LDL.LU R18, [R1+0x2df4] ;  /* 0x002df40001127983 */ /* 0x000ea80000300800 */
[----:B------:R-:W2:Y:S04]  /*40ee0*/  LDL.LU R19, [R1+0x2df0] ;  /* 0x002df00001137983 */ /* 0x000ea80000300800 */
[----:B------:R-:W3:Y:S04]  /*40ef0*/  LDL.LU R28, [R1+0x2dec] ;  /* 0x002dec00011c7983 */ /* 0x000ee80000300800 */
[----:B------:R-:W-:Y:S04]  /*40f00*/  STL.64 [R1+0x2dd8], R10 ;  /* 0x002dd80a01007387 */ /* 0x000fe80000100a00 */
[----:B------:R0:W-:Y:S04]  /*40f10*/  STL.64 [R1+0x2dd0], R8 ;  /* 0x002dd00801007387 */ /* 0x0001e80000100a00 */
[----:B0-----:R-:W2:Y:S04]  /*40f20*/  LDL.LU R8, [R1+0x60] ;  /* 0x0000600001087983 */ /* 0x001ea80000300800 */
[----:B------:R-:W2:Y:S04]  /*40f30*/  LDL.LU R9, [R1+0x64] ;  /* 0x0000640001097983 */ /* 0x000ea80000300800 */
[----:B------:R-:W2:Y:S04]  /*40f40*/  LDL.LU R10, [R1+0x68] ;  /* 0x00006800010a7983 */ /* 0x000ea80000300800 */
[----:B------:R-:W2:Y:S04]  /*40f50*/  LDL.LU R11, [R1+0x6c] ;  /* 0x00006c00010b7983 */ /* 0x000ea80000300800 */
[----:B------:R-:W-:Y:S04]  /*40f60*/  STL.64 [R1+0x2d78], R22 ;  /* 0x002d781601007387 */ /* 0x000fe80000100a00 */
[----:B------:R0:W-:Y:S04]  /*40f70*/  STL [R1+0x2d14], R13 ;  /* 0x002d140d01007387 */ /* 0x0001e80000100800 */
[----:B------:R1:W-:Y:S01]  /*40f80*/  STL [R1+0x2d10], R12 ;  /* 0x002d100c01007387 */ /* 0x0003e20000100800 */
[----:B0-----:R-:W-:-:S02]  /*40f90*/  IMAD.MOV.U32 R13, RZ, RZ, R6 ;  /* 0x000000ffff0d7224 */ /* 0x001fc400078e0006 */
[----:B-1----:R-:W-:Y:S02]  /*40fa0*/  IMAD.MOV.U32 R12, RZ, RZ, R7 ;  /* 0x000000ffff0c7224 */ /* 0x002fe400078e0007 */
[----:B------:R-:W-:Y:S02]  /*40fb0*/  IMAD.MOV.U32 R21, RZ, RZ, R26 ;  /* 0x000000ffff157224 */ /* 0x000fe400078e001a */
[----:B------:R-:W-:Y:S01]  /*40fc0*/  IMAD.MOV.U32 R22, RZ, RZ, R27 ;  /* 0x000000ffff167224 */ /* 0x000fe200078e001b */
[----:B--2---:R-:W-:Y:S01]  /*40fd0*/  HMMA.16816.F32.BF16 R8, R16, R6, R8 ;  /* 0x000000061008723c */ /* 0x004fe20000041808 */
[----:B---3--:R0:W1:-:S15]  /*40fe0*/  LDSM.16.MT88.4 R4, [R28+UR5+0x20800] ;  /* 0x020800051c04783b */ /* 0x00805e0008004200 */
[----:B------:R-:W-:-:S03]  /*40ff0*/  NOP ;  /* 0x0000000000007918 */ /* 0x000fc60000000000 */
[----:B------:R-:W-:Y:S04]  /*41000*/  STL.64 [R1+0x160], R8 ;  /* 0x0001600801007387 */ /* 0x000fe80000100a00 */
[----:B------:R-:W-:Y:S04]  /*41010*/  STL.64 [R1+0x168], R10 ;  /* 0x0001680a01007387 */ /* 0x000fe80000100a00 */
[----:B------:R-:W2:Y:S04]  /*41020*/  LDSM.16.M88.4 R8, [R0+UR5] ;  /* 0x000000050008783b */ /* 0x000ea80008000200 */
[----:B0-----:R-:W3:Y:S04]  /*41030*/  LDL.LU R28, [R1+0x2de8] ;  /* 0x002de800011c7983 */ /* 0x001ee80000300800 */
[----:B------:R-:W4:Y:S04]  /*41040*/  LDL.LU R20, [R1+0xf0] ;  /* 0x0000f00001147983 */ /* 0x000f280000300800 */
[----:B------:R-:W4:Y:S04]  /*41050*/  LDL.LU R26, [R1+0x2de4] ;  /* 0x002de400011a7983 */ /* 0x000f280000300800 */
[----:B------:R-:W4:Y:S04]  /*41060*/  LDL.LU R27, [R1+0x2de0] ;  /* 0x002de000011b7983 */ /* 0x000f280000300800 */
[----:B-1----:R0:W-:Y:S04]  /*41070*/  STL.64 [R1+0x2cc8], R6 ;  /* 0x002cc80601007387 */ /* 0x0021e80000100a00 */
[----:B------:R-:W-:Y:S04]  /*41080*/  STL.64 [R1+0x2cc0], R4 ;  /* 0x002cc00401007387 */ /* 0x000fe80000100a00 */
[----:B0-----:R-:W4:Y:S04]  /*41090*/  LDL R6, [R1+0x8] ;  /* 0x0000080001067983 */ /* 0x001f280000100800 */
[----:B--2---:R-:W-:Y:S04]  /*410a0*/  STL.64 [R1+0x1b0], R8 ;  /* 0x0001b00801007387 */ /* 0x004fe80000100a00 */
[----:B------:R0:W-:Y:S01]  /*410b0*/  STL.64 [R1+0x1b8], R10 ;  /* 0x0001b80a01007387 */ /* 0x0001e20000100a00 */
[----:B------:R-:W-:-:S02]  /*410c0*/  IMAD.MOV.U32 R24, RZ, RZ, R8 ;  /* 0x000000ffff187224 */ /* 0x000fc400078e0008 */
[----:B------:R-:W-:Y:S01]  /*410d0*/  IMAD.MOV.U32 R25, RZ, RZ, R9 ;  /* 0x000000ffff197224 */ /* 0x000fe200078e0009 */
[----:B0-----:R-:W4:Y:S04]  /*410e0*/  LDL.LU.64 R10, [R1+0x2dd8] ;  /* 0x002dd800010a7983 */ /* 0x001f280000300a00 */
[----:B------:R-:W4:Y:S01]  /*410f0*/  LDL.LU.64 R8, [R1+0x2dd0] ;  /* 0x002dd00001087983 */ /* 0x000f220000300a00 */
[----:B---3--:R-:W-:-:S07]  /*41100*/  IMAD.MOV.U32 R7, RZ, RZ, R28 ;  /* 0x000000ffff077224 */ /* 0x008fce00078e001c */
[----:B----4-:R-:W-:Y:S01]  /*41110*/  HMMA.16816.F32.BF16 R4, R16, R6, R8 ;  /* 0x000000061004723c */ /* 0x010fe20000041808 */
[----:B------:R-:W2:Y:S04]  /*41120*/  LDL.LU.64 R10, [R1+0x2dc8] ;  /* 0x002dc800010a7983 */ /* 0x000ea80000300a00 */
[----:B------:R-:W2:-:S14]  /*41130*/  LDL.LU.64 R8, [R1+0x2dc0] ;  /* 0x002dc00001087983 */ /* 0x000e9c0000300a00 */
[----:B------:R-:W-:Y:S04]  /*41140*/  STL.64 [R1+0x150], R4 ;  /* 0x0001500401007387 */ /* 0x000fe80000100a00 */
[----:B------:R-:W-:Y:S04]  /*41150*/  STL.64 [R1+0x158], R6 ;  /* 0x0001580601007387 */ /* 0x000fe80000100a00 */
[----:B------:R-:W0:Y:S04]  /*41160*/  LDSM.16.M88.4 R4, [R0+UR5+0x4000] ;  /* 0x004000050004783b */ /* 0x000e280008000200 */
[----:B0-----:R-:W-:Y:S04]  /*41170*/  STL.64 [R1+0x1a0], R4 ;  /* 0x0001a00401007387 */ /* 0x001fe80000100a00 */
        /* <DEDUP_REMOVED lines=13> */
[----:B------:R-:W0:Y:S01]  /*41250*/  LDSM.16.M88.4 R4, [R0+UR5+0x18000] ;  /* 0x018000050004783b */ /* 0x000e220008000200 */
[----:B------:R-:W-:-:S02]  /*41260*/  IMAD.MOV.U32 R23, RZ, RZ, R2 ;  /* 0x000000ffff177224 */ /* 0x000fc400078e0002 */
[----:B0-----:R-:W-:Y:S01]  /*41270*/  IMAD.MOV.U32 R2, RZ, RZ, R6 ;  /* 0x000000ffff027224 */ /* 0x001fe200078e0006 */
[----:B------:R-:W-:Y:S01]  /*41280*/  STL.64 [R1+0x200], R4 ;  /* 0x0002000401007387 */ /* 0x000fe20000100a00 */
[----:B------:R-:W-:-:S03]  /*41290*/  IMAD.MOV.U32 R28, RZ, RZ, R7 ;  /* 0x000000ffff1c7224 */ /* 0x000fc600078e0007 */
[----:B------:R-:W0:Y:S04]  /*412a0*/  LDSM.16.M88.4 R4, [R0+UR5+0x1c000] ;  /* 0x01c000050004783b */ /* 0x000e280008000200 */
[----:B------:R1:W-:Y:S04]  /*412b0*/  STL [R1+0x2c1c], R28 ;  /* 0x002c1c1c01007387 */ /* 0x0003e80000100800 */
[----:B------:R-:W-:Y:S01]  /*412c0*/  STL [R1+0x2c18], R2 ;  /* 0x002c180201007387 */ /* 0x000fe20000100800 */
[----:B--2---:R-:W-:Y:S03]  /*412d0*/  HMMA.16816.F32.BF16 R8, R16, R26, R8 ;  /* 0x0000001a1008723c */ /* 0x004fe60000041808 */
[----:B0-----:R0:W-:Y:S04]  /*412e0*/  STL [R1+0x210], R4 ;  /* 0x0002100401007387 */ /* 0x0011e80000100800 */
[----:B------:R-:W-:Y:S04]  /*412f0*/  STL.64 [R1+0x218], R6 ;  /* 0x0002180601007387 */ /* 0x000fe80000100a00 */
[----:B------:R2:W-:Y:S01]  /*41300*/  STL [R1+0x2988], R0 ;  /* 0x0029880001007387 */ /* 0x0005e20000100800 */
[----:B-1----:R-:W-:-:S02]  /*41310*/  IMAD.MOV.U32 R28, RZ, RZ, R5 ;  /* 0x000000ffff1c7224 */ /* 0x002fc400078e0005 */
[----:B------:R-:W-:Y:S02]  /*41320*/  IMAD.MOV.U32 R5, RZ, RZ, R15 ;  /* 0x000000ffff057224 */ /* 0x000fe400078e000f */
[----:B0-----:R-:W-:Y:S01]  /*41330*/  IMAD.MOV.U32 R4, RZ, RZ, R14 ;  /* 0x000000ffff047224 */ /* 0x001fe200078e000e */
[----:B--2---:R-:W2:Y:S04]  /*41340*/  LDL R0, [R1+0x2b4] ;  /* 0x0002b40001007983 */ /* 0x004ea80000100800 */
[----:B------:R-:W3:Y:S04]  /*41350*/  LDL.LU R14, [R1+0x2dbc] ;  /* 0x002dbc00010e7983 */ /* 0x000ee80000300800 */
[----:B------:R-:W-:Y:S04]  /*41360*/  STL.64 [R1+0x140], R8 ;  /* 0x0001400801007387 */ /* 0x000fe80000100a00 */
[----:B------:R-:W-:Y:S04]  /*41370*/  STL.64 [R1+0x148], R10 ;  /* 0x0001480a01007387 */ /* 0x000fe80000100a00 */
[----:B------:R-:W3:Y:S04]  /*41380*/  LDL.LU R15, [R1+0x2db8] ;  /* 0x002db800010f7983 */ /* 0x000ee80000300800 */
[----:B------:R-:W0:Y:S04]  /*41390*/  LDSM.16.MT88.4 R8, [R29+UR5+0x20800] ;  /* 0x020800051d08783b */ /* 0x000e280008004200 */
[----:B------:R-:W4:Y:S04]  /*413a0*/  LDL.LU R6, [R1+0xe8] ;  /* 0x0000e80001067983 */ /* 0x000f280000300800 */
[----:B------:R-:W4:Y:S04]  /*413b0*/  LDL.LU R7, [R1+0xec] ;  /* 0x0000ec0001077983 */ /* 0x000f280000300800 */
[----:B------:R-:W-:Y:S04]  /*413c0*/  STL.64 [R1+0x2d30], R26 ;  /* 0x002d301a01007387 */ /* 0x000fe80000100a00 */
[----:B------:R-:W-:Y:S04]  /*413d0*/  STL.64 [R1+0x2d28], R24 ;  /* 0x002d281801007387 */ /* 0x000fe80000100a00 */
[----:B------:R-:W-:Y:S04]  /*413e0*/  STL [R1+0x2c30], R29 ;  /* 0x002c301d01007387 */ /* 0x000fe80000100800 */
[----:B0-----:R-:W-:Y:S04]  /*413f0*/  STL.64 [R1+0x2c28], R10 ;  /* 0x002c280a01007387 */ /* 0x001fe80000100a00 */
[----:B------:R3:W-:Y:S02]  /*41400*/  STL.64 [R1+0x2c20], R8 ;  /* 0x002c200801007387 */ /* 0x0007e40000100a00 */
[----:B---3--:R-:W-:Y:S02]  /*41410*/  HMMA.16816.F32.BF16 R8, R16, R14, R20 ;  /* 0x0000000e1008723c */ /* 0x008fe40000041814 */
[----:B------:R0:W-:Y:S04]  /*41420*/  STL.64 [R1+0x2d98], R14 ;  /* 0x002d980e01007387 */ /* 0x0001e80000100a00 */
[----:B0-----:R-:W3:-:S13]  /*41430*/  LDL.LU.64 R14, [R1+0x48] ;  /* 0x00004800010e7983 */ /* 0x001eda0000300a00 */
[----:B------:R-:W-:Y:S04]  /*41440*/  STL.64 [R1+0xf0], R8 ;  /* 0x0000f00801007387 */ /* 0x000fe80000100a00 */
[----:B------:R-:W-:Y:S04]  /*41450*/  STL.64 [R1+0xf8], R10 ;  /* 0x0000f80a01007387 */ /* 0x000fe80000100a00 */
[----:B---3--:R0:W-:Y:S04]  /*41460*/  STL.64 [R1+0x2db0], R14 ;  /* 0x002db00e01007387 */ /* 0x0081e80000100a00 */
[----:B0-----:R-:W4:Y:S04]  /*41470*/  LDL.LU.64 R14, [R1+0x58] ;  /* 0x00005800010e7983 */ /* 0x001f280000300a00 */
[----:B------:R-:W3:Y:S04]  /*41480*/  LDL.LU R20, [R1+0xc0] ;  /* 0x0000c00001147983 */ /* 0x000ee80000300800 */
[----:B------:R-:W3:Y:S04]  /*41490*/  LDL.LU R21, [R1+0xc4] ;  /* 0x0000c40001157983 */ /* 0x000ee80000300800 */
[----:B------:R-:W2:Y:S04]  /*414a0*/  LDL.LU R22, [R1+0xc8] ;  /* 0x0000c80001167983 */ /* 0x000ea80000300800 */
[----:B------:R-:W2:Y:S04]  /*414b0*/  LDL.LU R23, [R1+0xcc] ;  /* 0x0000cc0001177983 */ /* 0x000ea80000300800 */
[----:B--2---:R-:W-:Y:S04]  /*414c0*/  STL.64 [R1+0x2da8], R22 ;  /* 0x002da81601007387 */ /* 0x004fe80000100a00 */
[----:B---3--:R0:W-:Y:S04]  /*414d0*/  STL.64 [R1+0x2da0], R20 ;  /* 0x002da01401007387 */ /* 0x0081e80000100a00 */
[----:B0-----:R-:W2:Y:S04]  /*414e0*/  LDL.LU R20, [R1+0xd0] ;  /* 0x0000d00001147983 */ /* 0x001ea80000300800 */
[----:B------:R-:W2:Y:S04]  /*414f0*/  LDL.LU R21, [R1+0xd4] ;  /* 0x0000d40001157983 */ /* 0x000ea80000300800 */
[----:B------:R-:W2:Y:S04]  /*41500*/  LDL.LU R22, [R1+0xd8] ;  /* 0x0000d80001167983 */ /* 0x000ea80000300800 */
[----:B------:R-:W2:Y:S04]  /*41510*/  LDL.LU R23, [R1+0xdc] ;  /* 0x0000dc0001177983 */ /* 0x000ea80000300800 */
[----:B------:R-:W3:Y:S04]  /*41520*/  LDL.LU R8, [R1+0x90] ;  /* 0x0000900001087983 */ /* 0x000ee80000300800 */
[----:B------:R-:W3:Y:S04]  /*41530*/  LDL.LU R9, [R1+0x94] ;  /* 0x0000940001097983 */ /* 0x000ee80000300800 */
[----:B------:R-:W2:Y:S04]  /*41540*/  LDL.LU R10, [R1+0x98] ;  /* 0x00009800010a7983 */ /* 0x000ea80000300800 */
[----:B------:R-:W2:Y:S01]  /*41550*/  LDL.LU R11, [R1+0x9c] ;  /* 0x00009c00010b7983 */ /* 0x000ea20000300800 */
[----:B----4-:R-:W-:Y:S03]  /*41560*/  HMMA.16816.F32.BF16 R4, R16, R14, R4 ;  /* 0x0000000e1004723c */ /* 0x010fe60000041804 */
[----:B--2---:R0:W-:Y:S04]  /*41570*/  STL.64 [R1+0x2d88], R10 ;  /* 0x002d880a01007387 */ /* 0x0041e80000100a00 */
[----:B---3--:R-:W-:Y:S04]  /*41580*/  STL.64 [R1+0x2d80], R8 ;  /* 0x002d800801007387 */ /* 0x008fe80000100a00 */
[----:B0-----:R-:W2:Y:S04]  /*41590*/  LDL.LU.64 R10, [R1+0x38] ;  /* 0x00003800010a7983 */ /* 0x001ea80000300a00 */
[----:B------:R-:W3:Y:S04]  /*415a0*/  LDL.LU R24, [R1+0x70] ;  /* 0x0000700001187983 */ /* 0x000ee80000300800 */
[----:B------:R-:W3:Y:S04]  /*415b0*/  LDL.LU R25, [R1+0x74] ;  /* 0x0000740001197983 */ /* 0x000ee80000300800 */
[----:B------:R-:W4:Y:S04]  /*415c0*/  LDL.LU R26, [R1+0x78] ;  /* 0x00007800011a7983 */ /* 0x000f280000300800 */
[----:B------:R-:W4:Y:S04]  /*415d0*/  LDL.LU R27, [R1+0x7c] ;  /* 0x00007c00011b7983 */ /* 0x000f280000300800 */
[----:B----4-:R-:W-:Y:S04]  /*415e0*/  STL.64 [R1+0x2d40], R26 ;  /* 0x002d401a01007387 */ /* 0x010fe80000100a00 */
[----:B---3--:R-:W-:Y:S04]  /*415f0*/  STL.64 [R1+0x2d38], R24 ;  /* 0x002d381801007387 */ /* 0x008fe80000100a00 */
[----:B------:R-:W-:Y:S04]  /*41600*/  STL.64 [R1+0xb0], R4 ;  /* 0x0000b00401007387 */ /* 0x000fe80000100a00 */
[----:B------:R0:W-:Y:S02]  /*41610*/  STL.64 [R1+0xb8], R6 ;  /* 0x0000b80601007387 */ /* 0x0001e40000100a00 */
[----:B0-----:R-:W-:-:S02]  /*41620*/  IMAD.MOV.U32 R7, RZ, RZ, R14 ;  /* 0x000000ffff077224 */ /* 0x001fc400078e000e */
[----:B------:R-:W-:Y:S02]  /*41630*/  IMAD.MOV.U32 R6, RZ, RZ, R15 ;  /* 0x000000ffff067224 */ /* 0x000fe400078e000f */
[----:B------:R-:W3:Y:S02]  /*41640*/  LDL.LU.64 R14, [R1+0x2db0] ;  /* 0x002db000010e7983 */ /* 0x000ee40000300a00 */
[----:B---3--:R-:W-:Y:S01]  /*41650*/  HMMA.16816.F32.BF16 R20, R16, R14, R20 ;  /* 0x0000000e1014723c */ /* 0x008fe20000041814 */
[----:B------:R-:W-:Y:S02]  /*41660*/  IMAD.MOV.U32 R5, RZ, RZ, R14 ;  /* 0x000000ffff057224 */ /* 0x000fe400078e000e */
[----:B------:R-:W-:-:S15]  /*41670*/  IMAD.MOV.U32 R4, RZ, RZ, R15 ;  /* 0x000000ffff047224 */ /* 0x000fde00078e000f */
[----:B------:R-:W-:Y:S01]  /*41680*/  NOP ;  /* 0x0000000000007918 */ /* 0x000fe20000000000 */
[----:B------:R-:W-:Y:S04]  /*41690*/  STL.64 [R1+0xd0], R20 ;  /* 0x0000d01401007387 */ /* 0x000fe80000100a00 */
[----:B------:R0:W-:Y:S04]  /*416a0*/  STL.64 [R1+0xd8], R22 ;  /* 0x0000d81601007387 */ /* 0x0001e80000100a00 */
[----:B0-----:R-:W3:Y:S04]  /*416b0*/  LDL.LU.64 R22, [R1+0x2da8] ;  /* 0x002da80001167983 */ /* 0x001ee80000300a00 */
[----:B------:R-:W3:Y:S04]  /*416c0*/  LDL.LU.64 R20, [R1+0x2da0] ;  /* 0x002da00001147983 */ /* 0x000ee80000300a00 */
[----:B------:R-:W4:Y:S04]  /*416d0*/  LDL.LU.64 R14, [R1+0x2d98] ;  /* 0x002d9800010e7983 */ /* 0x000f280000300a00 */
[----:B------:R0:W-:Y:S04]  /*416e0*/  STL.64 [R1+0x2d20], R6 ;  /* 0x002d200601007387 */ /* 0x0001e80000100a00 */
[----:B------:R1:W-:Y:S01]  /*416f0*/  STL.64 [R1+0x2d18], R4 ;  /* 0x002d180401007387 */ /* 0x0003e20000100a00 */
[----:B0-----:R-:W-:-:S03]  /*41700*/  IMAD.MOV.U32 R6, RZ, RZ, R3 ;  /* 0x000000ffff067224 */ /* 0x001fc600078e0003 */
[----:B-1----:R-:W4:Y:S04]  /*41710*/  LDL.LU R4, [R1+0x100] ;  /* 0x0001000001047983 */ /* 0x002f280000300800 */
[----:B------:R-:W4:Y:S04]  /*41720*/  LDL.LU R5, [R1+0x104] ;  /* 0x0001040001057983 */ /* 0x000f280000300800 */
[----:B------:R-:W4:Y:S04]  /*41730*/  LDL.LU R3, [R1+0x2d90] ;  /* 0x002d900001037983 */ /* 0x000f280000300800 */
[----:B------:R-:W4:Y:S01]  /*41740*/  LDL.LU R7, [R1+0x10c] ;  /* 0x00010c0001077983 */ /* 0x000f220000300800 */
[----:B------:R-:W-:-:S02]  /*41750*/  IMAD.MOV.U32 R26, RZ, RZ, R13 ;  /* 0x000000ffff1a7224 */ /* 0x000fc400078e000d */
[----:B------:R-:W-:Y:S02]  /*41760*/  IMAD.MOV.U32 R27, RZ, RZ, R12 ;  /* 0x000000ffff1b7224 */ /* 0x000fe400078e000c */
[----:B--2---:R-:W-:Y:S02]  /*41770*/  IMAD.MOV.U32 R13, RZ, RZ, R10 ;  /* 0x000000ffff0d7224 */ /* 0x004fe400078e000a */
[----:B------:R-:W-:Y:S01]  /*41780*/  IMAD.MOV.U32 R12, RZ, RZ, R11 ;  /* 0x000000ffff0c7224 */ /* 0x000fe200078e000b */
[----:B---3--:R-:W-:Y:S01]  /*41790*/  HMMA.16816.F32.BF16 R20, R16, R10, R20 ;  /* 0x0000000a1014723c */ /* 0x008fe20000041814 */
[----:B----4-:R-:W-:Y:S04]  /*417a0*/  STL.64 [R1+0x2d50], R6 ;  /* 0x002d500601007387 */ /* 0x010fe80000100a00 */
[----:B------:R0:W-:Y:S04]  /*417b0*/  STL.64 [R1+0x2d48], R4 ;  /* 0x002d480401007387 */ /* 0x0001e80000100a00 */
[----:B0-----:R-:W2:Y:S04]  /*417c0*/  LDL.LU R4, [R1+0x80] ;  /* 0x0000800001047983 */ /* 0x001ea80000300800 */
[----:B------:R-:W2:Y:S04]  /*417d0*/  LDL.LU R5, [R1+0x84] ;  /* 0x0000840001057983 */ /* 0x000ea80000300800 */
[----:B------:R-:W2:Y:S04]  /*417e0*/  LDL.LU R6, [R1+0x88] ;  /* 0x0000880001067983 */ /* 0x000ea80000300800 */
[----:B------:R-:W3:Y:S04]  /*417f0*/  LDL.LU.64 R10, [R1+0x2d88] ;  /* 0x002d8800010a7983 */ /* 0x000ee80000300a00 */
[----:B------:R-:W3:Y:S01]  /*41800*/  LDL.LU.64 R8, [R1+0x2d80] ;  /* 0x002d800001087983 */ /* 0x000ee20000300a00 */
[----:B------:R-:W-:-:S03]  /*41810*/  IMAD.MOV.U32 R7, RZ, RZ, R3 ;  /* 0x000000ffff077224 */ /* 0x000fc600078e0003 */
[----:B------:R-:W-:Y:S04]  /*41820*/  STL.64 [R1+0xc0], R20 ;  /* 0x0000c01401007387 */ /* 0x000fe80000100a00 */
[----:B------:R0:W-:Y:S01]  /*41830*/  STL [R1+0xc8], R22 ;  /* 0x0000c81601007387 */ /* 0x0001e20000100800 */
[----:B------:R-:W-:-:S03]  /*41840*/  IMAD.MOV.U32 R3, RZ, RZ, R23 ;  /* 0x000000ffff037224 */ /* 0x000fc600078e0017 */
[----:B0-----:R-:W3:Y:S04]  /*41850*/  LDL.LU.64 R22, [R1+0x2d78] ;  /* 0x002d780001167983 */ /* 0x001ee80000300a00 */
[----:B------:R0:W-:Y:S01]  /*41860*/  STL [R1+0x2ca8], R3 ;  /* 0x002ca80301007387 */ /* 0x0001e20000100800 */
[----:B---3--:R-:W-:Y:S01]  /*41870*/  HMMA.16816.F32.BF16 R8, R16, R22, R8 ;  /* 0x000000161008723c */ /* 0x008fe20000041808 */
[----:B0-----:R-:W-:Y:S02]  /*41880*/  IMAD.MOV.U32 R3, RZ, RZ, R22 ;  /* 0x000000ffff037224 */ /* 0x001fe400078e0016 */
[----:B------:R-:W-:Y:S02]  /*41890*/  IMAD.MOV.U32 R2, RZ, RZ, R23 ;  /* 0x000000ffff027224 */ /* 0x000fe400078e0017 */
[----:B------:R-:W3:Y:S04]  /*418a0*/  LDL.LU.64 R22, [R1+0x2d70] ;  /* 0x002d700001167983 */ /* 0x000ee80000300a00 */
[----:B------:R-:W4:Y:S01]  /*418b0*/  LDL.LU.64 R20, [R1+0x2d68] ;  /* 0x002d680001147983 */ /* 0x000f220000300a00 */
[----:B---3--:R-:W-:-:S02]  /*418c0*/  IMAD.MOV.U32 R17, RZ, RZ, R22 ;  /* 0x000000ffff117224 */ /* 0x008fc400078e0016 */
[----:B----4-:R-:W-:Y:S02]  /*418d0*/  IMAD.MOV.U32 R16, RZ, RZ, R21 ;  /* 0x000000ffff107224 */ /* 0x010fe400078e0015 */
[----:B------:R-:W-:Y:S01]  /*418e0*/  IMAD.MOV.U32 R18, RZ, RZ, R23 ;  /* 0x000000ffff127224 */ /* 0x000fe200078e0017 */
[----:B------:R-:W2:Y:S04]  /*418f0*/  LDL.LU R21, [R1+0x2d60] ;  /* 0x002d600001157983 */ /* 0x000ea80000300800 */
[----:B------:R-:W2:Y:S04]  /*41900*/  LDL.LU R22, [R1+0x2d5c] ;  /* 0x002d5c0001167983 */ /* 0x000ea80000300800 */
[----:B------:R-:W2:Y:S04]  /*41910*/  LDL.LU R23, [R1+0x2d58] ;  /* 0x002d580001177983 */ /* 0x000ea80000300800 */
[----:B------:R-:W3:Y:S04]  /*41920*/  LDL.LU R19, [R1+0x11c] ;  /* 0x00011c0001137983 */ /* 0x000ee80000300800 */
[----:B------:R-:W-:Y:S04]  /*41930*/  STL [R1+0x2c40], R8 ;  /* 0x002c400801007387 */ /* 0x000fe80000100800 */
[----:B------:R-:W-:Y:S04]  /*41940*/  STL [R1+0x2c3c], R9 ;  /* 0x002c3c0901007387 */ /* 0x000fe80000100800 */
[----:B------:R0:W-:Y:S04]  /*41950*/  STL [R1+0x2c38], R10 ;  /* 0x002c380a01007387 */ /* 0x0001e80000100800 */
[----:B------:R1:W-:Y:S04]  /*41960*/  STL [R1+0x2c34], R11 ;  /* 0x002c340b01007387 */ /* 0x0003e80000100800 */
[----:B0-----:R-:W4:Y:S04]  /*41970*/  LDL.LU R10, [R1+0x8] ;  /* 0x00000800010a7983 */ /* 0x001f280000300800 */
[----:B-1----:R-:W4:Y:S01]  /*41980*/  LDL.LU R11, [R1+0xc] ;  /* 0x00000c00010b7983 */ /* 0x002f220000300800 */
[----:B--2---:R-:W-:Y:S03]  /*41990*/  HMMA.16816.F32.BF16 R24, R20, R26, R4 ;  /* 0x0000001a1418723c */ /* 0x004fe60000041804 */
[----:B------:R-:W2:Y:S04]  /*419a0*/  LDL.LU.64 R6, [R1+0x2d50] ;  /* 0x002d500001067983 */ /* 0x000ea80000300a00 */
[----:B------:R-:W2:-:S12]  /*419b0*/  LDL.LU.64 R4, [R1+0x2d48] ;  /* 0x002d480001047983 */ /* 0x000e980000300a00 */
[----:B------:R-:W-:Y:S04]  /*419c0*/  STL.64 [R1+0x90], R24 ;  /* 0x0000901801007387 */ /* 0x000fe80000100a00 */
[----:B------:R0:W-:Y:S04]  /*419d0*/  STL.64 [R1+0x98], R26 ;  /* 0x0000981a01007387 */ /* 0x0001e80000100a00 */
[----:B0-----:R-:W4:Y:S04]  /*419e0*/  LDL.LU.64 R26, [R1+0x2d40] ;  /* 0x002d4000011a7983 */ /* 0x001f280000300a00 */
[----:B------:R-:W4:Y:S02]  /*419f0*/  LDL.LU.64 R24, [R1+0x2d38] ;  /* 0x002d380001187983 */ /* 0x000f240000300a00 */
[----:B----4-:R-:W-:Y:S02]  /*41a00*/  HMMA.16816.F32.BF16 R8, R20, R10, R24 ;  /* 0x0000000a1408723c */ /* 0x010fe40000041818 */
[----:B------:R-:W2:Y:S04]  /*41a10*/  LDL.LU.64 R26, [R1+0x2d30] ;  /* 0x002d3000011a7983 */ /* 0x000ea80000300a00 */
[----:B------:R-:W4:-:S13]  /*41a20*/  LDL.LU.64 R24, [R1+0x2d28] ;  /* 0x002d280001187983 */ /* 0x000f1a0000300a00 */
[----:B------:R-:W-:Y:S01]  /*41a30*/  IMAD.MOV.U32 R29, RZ, RZ, R11 ;  /* 0x000000ffff1d7224 */ /* 0x000fe200078e000b */
[----:B------:R-:W-:Y:S04]  /*41a40*/  STL.64 [R1+0x80], R8 ;  /* 0x0000800801007387 */ /* 0x000fe80000100a00 */
[----:B------:R0:W-:Y:S04]  /*41a50*/  STL [R1+0x88], R10 ;  /* 0x0000880a01007387 */ /* 0x0001e80000100800 */
[----:B------:R-:W-:Y:S01]  /*41a60*/  STL [R1+0x2c44], R29 ;  /* 0x002c441d01007387 */ /* 0x000fe20000100800 */
[----:B--2---:R-:W-:-:S15]  /*41a70*/  HMMA.16816.F32.BF16 R4, R20, R26, R4 ;  /* 0x0000001a1404723c */ /* 0x004fde0000041804 */
[----:B------:R-:W-:-:S04]  /*41a80*/  NOP ;  /* 0x0000000000007918 */ /* 0x000fc80000000000 */
[----:B0-----:R-:W-:Y:S02]  /*41a90*/  IMAD.MOV.U32 R10, RZ, RZ, R6 ;  /* 0x000000ffff0a7224 */ /* 0x001fe400078e0006 */
[----:B------:R-:W-:Y:S02]  /*41aa0*/  IMAD.MOV.U32 R11, RZ, RZ, R7 ;  /* 0x000000ffff0b7224 */ /* 0x000fe400078e0007 */
[----:B------:R-:W-:Y:S02]  /*41ab0*/  IMAD.MOV.U32 R8, RZ, RZ, R4 ;  /* 0x000000ffff087224 */ /* 0x000fe400078e0004 */
[----:B------:R-:W-:Y:S01]  /*41ac0*/  IMAD.MOV.U32 R9, RZ, RZ, R5 ;  /* 0x000000ffff097224 */ /* 0x000fe200078e0005 */
[----:B------:R-:W2:Y:S04]  /*41ad0*/  LDL.LU.64 R6, [R1+0x2d20] ;  /* 0x002d200001067983 */ /* 0x000ea80000300a00 */
[----:B------:R-:W2:Y:S01]  /*41ae0*/  LDL.LU.64 R4, [R1+0x2d18] ;  /* 0x002d180001047983 */ /* 0x000ea20000300a00 */
[----:B---3--:R-:W-:Y:S03]  /*41af0*/  HMMA.16816.F32.BF16 R16, R20, R14, R16 ;  /* 0x0000000e1410723c */ /* 0x008fe60000041810 */
[----:B------:R-:W-:Y:S04]  /*41b00*/  STL [R1+0x2c54], R11 ;  /* 0x002c540b01007387 */ /* 0x000fe80000100800 */
[----:B------:R-:W-:Y:S04]  /*41b10*/  STL [R1+0x2c50], R10 ;  /* 0x002c500a01007387 */ /* 0x000fe80000100800 */
[----:B------:R-:W-:Y:S04]  /*41b20*/  STL [R1+0x2c4c], R9 ;  /* 0x002c4c0901007387 */ /* 0x000fe80000100800 */
[----:B------:R-:W-:Y:S01]  /*41b30*/  STL [R1+0x2c48], R8 ;  /* 0x002c480801007387 */ /* 0x000fe20000100800 */
[----:B------:R-:W-:-:S02]  /*41b40*/  IMAD.MOV.U32 R26, RZ, RZ, R13 ;  /* 0x000000ffff1a7224 */ /* 0x000fc400078e000d */
[----:B------:R-:W-:Y:S01]  /*41b50*/  IMAD.MOV.U32 R27, RZ, RZ, R12 ;  /* 0x000000ffff1b7224 */ /* 0x000fe200078e000c */
[----:B------:R-:W-:Y:S04]  /*41b60*/  STL.64 [R1+0x60], R16 ;  /* 0x0000601001007387 */ /* 0x000fe80000100a00 */
[----:B------:R-:W-:Y:S04]  /*41b70*/  STL [R1+0x68], R18 ;  /* 0x0000681201007387 */ /* 0x000fe80000100800 */
[----:B----4-:R-:W-:Y:S04]  /*41b80*/  STL.64 [R1+0x2cd0], R24 ;  /* 0x002cd01801007387 */ /* 0x010fe80000100a00 */
[----:B------:R-:W3:Y:S04]  /*41b90*/  LDL.LU R13, [R1+0x2d14] ;  /* 0x002d1400010d7983 */ /* 0x000ee80000300800 */
[----:B------:R-:W4:Y:S04]  /*41ba0*/  LDL.LU R12, [R1+0x2d10] ;  /* 0x002d1000010c7983 */ /* 0x000f280000300800 */
[----:B------:R2:W-:Y:S02]  /*41bb0*/  STL.64 [R1+0x2ce8], R26 ;  /* 0x002ce81a01007387 */ /* 0x0005e40000100a00 */
[----:B--2---:R-:W-:-:S02]  /*41bc0*/  IMAD.MOV.U32 R26, RZ, RZ, R5 ;  /* 0x000000ffff1a7224 */ /* 0x004fc400078e0005 */
[----:B------:R-:W-:-:S05]  /*41bd0*/  IMAD.MOV.U32 R27, RZ, RZ, R4 ;  /* 0x000000ffff1b7224 */ /* 0x000fca00078e0004 */
[----:B------:R0:W-:Y:S04]  /*41be0*/  STL.64 [R1+0x2d00], R26 ;  /* 0x002d001a01007387 */ /* 0x0001e80000100a00 */
[----:B------:R-:W2:Y:S04]  /*41bf0*/  LDL.LU R24, [R1+0x120] ;  /* 0x0001200001187983 */ /* 0x000ea80000300800 */
[----:B------:R-:W2:Y:S04]  /*41c00*/  LDL.LU R25, [R1+0x124] ;  /* 0x0001240001197983 */ /* 0x000ea80000300800 */
[----:B0-----:R-:W2:Y:S04]  /*41c10*/  LDL.LU R26, [R1+0x128] ;  /* 0x00012800011a7983 */ /* 0x001ea80000300800 */
[----:B------:R-:W2:Y:S04]  /*41c20*/  LDL.LU R27, [R1+0x12c] ;  /* 0x00012c00011b7983 */ /* 0x000ea80000300800 */
[----:B------:R-:W2:Y:S04]  /*41c30*/  LDL.LU R4, [R1+0x170] ;  /* 0x0001700001047983 */ /* 0x000ea80000300800 */
[----:B------:R-:W2:Y:S01]  /*41c40*/  LDL.LU R5, [R1+0x174] ;  /* 0x0001740001057983 */ /* 0x000ea20000300800 */
[----:B------:R-:W-:-:S02]  /*41c50*/  IMAD.MOV.U32 R10, RZ, RZ, R7 ;  /* 0x000000ffff0a7224 */ /* 0x000fc400078e0007 */
[----:B------:R-:W-:Y:S02]  /*41c60*/  IMAD.MOV.U32 R11, RZ, RZ, R6 ;  /* 0x000000ffff0b7224 */ /* 0x000fe400078e0006 */
[----:B----4-:R-:W-:Y:S02]  /*41c70*/  IMAD.MOV.U32 R6, RZ, RZ, R12 ;  /* 0x000000ffff067224 */ /* 0x010fe400078e000c */
[----:B---3--:R-:W-:Y:S01]  /*41c80*/  IMAD.MOV.U32 R7, RZ, RZ, R13 ;  /* 0x000000ffff077224 */ /* 0x008fe200078e000d */
[----:B------:R-:W3:Y:S04]  /*41c90*/  LDL.LU R12, [R1+0x2d0c] ;  /* 0x002d0c00010c7983 */ /* 0x000ee80000300800 */
[----:B------:R-:W4:Y:S04]  /*41ca0*/  LDL.LU R13, [R1+0x2d08] ;  /* 0x002d0800010d7983 */ /* 0x000f280000300800 */
[----:B------:R-:W-:Y:S04]  /*41cb0*/  STL.64 [R1+0x2ce0], R6 ;  /* 0x002ce00601007387 */ /* 0x000fe80000100a00 */
[----:B--2---:R0:W-:Y:S04]  /*41cc0*/  STL.64 [R1+0x2cd8], R4 ;  /* 0x002cd80401007387 */ /* 0x0041e80000100a00 */
[----:B0-----:R-:W2:Y:S04]  /*41cd0*/  LDL.LU R4, [R1+0x180] ;  /* 0x0001800001047983 */ /* 0x001ea80000300800 */
[----:B------:R-:W2:Y:S04]  /*41ce0*/  LDL.LU R5, [R1+0x184] ;  /* 0x0001840001057983 */ /* 0x000ea80000300800 */
[----:B------:R-:W2:Y:S04]  /*41cf0*/  LDL.LU R6, [R1+0x188] ;  /* 0x0001880001067983 */ /* 0x000ea80000300800 */
[----:B------:R-:W2:Y:S01]  /*41d00*/  LDL.LU R7, [R1+0x18c] ;  /* 0x00018c0001077983 */ /* 0x000ea20000300800 */
[----:B------:R-:W-:Y:S01]  /*41d10*/  HMMA.16816.F32.BF16 R24, R20, R10, R24 ;  /* 0x0000000a1418723c */ /* 0x000fe20000041818 */
[----:B------:R-:W-:-:S15]  /*41d20*/  IMAD.MOV.U32 R29, RZ, RZ, R19 ;  /* 0x000000ffff1d7224 */ /* 0x000fde00078e0013 */
[----:B------:R-:W-:-:S03]  /*41d30*/  NOP ;  /* 0x0000000000007918 */ /* 0x000fc60000000000 */
[----:B------:R-:W-:Y:S02]  /*41d40*/  IMAD.MOV.U32 R9, RZ, RZ, R26 ;  /* 0x000000ffff097224 */ /* 0x000fe400078e001a */
[----:B------:R-:W-:Y:S01]  /*41d50*/  IMAD.MOV.U32 R8, RZ, RZ, R27 ;  /* 0x000000ffff087224 */ /* 0x000fe200078e001b */
[----:B--2---:R4:W-:Y:S02]  /*41d60*/  STL.64 [R1+0x2cf8], R6 ;  /* 0x002cf80601007387 */ /* 0x0049e40000100a00 */
[----:B----4-:R-:W-:Y:S01]  /*41d70*/  MOV R6, R13 ;  /* 0x0000000d00067202 */ /* 0x010fe20000000f00 */
[----:B---3--:R-:W-:Y:S02]  /*41d80*/  IMAD.MOV.U32 R7, RZ, RZ, R12 ;  /* 0x000000ffff077224 */ /* 0x008fe400078e000c */
[----:B------:R-:W0:Y:S04]  /*41d90*/  LDSM.16.MT88.4 R12, [R0+UR5+0x20c00] ;  /* 0x020c0005000c783b */ /* 0x000e280008004200 */
[----:B------:R1:W-:Y:S04]  /*41da0*/  STL.64 [R1+0x2cf0], R4 ;  /* 0x002cf00401007387 */ /* 0x0003e80000100a00 */
[----:B-1----:R-:W2:Y:S04]  /*41db0*/  LDL.LU R4, [R1+0x130] ;  /* 0x0001300001047983 */ /* 0x002ea80000300800 */
[----:B------:R-:W2:Y:S04]  /*41dc0*/  LDL.LU R5, [R1+0x134] ;  /* 0x0001340001057983 */ /* 0x000ea80000300800 */
[----:B------:R-:W-:Y:S04]  /*41dd0*/  STL [R1+0x2cac], R29 ;  /* 0x002cac1d01007387 */ /* 0x000fe80000100800 */
[----:B------:R-:W-:Y:S04]  /*41de0*/  STL [R1+0x2cb0], R0 ;  /* 0x002cb00001007387 */ /* 0x000fe80000100800 */
[----:B0-----:R-:W-:Y:S04]  /*41df0*/  STL.64 [R1+0x2b70], R14 ;  /* 0x002b700e01007387 */ /* 0x001fe80000100a00 */
[----:B------:R0:W-:Y:S04]  /*41e00*/  STL.64 [R1+0x2b68], R12 ;  /* 0x002b680c01007387 */ /* 0x0001e80000100a00 */
[----:B0-----:R-:W3:Y:S04]  /*41e10*/  LDL.LU R12, [R1+0x210] ;  /* 0x00021000010c7983 */ /* 0x001ee80000300800 */
[----:B------:R-:W4:Y:S04]  /*41e20*/  LDL.LU R16, [R1+0x150] ;  /* 0x0001500001107983 */ /* 0x000f280000300800 */
[----:B------:R-:W4:Y:S04]  /*41e30*/  LDL.LU R17, [R1+0x154] ;  /* 0x0001540001117983 */ /* 0x000f280000300800 */
[----:B------:R-:W4:Y:S04]  /*41e40*/  LDL.LU R18, [R1+0x158] ;  /* 0x0001580001127983 */ /* 0x000f280000300800 */
[----:B------:R-:W4:Y:S04]  /*41e50*/  LDL.LU R19, [R1+0x15c] ;  /* 0x00015c0001137983 */ /* 0x000f280000300800 */
[----:B------:R-:W2:Y:S01]  /*41e60*/  LDL.LU.64 R26, [R1+0x2d00] ;  /* 0x002d0000011a7983 */ /* 0x000ea20000300a00 */
[----:B------:R-:W-:-:S02]  /*41e70*/  IMAD.MOV.U32 R11, RZ, RZ, R24 ;  /* 0x000000ffff0b7224 */ /* 0x000fc400078e0018 */
[----:B------:R-:W-:-:S05]  /*41e80*/  IMAD.MOV.U32 R10, RZ, RZ, R25 ;  /* 0x000000ffff0a7224 */ /* 0x000fca00078e0019 */
[----:B------:R0:W-:Y:S04]  /*41e90*/  STL.64 [R1+0x2c60], R10 ;  /* 0x002c600a01007387 */ /* 0x0001e80000100a00 */
[----:B------:R-:W-:Y:S01]  /*41ea0*/  STL.64 [R1+0x2c58], R8 ;  /* 0x002c580801007387 */ /* 0x000fe20000100a00 */
[----:B0-----:R-:W-:Y:S01]  /*41eb0*/  IMAD.MOV.U32 R10, RZ, RZ, R3 ;  /* 0x000000ffff0a7224 */ /* 0x001fe200078e0003 */
[----:B--2---:R-:W-:Y:S02]  /*41ec0*/  HMMA.16816.F32.BF16 R24, R20, R26, R4 ;  /* 0x0000001a1418723c */ /* 0x004fe40000041804 */
[----:B------:R-:W2:Y:S04]  /*41ed0*/  LDL.LU.64 R6, [R1+0x2cf8] ;  /* 0x002cf80001067983 */ /* 0x000ea80000300a00 */
[----:B------:R-:W2:-:S13]  /*41ee0*/  LDL.LU.64 R4, [R1+0x2cf0] ;  /* 0x002cf00001047983 */ /* 0x000e9a0000300a00 */
[----:B------:R-:W-:Y:S01]  /*41ef0*/  IMAD.MOV.U32 R29, RZ, RZ, R26 ;  /* 0x000000ffff1d7224 */ /* 0x000fe200078e001a */
[----:B------:R2:W-:Y:S01]  /*41f00*/  STL [R1+0x40], R24 ;  /* 0x0000401801007387 */ /* 0x0005e20000100800 */
[----:B------:R-:W-:-:S03]  /*41f10*/  IMAD.MOV.U32 R3, RZ, RZ, R27 ;  /* 0x000000ffff037224 */ /* 0x000fc600078e001b */
[----:B------:R-:W2:Y:S01]  /*41f20*/  LDL.LU.64 R26, [R1+0x2ce8] ;  /* 0x002ce800011a7983 */ /* 0x000ea20000300a00 */
[----:B------:R-:W-:Y:S02]  /*41f30*/  IMAD.MOV.U32 R0, RZ, RZ, R25 ;  /* 0x000000ffff007224 */ /* 0x000fe400078e0019 */
[----:B------:R-:W-:Y:S01]  /*41f40*/  IMAD.MOV.U32 R11, RZ, RZ, R2 ;  /* 0x000000ffff0b7224 */ /* 0x000fe200078e0002 */
[----:B--2---:R-:W-:Y:S01]  /*41f50*/  HMMA.16816.F32.BF16 R24, R20, R26, R4 ;  /* 0x0000001a1418723c */ /* 0x004fe20000041804 */
[----:B------:R-:W2:Y:S04]  /*41f60*/  LDL.LU.64 R6, [R1+0x2ce0] ;  /* 0x002ce00001067983 */ /* 0x000ea80000300a00 */
[----:B------:R-:W2:Y:S01]  /*41f70*/  LDL.LU.64 R4, [R1+0x2cd8] ;  /* 0x002cd80001047983 */ /* 0x000ea20000300a00 */
[----:B------:R-:W-:-:S13]  /*41f80*/  IMAD.MOV.U32 R13, RZ, RZ, R28 ;  /* 0x000000ffff0d7224 */ /* 0x000fda00078e001c */
[----:B------:R-:W-:Y:S02]  /*41f90*/  IMAD.MOV.U32 R14, RZ, RZ, R26 ;  /* 0x000000ffff0e7224 */ /* 0x000fe400078e001a */
[----:B------:R-:W-:Y:S02]  /*41fa0*/  IMAD.MOV.U32 R15, RZ, RZ, R27 ;  /* 0x000000ffff0f7224 */ /* 0x000fe400078e001b */
[----:B------:R-:W-:Y:S02]  /*41fb0*/  IMAD.MOV.U32 R28, RZ, RZ, R24 ;  /* 0x000000ffff1c7224 */ /* 0x000fe400078e0018 */
[----:B------:R-:W-:Y:S02]  /*41fc0*/  IMAD.MOV.U32 R2, RZ, RZ, R25 ;  /* 0x000000ffff027224 */ /* 0x000fe400078e0019 */
[----:B------:R-:W4:Y:S04]  /*41fd0*/  LDL.LU.64 R24, [R1+0x2cd0] ;  /* 0x002cd00001187983 */ /* 0x000f280000300a00 */
[----:B------:R-:W-:Y:S04]  /*41fe0*/  STL.64 [R1+0x2c70], R14 ;  /* 0x002c700e01007387 */ /* 0x000fe80000100a00 */
[----:B---3--:R0:W-:Y:S04]  /*41ff0*/  STL.64 [R1+0x2c68], R12 ;  /* 0x002c680c01007387 */ /* 0x0081e80000100a00 */
[----:B0-----:R-:W3:Y:S01]  /*42000*/  LDL.LU.64 R12, [R1+0x1a0] ;  /* 0x0001a000010c7983 */ /* 0x001ee20000300a00 */
[----:B--2---:R-:W-:Y:S03]  /*42010*/  HMMA.16816.F32.BF16 R20, R20, R10, R4 ;  /* 0x0000000a1414723c */ /* 0x004fe60000041804 */
[----:B------:R-:W4:Y:S04]  /*42020*/  LDL.LU.64 R6, [R1+0x2cc8] ;  /* 0x002cc80001067983 */ /* 0x000f280000300a00 */
[----:B------:R-:W4:-:S12]  /*42030*/  LDL.LU.64 R4, [R1+0x2cc0] ;  /* 0x002cc00001047983 */ /* 0x000f180000300a00 */
[----:B------:R-:W-:Y:S02]  /*42040*/  IMAD.MOV.U32 R11, RZ, RZ, R20 ;  /* 0x000000ffff0b7224 */ /* 0x000fe400078e0014 */
[----:B------:R-:W-:Y:S01]  /*42050*/  IMAD.MOV.U32 R10, RZ, RZ, R21 ;  /* 0x000000ffff0a7224 */ /* 0x000fe200078e0015 */
[----:B------:R-:W4:Y:S01]  /*42060*/  LDL.LU R20, [R1+0x160] ;  /* 0x0001600001147983 */ /* 0x000f220000300800 */
[----:B------:R-:W-:-:S03]  /*42070*/  IMAD.MOV.U32 R9, RZ, RZ, R22 ;  /* 0x000000ffff097224 */ /* 0x000fc600078e0016 */
[----:B------:R-:W4:Y:S01]  /*42080*/  LDL.LU R21, [R1+0x164] ;  /* 0x0001640001157983 */ /* 0x000f220000300800 */
[----:B------:R-:W-:-:S03]  /*42090*/  IMAD.MOV.U32 R8, RZ, RZ, R23 ;  /* 0x000000ffff087224 */ /* 0x000fc600078e0017 */
[----:B------:R-:W4:Y:S04]  /*420a0*/  LDL.LU R22, [R1+0x168] ;  /* 0x0001680001167983 */ /* 0x000f280000300800 */
[----:B------:R-:W4:Y:S02]  /*420b0*/  LDL.LU R23, [R1+0x16c] ;  /* 0x00016c0001177983 */ /* 0x000f240000300800 */
[----:B----4-:R-:W-:-:S15]  /*420c0*/  HMMA.16816.F32.BF16 R24, R4, R24, R20 ;  /* 0x000000180418723c */ /* 0x010fde0000041814 */
[----:B------:R-:W-:-:S04]  /*420d0*/  NOP ;  /* 0x0000000000007918 */ /* 0x000fc80000000000 */
[----:B------:R0:W-:Y:S04]  /*420e0*/  STL.64 [R1+0x2b80], R26 ;  /* 0x002b801a01007387 */ /* 0x0001e80000100a00 */
[----:B------:R1:W-:Y:S04]  /*420f0*/  STL.64 [R1+0x2b78], R24 ;  /* 0x002b781801007387 */ /* 0x0003e80000100a00 */
[----:B------:R-:W2:Y:S01]  /*42100*/  LDL.LU.64 R20, [R1+0x1c0] ;  /* 0x0001c00001147983 */ /* 0x000ea20000300a00 */
[----:B0-----:R-:W-:Y:S02]  /*42110*/  IMAD.MOV.U32 R26, RZ, RZ, R9 ;  /* 0x000000ffff1a7224 */ /* 0x001fe400078e0009 */
[----:B------:R-:W-:-:S02]  /*42120*/  IMAD.MOV.U32 R27, RZ, RZ, R8 ;  /* 0x000000ffff1b7224 */ /* 0x000fc400078e0008 */
[----:B-1----:R-:W-:Y:S02]  /*42130*/  IMAD.MOV.U32 R24, RZ, RZ, R11 ;  /* 0x000000ffff187224 */ /* 0x002fe400078e000b */
[----:B------:R-:W-:Y:S01]  /*42140*/  IMAD.MOV.U32 R25, RZ, RZ, R10 ;  /* 0x000000ffff197224 */ /* 0x000fe200078e000a */
[----:B------:R-:W-:Y:S04]  /*42150*/  STL.64 [R1+0x2b90], R26 ;  /* 0x002b901a01007387 */ /* 0x000fe80000100a00 */
[----:B------:R0:W-:Y:S04]  /*42160*/  STL.64 [R1+0x2b88], R24 ;  /* 0x002b881801007387 */ /* 0x0001e80000100a00 */
[----:B0-----:R-:W4:Y:S04]  /*42170*/  LDL.LU R24, [R1+0x200] ;  /* 0x0002000001187983 */ /* 0x001f280000300800 */
[----:B------:R-:W4:Y:S04]  /*42180*/  LDL.LU R25, [R1+0x204] ;  /* 0x0002040001197983 */ /* 0x000f280000300800 */
[----:B------:R-:W2:Y:S04]  /*42190*/  LDL R8, [R1+0x1f0] ;  /* 0x0001f00001087983 */ /* 0x000ea80000100800 */
[----:B------:R-:W2:Y:S01]  /*421a0*/  LDL R9, [R1+0x1f4] ;  /* 0x0001f40001097983 */ /* 0x000ea20000100800 */
[----:B---3--:R-:W-:-:S02]  /*421b0*/  IMAD.MOV.U32 R11, RZ, RZ, R12 ;  /* 0x000000ffff0b7224 */ /* 0x008fc400078e000c */
[----:B------:R-:W-:-:S05]  /*421c0*/  IMAD.MOV.U32 R10, RZ, RZ, R13 ;  /* 0x000000ffff0a7224 */ /* 0x000fca00078e000d */
[----:B------:R-:W-:Y:S04]  /*421d0*/  STL.64 [R1+0x2c80], R10 ;  /* 0x002c800a01007387 */ /* 0x000fe80000100a00 */
[----:B--2---:R0:W-:Y:S04]  /*421e0*/  STL.64 [R1+0x2c78], R8 ;  /* 0x002c780801007387 */ /* 0x0041e80000100a00 */
[----:B0-----:R-:W2:Y:S04]  /*421f0*/  LDL.LU R8, [R1+0xb0] ;  /* 0x0000b00001087983 */ /* 0x001ea80000300800 */
[----:B------:R-:W2:Y:S04]  /*42200*/  LDL.LU R9, [R1+0xb4] ;  /* 0x0000b40001097983 */ /* 0x000ea80000300800 */
[----:B------:R-:W3:Y:S04]  /*42210*/  LDL.LU R10, [R1+0xb8] ;  /* 0x0000b800010a7983 */ /* 0x000ee80000300800 */
[----:B------:R-:W3:Y:S04]  /*42220*/  LDL.LU R11, [R1+0xbc] ;  /* 0x0000bc00010b7983 */ /* 0x000ee80000300800 */
[----:B---3--:R-:W-:Y:S04]  /*42230*/  STL.64 [R1+0x2c90], R10 ;  /* 0x002c900a01007387 */ /* 0x008fe80000100a00 */
[----:B--2---:R0:W-:Y:S04]  /*42240*/  STL.64 [R1+0x2c88], R8 ;  /* 0x002c880801007387 */ /* 0x0041e80000100a00 */
[----:B0-----:R-:W2:Y:S01]  /*42250*/  LDL.LU.64 R8, [R1+0x1d0] ;  /* 0x0001d00001087983 */ /* 0x001ea20000300a00 */
[----:B------:R-:W-:Y:S03]  /*42260*/  HMMA.16816.F32.BF16 R16, R4, R12, R16 ;  /* 0x0000000c0410723c */ /* 0x000fe60000041810 */
[----:B--2---:R0:W-:Y:S04]  /*42270*/  STL.64 [R1+0x2cb8], R8 ;  /* 0x002cb80801007387 */ /* 0x0041e80000100a00 */
[----:B0-----:R-:W2:Y:S04]  /*42280*/  LDL.LU R8, [R1+0x140] ;  /* 0x0001400001087983 */ /* 0x001ea80000300800 */
[----:B------:R-:W2:Y:S04]  /*42290*/  LDL.LU R9, [R1+0x144] ;  /* 0x0001440001097983 */ /* 0x000ea80000300800 */
[----:B------:R-:W2:Y:S04]  /*422a0*/  LDL.LU R10, [R1+0x148] ;  /* 0x00014800010a7983 */ /* 0x000ea80000300800 */
[----:B------:R-:W2:Y:S04]  /*422b0*/  LDL.LU R11, [R1+0x14c] ;  /* 0x00014c00010b7983 */ /* 0x000ea80000300800 */
[----:B------:R-:W3:Y:S04]  /*422c0*/  LDL.LU R12, [R1+0xd0] ;  /* 0x0000d000010c7983 */ /* 0x000ee80000300800 */
[----:B------:R-:W3:Y:S04]  /*422d0*/  LDL.LU R13, [R1+0xd4] ;  /* 0x0000d400010d7983 */ /* 0x000ee80000300800 */
[----:B------:R-:W3:Y:S04]  /*422e0*/  LDL.LU R14, [R1+0xd8] ;  /* 0x0000d800010e7983 */ /* 0x000ee80000300800 */
[----:B------:R-:W3:Y:S01]  /*422f0*/  LDL.LU R15, [R1+0xdc] ;  /* 0x0000dc00010f7983 */ /* 0x000ee20000300800 */
[----:B------:R-:W-:-:S02]  /*42300*/  IMAD.MOV.U32 R27, RZ, RZ, R20 ;  /* 0x000000ffff1b7224 */ /* 0x000fc400078e0014 */
[----:B------:R-:W-:Y:S01]  /*42310*/  IMAD.MOV.U32 R26, RZ, RZ, R21 ;  /* 0x000000ffff1a7224 */ /* 0x000fe200078e0015 */
[----:B--2---:R-:W-:Y:S01]  /*42320*/  HMMA.16816.F32.BF16 R8, R4, R20, R8 ;  /* 0x000000140408723c */ /* 0x004fe20000041808 */
[----:B---3--:R-:W-:Y:S04]  /*42330*/  STL.64 [R1+0x2ca0], R14 ;  /* 0x002ca00e01007387 */ /* 0x008fe80000100a00 */
[----:B------:R0:W-:Y:S04]  /*42340*/  STL.64 [R1+0x2c98], R12 ;  /* 0x002c980c01007387 */ /* 0x0001e80000100a00 */
[----:B0-----:R-:W2:Y:S04]  /*42350*/  LDL.LU R12, [R1+0xf0] ;  /* 0x0000f000010c7983 */ /* 0x001ea80000300800 */
[----:B------:R-:W2:Y:S04]  /*42360*/  LDL.LU R13, [R1+0xf4] ;  /* 0x0000f400010d7983 */ /* 0x000ea80000300800 */
[----:B------:R-:W2:Y:S04]  /*42370*/  LDL.LU R14, [R1+0xf8] ;  /* 0x0000f800010e7983 */ /* 0x000ea80000300800 */
[----:B------:R-:W2:Y:S04]  /*42380*/  LDL.LU R15, [R1+0xfc] ;  /* 0x0000fc00010f7983 */ /* 0x000ea80000300800 */
[----:B------:R-:W-:Y:S04]  /*42390*/  STL.64 [R1+0x2b60], R18 ;  /* 0x002b601201007387 */ /* 0x000fe80000100a00 */
[----:B------:R0:W-:Y:S01]  /*423a0*/  STL.64 [R1+0x2b58], R16 ;  /* 0x002b581001007387 */ /* 0x0001e20000100a00 */
[----:B------:R-:W-:-:S02]  /*423b0*/  IMAD.MOV.U32 R23, RZ, RZ, R8 ;  /* 0x000000ffff177224 */ /* 0x000fc400078e0008 */
[----:B------:R-:W-:Y:S01]  /*423c0*/  IMAD.MOV.U32 R22, RZ, RZ, R9 ;  /* 0x000000ffff167224 */ /* 0x000fe200078e0009 */
[----:B0-----:R-:W3:Y:S04]  /*423d0*/  LDL.LU.64 R16, [R1+0x1b0] ;  /* 0x0001b00001107983 */ /* 0x001ee80000300a00 */
[----:B------:R-:W2:Y:S04]  /*423e0*/  LDL.LU.64 R18, [R1+0x1b8] ;  /* 0x0001b80001127983 */ /* 0x000ea80000300a00 */
[----:B------:R-:W2:Y:S01]  /*423f0*/  LDL.LU.64 R8, [R1+0x2cb8] ;  /* 0x002cb80001087983 */ /* 0x000ea20000300a00 */
[----:B------:R-:W-:-:S02]  /*42400*/  IMAD.MOV.U32 R21, RZ, RZ, R10 ;  /* 0x000000ffff157224 */ /* 0x000fc400078e000a */
[----:B------:R-:W-:Y:S01]  /*42410*/  IMAD.MOV.U32 R20, RZ, RZ, R11 ;  /* 0x000000ffff147224 */ /* 0x000fe200078e000b */
[----:B------:R-:W-:Y:S04]  /*42420*/  STL.64 [R1+0x2ba8], R22 ;  /* 0x002ba81601007387 */ /* 0x000fe80000100a00 */
[----:B------:R0:W-:Y:S04]  /*42430*/  STL.64 [R1+0x2ba0], R20 ;  /* 0x002ba01401007387 */ /* 0x0001e80000100a00 */
[----:B0-----:R-:W3:Y:S01]  /*42440*/  LDL.LU R20, [R1+0x40] ;  /* 0x0000400001147983 */ /* 0x001ee20000300800 */
[----:B------:R-:W-:-:S02]  /*42450*/  IMAD.MOV.U32 R22, RZ, RZ, R29 ;  /* 0x000000ffff167224 */ /* 0x000fc400078e001d */
[----:B------:R-:W-:Y:S02]  /*42460*/  IMAD.MOV.U32 R23, RZ, RZ, R3 ;  /* 0x000000ffff177224 */ /* 0x000fe400078e0003 */
[----:B------:R-:W-:Y:S02]  /*42470*/  IMAD.MOV.U32 R21, RZ, RZ, R0 ;  /* 0x000000ffff157224 */ /* 0x000fe400078e0000 */
[----:B------:R-:W4:Y:S04]  /*42480*/  LDL.LU R0, [R1+0x2cb0] ;  /* 0x002cb00001007983 */ /* 0x000f280000300800 */
[----:B------:R-:W4:Y:S04]  /*42490*/  LDL.LU R29, [R1+0x2cac] ;  /* 0x002cac00011d7983 */ /* 0x000f280000300800 */
[----:B------:R-:W4:Y:S04]  /*424a0*/  LDL.LU R3, [R1+0x2ca8] ;  /* 0x002ca80001037983 */ /* 0x000f280000300800 */
[----:B------:R0:W-:Y:S01]  /*424b0*/  STL.64 [R1+0x2bb8], R22 ;  /* 0x002bb81601007387 */ /* 0x0001e20000100a00 */
[----:B--2---:R-:W-:Y:S01]  /*424c0*/  HMMA.16816.F32.BF16 R12, R4, R8, R12 ;  /* 0x00000008040c723c */ /* 0x004fe2000004180c */
[----:B0-----:R-:W-:-:S02]  /*424d0*/  IMAD.MOV.U32 R23, RZ, RZ, R8 ;  /* 0x000000ffff177224 */ /* 0x001fc400078e0008 */
[----:B------:R-:W-:Y:S01]  /*424e0*/  IMAD.MOV.U32 R22, RZ, RZ, R9 ;  /* 0x000000ffff167224 */ /* 0x000fe200078e0009 */
[----:B---3--:R0:W-:Y:S04]  /*424f0*/  STL.64 [R1+0x2bb0], R20 ;  /* 0x002bb01401007387 */ /* 0x0081e80000100a00 */
[----:B0-----:R-:W2:Y:S04]  /*42500*/  LDL.LU R20, [R1+0x1e0] ;  /* 0x0001e00001147983 */ /* 0x001ea80000300800 */
[----:B------:R-:W2:Y:S07]  /*42510*/  LDL.LU R21, [R1+0x1e4] ;  /* 0x0001e40001157983 */ /* 0x000eae0000300800 */
[----:B------:R-:W-:Y:S04]  /*42520*/  STL.64 [R1+0x20], R12 ;  /* 0x0000200c01007387 */ /* 0x000fe80000100a00 */
[----:B------:R0:W-:Y:S04]  /*42530*/  STL.64 [R1+0x28], R14 ;  /* 0x0000280e01007387 */ /* 0x0001e80000100a00 */
[----:B0-----:R-:W3:Y:S04]  /*42540*/  LDL.LU.64 R14, [R1+0x2ca0] ;  /* 0x002ca000010e7983 */ /* 0x001ee80000300a00 */
[----:B------:R-:W3:Y:S04]  /*42550*/  LDL.LU.64 R12, [R1+0x2c98] ;  /* 0x002c9800010c7983 */ /* 0x000ee80000300a00 */
[----:B------:R-:W2:Y:S04]  /*42560*/  LDL.LU.64 R10, [R1+0x2c90] ;  /* 0x002c9000010a7983 */ /* 0x000ea80000300a00 */
[----:B------:R-:W2:Y:S02]  /*42570*/  LDL.LU.64 R8, [R1+0x2c88] ;  /* 0x002c880001087983 */ /* 0x000ea40000300a00 */
[----:B--2---:R-:W-:-:S15]  /*42580*/  HMMA.16816.F32.BF16 R8, R4, R20, R8 ;  /* 0x000000140408723c */ /* 0x004fde0000041808 */
[----:B------:R-:W-:-:S04]  /*42590*/  NOP ;  /* 0x0000000000007918 */ /* 0x000fc80000000000 */
[----:B------:R-:W-:Y:S04]  /*425a0*/  STL.64 [R1+0xb0], R8 ;  /* 0x0000b00801007387 */ /* 0x000fe80000100a00 */
[----:B------:R0:W-:Y:S04]  /*425b0*/  STL.64 [R1+0xb8], R10 ;  /* 0x0000b80a01007387 */ /* 0x0001e80000100a00 */
[----:B0-----:R-:W2:Y:S04]  /*425c0*/  LDL.LU.64 R10, [R1+0x2c80] ;  /* 0x002c8000010a7983 */ /* 0x001ea80000300a00 */
[----:B------:R-:W3:Y:S04]  /*425d0*/  LDL.LU.64 R8, [R1+0x2c78] ;  /* 0x002c780001087983 */ /* 0x000ee80000300a00 */
[----:B------:R0:W-:Y:S02]  /*425e0*/  STL.64 [R1+0x2bc8], R20 ;  /* 0x002bc81401007387 */ /* 0x0001e40000100a00 */
[----:B0-----:R-:W-:-:S02]  /*425f0*/  IMAD.MOV.U32 R20, RZ, RZ, R23 ;  /* 0x000000ffff147224 */ /* 0x001fc400078e0017 */
[----:B------:R-:W-:-:S05]  /*42600*/  IMAD.MOV.U32 R21, RZ, RZ, R22 ;  /* 0x000000ffff157224 */ /* 0x000fca00078e0016 */
[----:B------:R0:W-:Y:S02]  /*42610*/  STL.64 [R1+0x2be0], R20 ;  /* 0x002be01401007387 */ /* 0x0001e40000100a00 */
[----:B0-----:R-:W-:Y:S02]  /*42620*/  IMAD.MOV.U32 R20, RZ, RZ, R27 ;  /* 0x000000ffff147224 */ /* 0x001fe400078e001b */
[----:B------:R-:W-:-:S05]  /*42630*/  IMAD.MOV.U32 R21, RZ, RZ, R26 ;  /* 0x000000ffff157224 */ /* 0x000fca00078e001a */
[----:B------:R2:W-:Y:S02]  /*42640*/  STL.64 [R1+0x2bf8], R20 ;  /* 0x002bf81401007387 */ /* 0x0005e40000100a00 */
[----:B--2---:R-:W-:Y:S02]  /*42650*/  IMAD.MOV.U32 R20, RZ, RZ, R11 ;  /* 0x000000ffff147224 */ /* 0x004fe400078e000b */
[----:B------:R-:W-:-:S05]  /*42660*/  IMAD.MOV.U32 R21, RZ, RZ, R10 ;  /* 0x000000ffff157224 */ /* 0x000fca00078e000a */
[----:B------:R0:W-:Y:S01]  /*42670*/  STL.64 [R1+0x2c10], R20 ;  /* 0x002c101401007387 */ /* 0x0001e20000100a00 */
[----:B---3--:R-:W-:Y:S03]  /*42680*/  HMMA.16816.F32.BF16 R8, R4, R8, R12 ;  /* 0x000000080408723c */ /* 0x008fe6000004180c */
[----:B0-----:R-:W2:Y:S04]  /*42690*/  LDL.LU R20, [R1+0xc0] ;  /* 0x0000c00001147983 */ /* 0x001ea80000300800 */
[----:B------:R-:W2:Y:S04]  /*426a0*/  LDL.LU R21, [R1+0xc4] ;  /* 0x0000c40001157983 */ /* 0x000ea80000300800 */
[----:B------:R-:W2:Y:S04]  /*426b0*/  LDL.LU R22, [R1+0xc8] ;  /* 0x0000c80001167983 */ /* 0x000ea80000300800 */
[----:B------:R-:W3:Y:S04]  /*426c0*/  LDL.LU.64 R14, [R1+0x2c70] ;  /* 0x002c7000010e7983 */ /* 0x000ee80000300a00 */
[----:B------:R-:W3:Y:S04]  /*426d0*/  LDL.LU.64 R12, [R1+0x2c68] ;  /* 0x002c6800010c7983 */ /* 0x000ee80000300a00 */
[----:B------:R-:W-:Y:S04]  /*426e0*/  STL.64 [R1+0xe0], R8 ;  /* 0x0000e00801007387 */ /* 0x000fe80000100a00 */
[----:B------:R0:W-:Y:S04]  /*426f0*/  STL.64 [R1+0xe8], R10 ;  /* 0x0000e80a01007387 */ /* 0x0001e80000100a00 */
[----:B0-----:R-:W3:Y:S04]  /*42700*/  LDL.LU.64 R10, [R1+0x2c60] ;  /* 0x002c6000010a7983 */ /* 0x001ee80000300a00 */
[----:B------:R-:W3:Y:S01]  /*42710*/  LDL.LU.64 R8, [R1+0x2c58] ;  /* 0x002c580001087983 */ /* 0x000ee20000300a00 */
[----:B----4-:R-:W-:-:S07]  /*42720*/  IMAD.MOV.U32 R23, RZ, RZ, R3 ;  /* 0x000000ffff177224 */ /* 0x010fce00078e0003 */
[----:B--2---:R-:W-:-:S15]  /*42730*/  HMMA.16816.F32.BF16 R20, R4, R24, R20 ;  /* 0x000000180414723c */ /* 0x004fde0000041814 */
[----:B------:R-:W-:-:S04]  /*42740*/  NOP ;  /* 0x0000000000007918 */ /* 0x000fc80000000000 */
[----:B------:R0:W-:Y:S04]  /*42750*/  STL.64 [R1+0x110], R20 ;  /* 0x0001101401007387 */ /* 0x0001e80000100a00 */
[----:B------:R1:W-:Y:S01]  /*42760*/  STL [R1+0x118], R22 ;  /* 0x0001181601007387 */ /* 0x0003e20000100800 */
[----:B------:R-:W-:Y:S02]  /*42770*/  IMAD.MOV.U32 R3, RZ, RZ, R23 ;  /* 0x000000ffff037224 */ /* 0x000fe400078e0017 */
[----:B---3--:R-:W-:Y:S02]  /*42780*/  IMAD.MOV.U32 R26, RZ, RZ, R9 ;  /* 0x000000ffff1a7224 */ /* 0x008fe400078e0009 */
[----:B------:R-:W-:Y:S01]  /*42790*/  IMAD.MOV.U32 R27, RZ, RZ, R8 ;  /* 0x000000ffff1b7224 */ /* 0x000fe200078e0008 */
[----:B0-----:R-:W2:Y:S04]  /*427a0*/  LDL.LU R20, [R1+0x90] ;  /* 0x0000900001147983 */ /* 0x001ea80000300800 */
[----:B------:R-:W2:Y:S04]  /*427b0*/  LDL.LU R21, [R1+0x94] ;  /* 0x0000940001157983 */ /* 0x000ea80000300800 */
[----:B-1----:R-:W2:Y:S04]  /*427c0*/  LDL.LU R22, [R1+0x98] ;  /* 0x0000980001167983 */ /* 0x002ea80000300800 */
[----:B------:R-:W2:Y:S04]  /*427d0*/  LDL.LU R23, [R1+0x9c] ;  /* 0x00009c0001177983 */ /* 0x000ea80000300800 */
[----:B------:R0:W-:Y:S02]  /*427e0*/  STL.64 [R1+0x2bc0], R24 ;  /* 0x002bc01801007387 */ /* 0x0001e40000100a00 */
[----:B0-----:R-:W-:-:S02]  /*427f0*/  IMAD.MOV.U32 R24, RZ, RZ, R11 ;  /* 0x000000ffff187224 */ /* 0x001fc400078e000b */
[----:B------:R-:W-:Y:S01]  /*42800*/  IMAD.MOV.U32 R25, RZ, RZ, R10 ;  /* 0x000000ffff197224 */ /* 0x000fe200078e000a */
[----:B------:R-:W3:Y:S04]  /*42810*/  LDL.LU R11, [R1+0x2c54] ;  /* 0x002c5400010b7983 */ /* 0x000ee80000300800 */
[----:B------:R-:W4:Y:S04]  /*42820*/  LDL.LU R10, [R1+0x2c50] ;  /* 0x002c5000010a7983 */ /* 0x000f280000300800 */
[----:B------:R-:W2:Y:S04]  /*42830*/  LDL.LU R9, [R1+0x2c4c] ;  /* 0x002c4c0001097983 */ /* 0x000ea80000300800 */
[----:B------:R-:W2:Y:S04]  /*42840*/  LDL.LU R8, [R1+0x2c48] ;  /* 0x002c480001087983 */ /* 0x000ea80000300800 */
[----:B------:R-:W-:Y:S04]  /*42850*/  STL.64 [R1+0x2bd8], R26 ;  /* 0x002bd81a01007387 */ /* 0x000fe80000100a00 */
[----:B------:R0:W-:Y:S04]  /*42860*/  STL.64 [R1+0x2bd0], R24 ;  /* 0x002bd01801007387 */ /* 0x0001e80000100a00 */
[----:B0-----:R-:W2:Y:S04]  /*42870*/  LDL.LU R24, [R1+0x60] ;  /* 0x0000600001187983 */ /* 0x001ea80000300800 */
[----:B------:R-:W2:Y:S04]  /*42880*/  LDL.LU R25, [R1+0x64] ;  /* 0x0000640001197983 */ /* 0x000ea80000300800 */
[----:B------:R-:W2:Y:S01]  /*42890*/  LDL.LU R26, [R1+0x68] ;  /* 0x00006800011a7983 */ /* 0x000ea20000300800 */
[----:B------:R-:W-:-:S03]  /*428a0*/  IMAD.MOV.U32 R27, RZ, RZ, R29 ;  /* 0x000000ffff1b7224 */ /* 0x000fc600078e001d */
[----:B------:R-:W3:Y:S04]  /*428b0*/  LDL.LU R29, [R1+0x2c44] ;  /* 0x002c4400011d7983 */ /* 0x000ee80000300800 */
[----:B--2---:R-:W-:Y:S04]  /*428c0*/  STL.64 [R1+0x2bf0], R26 ;  /* 0x002bf01a01007387 */ /* 0x004fe80000100a00 */
[----:B------:R0:W-:Y:S02]  /*428d0*/  STL.64 [R1+0x2be8], R24 ;  /* 0x002be81801007387 */ /* 0x0001e40000100a00 */
[----:B0-----:R-:W-:-:S02]  /*428e0*/  IMAD.MOV.U32 R24, RZ, RZ, R8 ;  /* 0x000000ffff187224 */ /* 0x001fc400078e0008 */
[----:B------:R-:W-:Y:S01]  /*428f0*/  IMAD.MOV.U32 R25, RZ, RZ, R9 ;  /* 0x000000ffff197224 */ /* 0x000fe200078e0009 */
[----:B------:R-:W2:Y:S04]  /*42900*/  LDL.LU R8, [R1+0x2c40] ;  /* 0x002c400001087983 */ /* 0x000ea80000300800 */
[----:B------:R-:W2:Y:S01]  /*42910*/  LDL.LU R9, [R1+0x2c3c] ;  /* 0x002c3c0001097983 */ /* 0x000ea20000300800 */
[----:B----4-:R-:W-:Y:S02]  /*42920*/  IMAD.MOV.U32 R26, RZ, RZ, R10 ;  /* 0x000000ffff1a7224 */ /* 0x010fe400078e000a */
[----:B---3--:R-:W-:Y:S01]  /*42930*/  IMAD.MOV.U32 R27, RZ, RZ, R11 ;  /* 0x000000ffff1b7224 */ /* 0x008fe200078e000b */
[----:B------:R-:W2:Y:S04]  /*42940*/  LDL.LU R10, [R1+0x2c38] ;  /* 0x002c3800010a7983 */ /* 0x000ea80000300800 */
[----:B------:R-:W2:Y:S04]  /*42950*/  LDL.LU R11, [R1+0x2c34] ;  /* 0x002c3400010b7983 */ /* 0x000ea80000300800 */
[----:B------:R-:W-:Y:S04]  /*42960*/  STL.64 [R1+0x2c08], R26 ;  /* 0x002c081a01007387 */ /* 0x000fe80000100a00 */
[----:B------:R0:W-:Y:S04]  /*42970*/  STL.64 [R1+0x2c00], R24 ;  /* 0x002c001801007387 */ /* 0x0001e80000100a00 */
[----:B0-----:R-:W3:Y:S04]  /*42980*/  LDL.LU R24, [R1+0x80] ;  /* 0x0000800001187983 */ /* 0x001ee80000300800 */
[----:B------:R-:W3:Y:S04]  /*42990*/  LDL.LU R25, [R1+0x84] ;  /* 0x0000840001197983 */ /* 0x000ee80000300800 */
[----:B------:R-:W3:Y:S01]  /*429a0*/  LDL.LU R26, [R1+0x88] ;  /* 0x00008800011a7983 */ /* 0x000ee20000300800 */
[----:B------:R-:W-:-:S03]  /*429b0*/  IMAD.MOV.U32 R27, RZ, RZ, R29 ;  /* 0x000000ffff1b7224 */ /* 0x000fc600078e001d */
[----:B------:R-:W4:Y:S01]  /*429c0*/  LDL.LU R29, [R1+0x2c30] ;  /* 0x002c3000011d7983 */ /* 0x000f220000300800 */
[----:B--2---:R-:W-:Y:S03]  /*429d0*/  HMMA.16816.F32.BF16 R4, R4, R12, R8 ;  /* 0x0000000c0404723c */ /* 0x004fe60000041808 */
[----:B------:R-:W2:Y:S04]  /*429e0*/  LDL.LU.64 R10, [R1+0x2c28] ;  /* 0x002c2800010a7983 */ /* 0x000ea80000300a00 */
[----:B------:R-:W2:Y:S04]  /*429f0*/  LDL.LU.64 R8, [R1+0x2c20] ;  /* 0x002c200001087983 */ /* 0x000ea80000300a00 */
[----:B------:R0:W-:Y:S02]  /*42a00*/  STL.64 [R1+0x2b98], R12 ;  /* 0x002b980c01007387 */ /* 0x0001e40000100a00 */
[----:B0-----:R-:W-:-:S02]  /*42a10*/  IMAD.MOV.U32 R12, RZ, RZ, R28 ;  /* 0x000000ffff0c7224 */ /* 0x001fc400078e001c */
[----:B------:R-:W-:-:S04]  /*42a20*/  IMAD.MOV.U32 R13, RZ, RZ, R2 ;  /* 0x000000ffff0d7224 */ /* 0x000fc800078e0002 */
[----:B------:R0:W-:Y:S04]  /*42a30*/  STL.64 [R1+0x100], R4 ;  /* 0x0001000401007387 */ /* 0x0001e80000100a00 */
[----:B------:R1:W-:Y:S04]  /*42a40*/  STL.64 [R1+0x108], R6 ;  /* 0x0001080601007387 */ /* 0x0003e80000100a00 */
[----:B------:R-:W3:Y:S04]  /*42a50*/  LDL.LU R28, [R1+0x2c1c] ;  /* 0x002c1c00011c7983 */ /* 0x000ee80000300800 */
[----:B------:R-:W3:Y:S04]  /*42a60*/  LDL.LU R2, [R1+0x2c18] ;  /* 0x002c180001027983 */ /* 0x000ee80000300800 */
[----:B0-----:R-:W3:Y:S04]  /*42a70*/  LDL.LU.64 R4, [R1+0x1f0] ;  /* 0x0001f00001047983 */ /* 0x001ee80000300a00 */
[----:B-1----:R-:W3:Y:S01]  /*42a80*/  LDL.LU.64 R6, [R1+0x1f8] ;  /* 0x0001f80001067983 */ /* 0x002ee20000300a00 */
[----:B--2---:R-:W-:-:S15]  /*42a90*/  HMMA.16816.F32.BF16 R20, R8, R16, R20 ;  /* 0x000000100814723c */ /* 0x004fde0000041814 */
[----:B------:R-:W-:-:S04]  /*42aa0*/  NOP ;  /* 0x0000000000007918 */ /* 0x000fc80000000000 */
[----:B------:R0:W-:Y:S04]  /*42ab0*/  STL.64 [R1+0xf0], R20 ;  /* 0x0000f01401007387 */ /* 0x0001e80000100a00 */
[----:B------:R3:W-:Y:S04]  /*42ac0*/  STL.64 [R1+0xf8], R22 ;  /* 0x0000f81601007387 */ /* 0x0007e80000100a00 */
[----:B0-----:R-:W3:Y:S02]  /*42ad0*/  LDL.LU.64 R20, [R1+0x2c10] ;  /* 0x002c100001147983 */ /* 0x001ee40000300a00 */
[----:B---3--:R-:W-:Y:S02]  /*42ae0*/  HMMA.16816.F32.BF16 R20, R8, R20, R24 ;  /* 0x000000140814723c */ /* 0x008fe40000041818 */
[----:B------:R-:W2:Y:S04]  /*42af0*/  LDL.LU.64 R26, [R1+0x2c08] ;  /* 0x002c0800011a7983 */ /* 0x000ea80000300a00 */
[----:B------:R-:W2:-:S13]  /*42b00*/  LDL.LU.64 R24, [R1+0x2c00] ;  /* 0x002c000001187983 */ /* 0x000e9a0000300a00 */
[----:B------:R0:W-:Y:S04]  /*42b10*/  STL.64 [R1+0xd0], R20 ;  /* 0x0000d01401007387 */ /* 0x0001e80000100a00 */
[----:B------:R2:W-:Y:S04]  /*42b20*/  STL.64 [R1+0xd8], R22 ;  /* 0x0000d81601007387 */ /* 0x0005e80000100a00 */
[----:B0-----:R-:W2:Y:S02]  /*42b30*/  LDL.LU.64 R20, [R1+0x2bf8] ;  /* 0x002bf80001147983 */ /* 0x001ea40000300a00 */
[----:B--2---:R-:W-:Y:S02]  /*42b40*/  HMMA.16816.F32.BF16 R20, R8, R20, R24 ;  /* 0x000000140814723c */ /* 0x004fe40000041818 */
        /* <DEDUP_REMOVED lines=12> */
[----:B------:R-:W2:-:S15]  /*42c10*/  LDL.LU.64 R24, [R1+0x2bc0] ;  /* 0x002bc00001187983 */ /* 0x000e9e0000300a00 */
[----:B------:R-:W-:Y:S02]  /*42c20*/  NOP ;  /* 0x0000000000007918 */ /* 0x000fe40000000000 */
[----:B------:R-:W-:Y:S04]  /*42c30*/  STL.64 [R1+0x90], R20 ;  /* 0x0000901401007387 */ /* 0x000fe80000100a00 */
[----:B------:R0:W-:Y:S04]  /*42c40*/  STL.64 [R1+0x98], R22 ;  /* 0x0000981601007387 */ /* 0x0001e80000100a00 */
[----:B0-----:R-:W3:Y:S04]  /*42c50*/  LDL.LU.64 R22, [R1+0x2bb8] ;  /* 0x002bb80001167983 */ /* 0x001ee80000300a00 */
[----:B------:R-:W3:Y:S02]  /*42c60*/  LDL.LU.64 R20, [R1+0x2bb0] ;  /* 0x002bb00001147983 */ /* 0x000ee40000300a00 */
[----:B---3--:R-:W-:-:S15]  /*42c70*/  HMMA.16816.F32.BF16 R20, R8, R4, R20 ;  /* 0x000000040814723c */ /* 0x008fde0000041814 */
[----:B------:R-:W-:-:S04]  /*42c80*/  NOP ;  /* 0x0000000000007918 */ /* 0x000fc80000000000 */
[----:B------:R-:W-:Y:S04]  /*42c90*/  STL.64 [R1+0x80], R20 ;  /* 0x0000801401007387 */ /* 0x000fe80000100a00 */
[----:B------:R0:W-:Y:S04]  /*42ca0*/  STL.64 [R1+0x88], R22 ;  /* 0x0000881601007387 */ /* 0x0001e80000100a00 */
[----:B0-----:R-:W3:Y:S04]  /*42cb0*/  LDL.LU.64 R22, [R1+0x2ba8] ;  /* 0x002ba80001167983 */ /* 0x001ee80000300a00 */
[----:B------:R-:W4:Y:S04]  /*42cc0*/  LDL.LU.64 R20, [R1+0x2ba0] ;  /* 0x002ba00001147983 */ /* 0x000f280000300a00 */
[----:B------:R4:W-:Y:S01]  /*42cd0*/  STL.64 [R1+0x2b20], R6 ;  /* 0x002b200601007387 */ /* 0x0009e20000100a00 */
[----:B--2---:R-:W-:Y:S01]  /*42ce0*/  HMMA.16816.F32.BF16 R24, R8, R24, R12 ;  /* 0x000000180818723c */ /* 0x004fe2000004180c */
[----:B---3--:R-:W-:-:S02]  /*42cf0*/  IMAD.MOV.U32 R4, RZ, RZ, R23 ;  /* 0x000000ffff047224 */ /* 0x008fc400078e0017 */
[----:B------:R-:W-:Y:S02]  /*42d00*/  IMAD.MOV.U32 R5, RZ, RZ, R22 ;  /* 0x000000ffff057224 */ /* 0x000fe400078e0016 */
[----:B----4-:R-:W-:Y:S02]  /*42d10*/  IMAD.MOV.U32 R6, RZ, RZ, R21 ;  /* 0x000000ffff067224 */ /* 0x010fe400078e0015 */
[----:B------:R-:W-:Y:S02]  /*42d20*/  IMAD.MOV.U32 R7, RZ, RZ, R20 ;  /* 0x000000ffff077224 */ /* 0x000fe400078e0014 */
[----:B------:R-:W0:Y:S04]  /*42d30*/  LDSM.16.MT88.4 R20, [R29+UR5+0x20c00] ;  /* 0x020c00051d14783b */ /* 0x000e280008004200 */
[----:B0-----:R-:W-:Y:S04]  /*42d40*/  STL [R1+0x2b08], R21 ;  /* 0x002b081501007387 */ /* 0x001fe80000100800 */
[----:B------:R-:W-:Y:S04]  /*42d50*/  STL [R1+0x2b04], R22 ;  /* 0x002b041601007387 */ /* 0x000fe80000100800 */
[----:B------:R-:W-:Y:S04]  /*42d60*/  STL [R1+0x2b00], R23 ;  /* 0x002b001701007387 */ /* 0x000fe80000100800 */
[----:B------:R-:W2:Y:S04]  /*42d70*/  LDL.LU.64 R12, [R1+0x2b98] ;  /* 0x002b9800010c7983 */ /* 0x000ea80000300a00 */
[----:B------:R-:W-:Y:S04]  /*42d80*/  STL.64 [R1+0x70], R24 ;  /* 0x0000701801007387 */ /* 0x000fe80000100a00 */
[----:B------:R0:W-:Y:S04]  /*42d90*/  STL.64 [R1+0x78], R26 ;  /* 0x0000781a01007387 */ /* 0x0001e80000100a00 */
[----:B0-----:R-:W2:Y:S04]  /*42da0*/  LDL.LU.64 R26, [R1+0x2b90] ;  /* 0x002b9000011a7983 */ /* 0x001ea80000300a00 */
[----:B------:R-:W2:Y:S02]  /*42db0*/  LDL.LU.64 R24, [R1+0x2b88] ;  /* 0x002b880001187983 */ /* 0x000ea40000300a00 */
[----:B--2---:R-:W-:Y:S02]  /*42dc0*/  HMMA.16816.F32.BF16 R8, R8, R12, R24 ;  /* 0x0000000c0808723c */ /* 0x004fe40000041818 */
[----:B------:R-:W2:Y:S04]  /*42dd0*/  LDL.LU.64 R26, [R1+0x2b80] ;  /* 0x002b8000011a7983 */ /* 0x000ea80000300a00 */
[----:B------:R-:W2:Y:S04]  /*42de0*/  LDL.LU.64 R24, [R1+0x2b78] ;  /* 0x002b780001187983 */ /* 0x000ea80000300a00 */
[----:B------:R-:W2:Y:S04]  /*42df0*/  LDL.LU.64 R14, [R1+0x2b70] ;  /* 0x002b7000010e7983 */ /* 0x000ea80000300a00 */
[----:B------:R-:W2:Y:S01]  /*42e00*/  LDL.LU.64 R12, [R1+0x2b68] ;  /* 0x002b6800010c7983 */ /* 0x000ea20000300a00 */
[----:B------:R-:W-:-:S02]  /*42e10*/  IMAD.MOV.U32 R22, RZ, RZ, R18 ;  /* 0x000000ffff167224 */ /* 0x000fc400078e0012 */
[----:B------:R-:W-:Y:S02]  /*42e20*/  IMAD.MOV.U32 R23, RZ, RZ, R19 ;  /* 0x000000ffff177224 */ /* 0x000fe400078e0013 */
[----:B------:R-:W-:Y:S04]  /*42e30*/  STL.64 [R1+0x60], R8 ;  /* 0x0000600801007387 */ /* 0x000fe80000100a00 */
[----:B------:R0:W-:Y:S04]  /*42e40*/  STL.64 [R1+0x68], R10 ;  /* 0x0000680a01007387 */ /* 0x0001e80000100a00 */
[----:B0-----:R-:W3:Y:S04]  /*42e50*/  LDL R10, [R1+0x1a8] ;  /* 0x0001a800010a7983 */ /* 0x001ee80000100800 */
[----:B------:R-:W3:Y:S01]  /*42e60*/  LDL R11, [R1+0x1ac] ;  /* 0x0001ac00010b7983 */ /* 0x000ee20000100800 */
[----:B--2---:R-:W-:-:S15]  /*42e70*/  HMMA.16816.F32.BF16 R24, R12, R18, R24 ;  /* 0x000000120c18723c */ /* 0x004fde0000041818 */
[----:B------:R-:W-:-:S04]  /*42e80*/  NOP ;  /* 0x0000000000007918 */ /* 0x000fc80000000000 */
[----:B------:R-:W-:Y:S04]  /*42e90*/  STL.64 [R1+0x50], R24 ;  /* 0x0000501801007387 */ /* 0x000fe80000100a00 */
[----:B------:R0:W-:Y:S04]  /*42ea0*/  STL.64 [R1+0x58], R26 ;  /* 0x0000581a01007387 */ /* 0x0001e80000100a00 */
[----:B------:R-:W3:Y:S04]  /*42eb0*/  LDL.LU.64 R18, [R1+0x2b60] ;  /* 0x002b600001127983 */ /* 0x000ee80000300a00 */
[----:B------:R-:W3:Y:S04]  /*42ec0*/  LDL.LU.64 R16, [R1+0x2b58] ;  /* 0x002b580001107983 */ /* 0x000ee80000300a00 */
[----:B0-----:R-:W2:Y:S01]  /*42ed0*/  LDL.LU.64 R26, [R1+0x1c8] ;  /* 0x0001c800011a7983 */ /* 0x001ea20000300a00 */
[----:B---3--:R-:W-:Y:S03]  /*42ee0*/  HMMA.16816.F32.BF16 R16, R12, R10, R16 ;  /* 0x0000000a0c10723c */ /* 0x008fe60000041810 */
[----:B------:R-:W0:Y:S04]  /*42ef0*/  LDSM.16.MT88.4 R8, [R0+UR5+0x21000] ;  /* 0x021000050008783b */ /* 0x000e280008004200 */
[----:B0-----:R0:W-:-:S12]  /*42f00*/  STL.64 [R1+0x2a80], R10 ;  /* 0x002a800a01007387 */ /* 0x0011d80000100a00 */
[----:B------:R-:W-:Y:S04]  /*42f10*/  STL.64 [R1+0x40], R16 ;  /* 0x0000401001007387 */ /* 0x000fe80000100a00 */
[----:B------:R1:W-:Y:S04]  /*42f20*/  STL.64 [R1+0x48], R18 ;  /* 0x0000481201007387 */ /* 0x0003e80000100a00 */
[----:B------:R-:W-:Y:S01]  /*42f30*/  STL.64 [R1+0x2a78], R8 ;  /* 0x002a780801007387 */ /* 0x000fe20000100a00 */
[----:B0-----:R-:W-:-:S03]  /*42f40*/  IMAD.MOV.U32 R10, RZ, RZ, R2 ;  /* 0x000000ffff0a7224 */ /* 0x001fc600078e0002 */
[----:B------:R-:W3:Y:S01]  /*42f50*/  LDL.LU R2, [R1+0x2b50] ;  /* 0x002b500001027983 */ /* 0x000ee20000300800 */
[----:B--2---:R-:W-:Y:S01]  /*42f60*/  HMMA.16816.F32.BF16 R4, R12, R26, R4 ;  /* 0x0000001a0c04723c */ /* 0x004fe20000041804 */
[----:B------:R-:W-:-:S15]  /*42f70*/  IMAD.MOV.U32 R11, RZ, RZ, R28 ;  /* 0x000000ffff0b7224 */ /* 0x000fde00078e001c */
[----:B------:R-:W-:-:S03]  /*42f80*/  NOP ;  /* 0x0000000000007918 */ /* 0x000fc60000000000 */
[----:B------:R-:W-:Y:S01]  /*42f90*/  IMAD.MOV.U32 R28, RZ, RZ, R6 ;  /* 0x000000ffff1c7224 */ /* 0x000fe200078e0006 */
[----:B------:R-:W-:Y:S01]  /*42fa0*/  STL.64 [R1+0x30], R4 ;  /* 0x0000300401007387 */ /* 0x000fe20000100a00 */
[----:B------:R-:W-:Y:S02]  /*42fb0*/  IMAD.MOV.U32 R0, RZ, RZ, R7 ;  /* 0x000000ffff007224 */ /* 0x000fe400078e0007 */
[----:B------:R-:W-:Y:S01]  /*42fc0*/  IMAD.MOV.U32 R21, RZ, RZ, R26 ;  /* 0x000000ffff157224 */ /* 0x000fe200078e001a */
[----:B------:R-:W-:Y:S04]  /*42fd0*/  STL.64 [R1+0x2b48], R14 ;  /* 0x002b480e01007387 */ /* 0x000fe80000100a00 */
[----:B------:R-:W-:Y:S04]  /*42fe0*/  STL.64 [R1+0x2b40], R12 ;  /* 0x002b400c01007387 */ /* 0x000fe80000100a00 */
[----:B-1----:R-:W2:Y:S04]  /*42ff0*/  LDL R18, [R1+0x1d8] ;  /* 0x0001d80001127983 */ /* 0x002ea80000100800 */
[----:B------:R-:W2:Y:S04]  /*43000*/  LDL R19, [R1+0x1dc] ;  /* 0x0001dc0001137983 */ /* 0x000ea80000100800 */
[----:B------:R-:W-:Y:S04]  /*43010*/  STL.64 [R1+0x2b18], R22 ;  /* 0x002b181601007387 */ /* 0x000fe80000100a00 */
[----:B------:R-:W-:Y:S04]  /*43020*/  STL.64 [R1+0x2b10], R20 ;  /* 0x002b101401007387 */ /* 0x000fe80000100a00 */
[----:B------:R-:W-:Y:S04]  /*43030*/  STL [R1+0x2a74], R0 ;  /* 0x002a740001007387 */ /* 0x000fe80000100800 */
[----:B------:R-:W-:Y:S04]  /*43040*/  STL [R1+0x2a70], R28 ;  /* 0x002a701c01007387 */ /* 0x000fe80000100800 */
[----:B---3--:R-:W0:Y:S04]  /*43050*/  LDSM.16.M88.4 R4, [R2+UR5+0x80] ;  /* 0x000080050204783b */ /* 0x008e280008000200 */
[----:B------:R-:W1:Y:S04]  /*43060*/  LDSM.16.M88.4 R12, [R2+UR5+0x4080] ;  /* 0x00408005020c783b */ /* 0x000e680008000200 */
[----:B0-----:R-:W-:Y:S04]  /*43070*/  STL.64 [R1+0x120], R4 ;  /* 0x0001200401007387 */ /* 0x001fe80000100a00 */
[----:B------:R0:W-:Y:S04]  /*43080*/  STL.64 [R1+0x128], R6 ;  /* 0x0001280601007387 */ /* 0x0001e80000100a00 */
[----:B------:R-:W3:Y:S04]  /*43090*/  LDL.LU R20, [R1+0xe0] ;  /* 0x0000e00001147983 */ /* 0x000ee80000300800 */
[----:B------:R-:W3:Y:S04]  /*430a0*/  LDL.LU R21, [R1+0xe4] ;  /* 0x0000e40001157983 */ /* 0x000ee80000300800 */
[----:B------:R-:W4:Y:S04]  /*430b0*/  LDL.LU R22, [R1+0xe8] ;  /* 0x0000e80001167983 */ /* 0x000f280000300800 */
[----:B------:R-:W4:Y:S04]  /*430c0*/  LDL.LU R23, [R1+0xec] ;  /* 0x0000ec0001177983 */ /* 0x000f280000300800 */
[----:B----4-:R-:W-:Y:S04]  /*430d0*/  STL.64 [R1+0x2b30], R22 ;  /* 0x002b301601007387 */ /* 0x010fe80000100a00 */
[----:B---3--:R-:W-:Y:S04]  /*430e0*/  STL.64 [R1+0x2b28], R20 ;  /* 0x002b281401007387 */ /* 0x008fe80000100a00 */
[----:B0-----:R-:W3:Y:S04]  /*430f0*/  LDL R6, [R1+0x1e8] ;  /* 0x0001e80001067983 */ /* 0x001ee80000100800 */
[----:B------:R-:W3:Y:S01]  /*43100*/  LDL R7, [R1+0x1ec] ;  /* 0x0001ec0001077983 */ /* 0x000ee20000100800 */
[----:B------:R-:W-:-:S02]  /*43110*/  IMAD.MOV.U32 R9, RZ, RZ, R5 ;  /* 0x000000ffff097224 */ /* 0x000fc400078e0005 */
[----:B-1----:R-:W-:Y:S02]  /*43120*/  IMAD.MOV.U32 R0, RZ, RZ, R12 ;  /* 0x000000ffff007224 */ /* 0x002fe400078e000c */
[----:B------:R-:W-:Y:S02]  /*43130*/  IMAD.MOV.U32 R28, RZ, RZ, R13 ;  /* 0x000000ffff1c7224 */ /* 0x000fe400078e000d */
[----:B------:R-:W-:Y:S02]  /*43140*/  IMAD.MOV.U32 R8, RZ, RZ, R27 ;  /* 0x000000ffff087224 */ /* 0x000fe400078e001b */
[----:B------:R-:W-:Y:S04]  /*43150*/  LDSM.16.M88.4 R24, [R2+UR5+0x8080] ;  /* 0x008080050218783b */ /* 0x000fe80008000200 */
[----:B---3--:R0:W-:Y:S04]  /*43160*/  STL.64 [R1+0x2b38], R6 ;  /* 0x002b380601007387 */ /* 0x0081e80000100a00 */
[----:B------:R-:W2:Y:S04]  /*43170*/  LDL.LU R4, [R1+0x20] ;  /* 0x0000200001047983 */ /* 0x000ea80000300800 */
[----:B------:R-:W2:Y:S04]  /*43180*/  LDL.LU R5, [R1+0x24] ;  /* 0x0000240001057983 */ /* 0x000ea80000300800 */
[----:B0-----:R-:W2:Y:S04]  /*43190*/  LDL.LU R6, [R1+0x28] ;  /* 0x0000280001067983 */ /* 0x001ea80000300800 */
[----:B------:R-:W2:Y:S04]  /*431a0*/  LDL.LU R7, [R1+0x2c] ;  /* 0x00002c0001077983 */ /* 0x000ea80000300800 */
[----:B------:R-:W3:Y:S04]  /*431b0*/  LDL.LU R20, [R1+0xb0] ;  /* 0x0000b00001147983 */ /* 0x000ee80000300800 */
[----:B------:R-:W3:Y:S04]  /*431c0*/  LDL.LU R21, [R1+0xb4] ;  /* 0x0000b40001157983 */ /* 0x000ee80000300800 */
[----:B------:R-:W3:Y:S04]  /*431d0*/  LDL.LU R22, [R1+0xb8] ;  /* 0x0000b80001167983 */ /* 0x000ee80000300800 */
[----:B------:R-:W3:Y:S04]  /*431e0*/  LDL.LU R23, [R1+0xbc] ;  /* 0x0000bc0001177983 */ /* 0x000ee80000300800 */
[----:B------:R-:W-:Y:S04]  /*431f0*/  STL [R1+0x2ad4], R9 ;  /* 0x002ad40901007387 */ /* 0x000fe80000100800 */
[----:B------:R-:W-:Y:S04]  /*43200*/  STL.64 [R1+0x138], R14 ;  /* 0x0001380e01007387 */ /* 0x000fe80000100a00 */
[----:B------:R-:W0:Y:S04]  /*43210*/  LDSM.16.M88.4 R12, [R2+UR5+0xc080] ;  /* 0x00c08005020c783b */ /* 0x000e280008000200 */
[----:B------:R-:W-:Y:S04]  /*43220*/  STL [R1+0x2acc], R28 ;  /* 0x002acc1c01007387 */ /* 0x000fe80000100800 */
[----:B------:R-:W-:Y:S04]  /*43230*/  STL [R1+0x2ac8], R0 ;  /* 0x002ac80001007387 */ /* 0x000fe80000100800 */
[----:B0-----:R-:W-:Y:S04]  /*43240*/  STL.64 [R1+0x150], R12 ;  /* 0x0001500c01007387 */ /* 0x001fe80000100a00 */
[----:B------:R0:W-:Y:S04]  /*43250*/  STL.64 [R1+0x140], R24 ;  /* 0x0001401801007387 */ /* 0x0001e80000100a00 */
[----:B------:R1:W-:Y:S04]  /*43260*/  STL.64 [R1+0x148], R26 ;  /* 0x0001481a01007387 */ /* 0x0003e80000100a00 */
[----:B------:R-:W-:Y:S01]  /*43270*/  STL.64 [R1+0x158], R14 ;  /* 0x0001580e01007387 */ /* 0x000fe20000100a00 */
[----:B------:R-:W-:-:S03]  /*43280*/  IMAD.MOV.U32 R9, RZ, RZ, R13 ;  /* 0x000000ffff097224 */ /* 0x000fc600078e000d */
[----:B------:R-:W4:Y:S04]  /*43290*/  LDSM.16.M88.4 R12, [R2+UR5+0x10080] ;  /* 0x01008005020c783b */ /* 0x000f280008000200 */
[----:B0-----:R-:W2:Y:S04]  /*432a0*/  LDL.LU R24, [R1+0x110] ;  /* 0x0001100001187983 */ /* 0x001ea80000300800 */
[----:B------:R-:W2:Y:S04]  /*432b0*/  LDL.LU R25, [R1+0x114] ;  /* 0x0001140001197983 */ /* 0x000ea80000300800 */
[----:B-1----:R-:W2:Y:S04]  /*432c0*/  LDL.LU R26, [R1+0x118] ;  /* 0x00011800011a7983 */ /* 0x002ea80000300800 */
[----:B------:R-:W-:Y:S04]  /*432d0*/  STL [R1+0x2adc], R9 ;  /* 0x002adc0901007387 */ /* 0x000fe80000100800 */
[----:B----4-:R-:W-:Y:S04]  /*432e0*/  STL.64 [R1+0x160], R12 ;  /* 0x0001600c01007387 */ /* 0x010fe80000100a00 */
[----:B------:R-:W-:Y:S04]  /*432f0*/  STL.64 [R1+0x168], R14 ;  /* 0x0001680e01007387 */ /* 0x000fe80000100a00 */
[----:B------:R-:W0:Y:S04]  /*43300*/  LDSM.16.M88.4 R12, [R2+UR5+0x14080] ;  /* 0x01408005020c783b */ /* 0x000e280008000200 */
[----:B0-----:R-:W-:Y:S04]  /*43310*/  STL.64 [R1+0x170], R12 ;  /* 0x0001700c01007387 */ /* 0x001fe80000100a00 */
[----:B------:R-:W-:Y:S04]  /*43320*/  STL.64 [R1+0x178], R14 ;  /* 0x0001780e01007387 */ /* 0x000fe80000100a00 */
[----:B------:R-:W0:Y:S04]  /*43330*/  LDSM.16.M88.4 R12, [R2+UR5+0x18080] ;  /* 0x01808005020c783b */ /* 0x000e280008000200 */
[----:B0-----:R-:W-:Y:S04]  /*43340*/  STL.64 [R1+0x190], R12 ;  /* 0x0001900c01007387 */ /* 0x001fe80000100a00 */
[----:B------:R0:W-:Y:S04]  /*43350*/  STL.64 [R1+0x198], R14 ;  /* 0x0001980e01007387 */ /* 0x0001e80000100a00 */
[----:B0-----:R-:W2:Y:S04]  /*43360*/  LDL.LU.64 R14, [R1+0x2b48] ;  /* 0x002b4800010e7983 */ /* 0x001ea80000300a00 */
[----:B------:R-:W2:Y:S01]  /*43370*/  LDL.LU.64 R12, [R1+0x2b40] ;  /* 0x002b4000010c7983 */ /* 0x000ea20000300a00 */
[----:B------:R-:W-:Y:S01]  /*43380*/  IMAD.MOV.U32 R27, RZ, RZ, R3 ;  /* 0x000000ffff1b7224 */ /* 0x000fe200078e0003 */
[----:B--2---:R-:W-:Y:S02]  /*43390*/  HMMA.16816.F32.BF16 R16, R12, R18, R4 ;  /* 0x000000120c10723c */ /* 0x004fe40000041804 */
[----:B------:R-:W3:-:S15]  /*433a0*/  LDL.LU.64 R6, [R1+0x2b38] ;  /* 0x002b380001067983 */ /* 0x000ede0000300a00 */
[----:B------:R-:W-:Y:S02]  /*433b0*/  NOP ;  /* 0x0000000000007918 */ /* 0x000fe40000000000 */
[----:B------:R-:W-:Y:S04]  /*433c0*/  STL.64 [R1+0x20], R16 ;  /* 0x0000201001007387 */ /* 0x000fe80000100a00 */
[----:B------:R-:W-:Y:S01]  /*433d0*/  STL [R1+0x28], R18 ;  /* 0x0000281201007387 */ /* 0x000fe20000100800 */
[----:B------:R-:W-:-:S03]  /*433e0*/  IMAD.MOV.U32 R28, RZ, RZ, R19 ;  /* 0x000000ffff1c7224 */ /* 0x000fc600078e0013 */
[----:B------:R-:W0:Y:S04]  /*433f0*/  LDSM.16.M88.4 R16, [R2+UR5+0x1c080] ;  /* 0x01c080050210783b */ /* 0x000e280008000200 */
[----:B------:R-:W-:Y:S04]  /*43400*/  STL [R1+0x2ad0], R28 ;  /* 0x002ad01c01007387 */ /* 0x000fe80000100800 */
[----:B0-----:R0:W-:Y:S04]  /*43410*/  STL.64 [R1+0x180], R16 ;  /* 0x0001801001007387 */ /* 0x0011e80000100a00 */
[----:B------:R1:W-:Y:S01]  /*43420*/  STL [R1+0x188], R18 ;  /* 0x0001881201007387 */ /* 0x0003e20000100800 */
[----:B------:R-:W-:-:S03]  /*43430*/  IMAD.MOV.U32 R3, RZ, RZ, R19 ;  /* 0x000000ffff037224 */ /* 0x000fc600078e0013 */
[----:B0-----:R-:W2:Y:S04]  /*43440*/  LDL.LU R16, [R1+0x100] ;  /* 0x0001000001107983 */ /* 0x001ea80000300800 */
[----:B------:R-:W2:Y:S04]  /*43450*/  LDL.LU R17, [R1+0x104] ;  /* 0x0001040001117983 */ /* 0x000ea80000300800 */
[----:B-1----:R-:W2:Y:S04]  /*43460*/  LDL.LU R18, [R1+0x108] ;  /* 0x0001080001127983 */ /* 0x002ea80000300800 */
[----:B------:R-:W2:Y:S04]  /*43470*/  LDL.LU R19, [R1+0x10c] ;  /* 0x00010c0001137983 */ /* 0x000ea80000300800 */
[----:B------:R-:W-:Y:S04]  /*43480*/  STL [R1+0x298c], R3 ;  /* 0x00298c0301007387 */ /* 0x000fe80000100800 */
[----:B------:R0:W-:Y:S04]  /*43490*/  STL [R1+0x26d8], R2 ;  /* 0x0026d80201007387 */ /* 0x0001e80000100800 */
[----:B0-----:R-:W4:Y:S01]  /*434a0*/  LDL R2, [R1+0x2b4] ;  /* 0x0002b40001027983 */ /* 0x001f220000100800 */
[----:B---3--:R-:W-:-:S15]  /*434b0*/  HMMA.16816.F32.BF16 R4, R12, R6, R20 ;  /* 0x000000060c04723c */ /* 0x008fde0000041814 */
[----:B------:R-:W-:-:S04]  /*434c0*/  NOP ;  /* 0x0000000000007918 */ /* 0x000fc80000000000 */
[----:B------:R-:W-:Y:S01]  /*434d0*/  IMAD.MOV.U32 R28, RZ, RZ, R6 ;  /* 0x000000ffff1c7224 */ /* 0x000fe200078e0006 */
[----:B----4-:R-:W-:Y:S04]  /*434e0*/  STL [R1+0x2ad8], R2 ;  /* 0x002ad80201007387 */ /* 0x010fe80000100800 */
[----:B------:R-:W3:Y:S04]  /*434f0*/  LDL.LU.64 R22, [R1+0x2b30] ;  /* 0x002b300001167983 */ /* 0x000ee80000300a00 */
[----:B------:R-:W3:Y:S04]  /*43500*/  LDL.LU.64 R20, [R1+0x2b28] ;  /* 0x002b280001147983 */ /* 0x000ee80000300a00 */
[----:B------:R-:W-:Y:S04]  /*43510*/  STL.64 [R1+0x10], R4 ;  /* 0x0000100401007387 */ /* 0x000fe80000100a00 */
[----:B------:R0:W-:Y:S04]  /*43520*/  STL [R1+0x1c], R7 ;  /* 0x00001c0701007387 */ /* 0x0001e80000100800 */
[----:B0-----:R-:W3:Y:S02]  /*43530*/  LDL.LU.64 R6, [R1+0x2b20] ;  /* 0x002b200001067983 */ /* 0x001ee40000300a00 */
[----:B---3--:R-:W-:-:S15]  /*43540*/  HMMA.16816.F32.BF16 R20, R12, R6, R20 ;  /* 0x000000060c14723c */ /* 0x008fde0000041814 */
[----:B------:R-:W-:-:S04]  /*43550*/  NOP ;  /* 0x0000000000007918 */ /* 0x000fc80000000000 */
[----:B------:R-:W-:Y:S04]  /*43560*/  STL [R1], R20 ;  /* 0x0000001401007387 */ /* 0x000fe80000100800 */
[----:B------:R0:W-:Y:S01]  /*43570*/  STL [R1+0x8], R22 ;  /* 0x0000081601007387 */ /* 0x0001e20000100800 */
[----:B------:R-:W-:Y:S02]  /*43580*/  IMAD.MOV.U32 R2, RZ, RZ, R23 ;  /* 0x000000ffff027224 */ /* 0x000fe400078e0017 */
[----:B------:R-:W-:Y:S01]  /*43590*/  IMAD.MOV.U32 R9, RZ, RZ, R21 ;  /* 0x000000ffff097224 */ /* 0x000fe200078e0015 */
[----:B0-----:R-:W3:Y:S04]  /*435a0*/  LDL.LU.64 R22, [R1+0x2b18] ;  /* 0x002b180001167983 */ /* 0x001ee80000300a00 */
[----:B------:R-:W4:Y:S01]  /*435b0*/  LDL.LU.64 R20, [R1+0x2b10] ;  /* 0x002b100001147983 */ /* 0x000f220000300a00 */
[----:B------:R-:W-:-:S02]  /*435c0*/  IMAD.MOV.U32 R0, RZ, RZ, R6 ;  /* 0x000000ffff007224 */ /* 0x000fc400078e0006 */
[----:B------:R-:W-:Y:S02]  /*435d0*/  IMAD.MOV.U32 R3, RZ, RZ, R7 ;  /* 0x000000ffff037224 */ /* 0x000fe400078e0007 */
[----:B------:R-:W0:Y:S01]  /*435e0*/  LDSM.16.MT88.4 R4, [R29+UR5+0x21000] ;  /* 0x021000051d04783b */ /* 0x000e220008004200 */
[----:B------:R-:W-:Y:S03]  /*435f0*/  HMMA.16816.F32.BF16 R24, R12, R10, R24 ;  /* 0x0000000a0c18723c */ /* 0x000fe60000041818 */
[----:B0-----:R-:W-:Y:S04]  /*43600*/  STL [R1+0x29d0], R4 ;  /* 0x0029d00401007387 */ /* 0x001fe80000100800 */
[----:B------:R-:W-:Y:S04]  /*43610*/  STL [R1+0x29cc], R5 ;  /* 0x0029cc0501007387 */ /* 0x000fe80000100800 */
[----:B------:R-:W-:Y:S04]  /*43620*/  STL [R1+0x29c8], R29 ;  /* 0x0029c81d01007387 */ /* 0x000fe80000100800 */
[----:B------:R-:W-:Y:S04]  /*43630*/  STL [R1+0x29c4], R6 ;  /* 0x0029c40601007387 */ /* 0x000fe80000100800 */
[----:B------:R0:W-:Y:S04]  /*43640*/  STL [R1+0x29c0], R7 ;  /* 0x0029c00701007387 */ /* 0x0001e80000100800 */
[----:B0-----:R-:W2:Y:S04]  /*43650*/  LDL.LU.64 R6, [R1+0x218] ;  /* 0x0002180001067983 */ /* 0x001ea80000300a00 */
[----:B------:R-:W-:Y:S04]  /*43660*/  STL.64 [R1+0x2a90], R10 ;  /* 0x002a900a01007387 */ /* 0x000fe80000100a00 */
[----:B------:R0:W-:Y:S04]  /*43670*/  STL.64 [R1+0x2a00], R26 ;  /* 0x002a001a01007387 */ /* 0x0001e80000100a00 */
[----:B------:R1:W-:Y:S01]  /*43680*/  STL.64 [R1+0x29f8], R24 ;  /* 0x0029f81801007387 */ /* 0x0003e20000100a00 */
[----:B0-----:R-:W-:-:S02]  /*43690*/  IMAD.MOV.U32 R27, RZ, RZ, R8 ;  /* 0x000000ffff1b7224 */ /* 0x001fc400078e0008 */
[----:B----4-:R-:W-:Y:S02]  /*436a0*/  IMAD.MOV.U32 R26, RZ, RZ, R21 ;  /* 0x000000ffff1a7224 */ /* 0x010fe400078e0015 */
[----:B------:R-:W4:Y:S04]  /*436b0*/  LDL.LU R21, [R1+0x2b08] ;  /* 0x002b080001157983 */ /* 0x000f280000300800 */
[----:B------:R0:W-:Y:S04]  /*436c0*/  STL.64 [R1+0x2ae0], R26 ;  /* 0x002ae01a01007387 */ /* 0x0001e80000100a00 */
[----:B-1----:R-:W3:Y:S04]  /*436d0*/  LDL.LU R24, [R1+0xd0] ;  /* 0x0000d00001187983 */ /* 0x002ee80000300800 */
[----:B------:R-:W3:Y:S04]  /*436e0*/  LDL.LU R25, [R1+0xd4] ;  /* 0x0000d40001197983 */ /* 0x000ee80000300800 */
[----:B0-----:R-:W3:Y:S04]  /*436f0*/  LDL.LU R26, [R1+0xd8] ;  /* 0x0000d800011a7983 */ /* 0x001ee80000300800 */
[----:B------:R-:W3:Y:S01]  /*43700*/  LDL.LU R27, [R1+0xdc] ;  /* 0x0000dc00011b7983 */ /* 0x000ee20000300800 */
[----:B--2---:R-:W-:-:S03]  /*43710*/  IMAD.MOV.U32 R8, RZ, RZ, R6 ;  /* 0x000000ffff087224 */ /* 0x004fc600078e0006 */
[----:B---3--:R0:W-:Y:S04]  /*43720*/  STL.64 [R1+0x2af0], R26 ;  /* 0x002af01a01007387 */ /* 0x0081e80000100a00 */
[----:B------:R-:W-:Y:S01]  /*43730*/  STL.64 [R1+0x2ae8], R24 ;  /* 0x002ae81801007387 */ /* 0x000fe20000100a00 */
[----:B0-----:R-:W-:Y:S02]  /*43740*/  IMAD.MOV.U32 R26, RZ, RZ, R22 ;  /* 0x000000ffff1a7224 */ /* 0x001fe400078e0016 */
[----:B------:R-:W-:Y:S01]  /*43750*/  IMAD.MOV.U32 R27, RZ, RZ, R23 ;  /* 0x000000ffff1b7224 */ /* 0x000fe200078e0017 */
[----:B------:R-:W4:Y:S04]  /*43760*/  LDL.LU R22, [R1+0x2b04] ;  /* 0x002b040001167983 */ /* 0x000f280000300800 */
[----:B------:R-:W4:Y:S04]  /*43770*/  LDL.LU R23, [R1+0x2b00] ;  /* 0x002b000001177983 */ /* 0x000f280000300800 */
[----:B------:R0:W-:Y:S04]  /*43780*/  STL.64 [R1+0x2af8], R8 ;  /* 0x002af80801007387 */ /* 0x0001e80000100a00 */
[----:B0-----:R-:W4:Y:S04]  /*43790*/  LDL.LU R8, [R1+0xf0] ;  /* 0x0000f00001087983 */ /* 0x001f280000300800 */
[----:B------:R-:W4:Y:S04]  /*437a0*/  LDL.LU R9, [R1+0xf4] ;  /* 0x0000f40001097983 */ /* 0x000f280000300800 */
[----:B------:R-:W4:Y:S04]  /*437b0*/  LDL.LU R10, [R1+0xf8] ;  /* 0x0000f800010a7983 */ /* 0x000f280000300800 */
[----:B------:R-:W4:Y:S01]  /*437c0*/  LDL.LU R11, [R1+0xfc] ;  /* 0x0000fc00010b7983 */ /* 0x000f220000300800 */
[----:B------:R-:W-:Y:S03]  /*437d0*/  HMMA.16816.F32.BF16 R16, R12, R6, R16 ;  /* 0x000000060c10723c */ /* 0x000fe60000041810 */
[----:B------:R-:W2:Y:S04]  /*437e0*/  LDL.LU R12, [R1+0xc0] ;  /* 0x0000c000010c7983 */ /* 0x000ea80000300800 */
[----:B------:R-:W2:Y:S04]  /*437f0*/  LDL.LU R13, [R1+0xc4] ;  /* 0x0000c400010d7983 */ /* 0x000ea80000300800 */
[----:B------:R-:W2:Y:S04]  /*43800*/  LDL.LU R14, [R1+0xc8] ;  /* 0x0000c800010e7983 */ /* 0x000ea80000300800 */
[----:B------:R-:W2:Y:S04]  /*43810*/  LDL.LU R15, [R1+0xcc] ;  /* 0x0000cc00010f7983 */ /* 0x000ea80000300800 */
[----:B------:R0:W-:Y:S04]  /*43820*/  STL.64 [R1+0x29f0], R18 ;  /* 0x0029f01201007387 */ /* 0x0001e80000100a00 */
[----:B------:R-:W-:Y:S04]  /*43830*/  STL.64 [R1+0x29e8], R16 ;  /* 0x0029e81001007387 */ /* 0x000fe80000100a00 */
[----:B0-----:R-:W3:Y:S04]  /*43840*/  LDL.LU R18, [R1+0x1a8] ;  /* 0x0001a80001127983 */ /* 0x001ee80000300800 */
[----:B------:R-:W3:Y:S01]  /*43850*/  LDL.LU R19, [R1+0x1ac] ;  /* 0x0001ac0001137983 */ /* 0x000ee20000300800 */
[----:B----4-:R-:W-:Y:S03]  /*43860*/  HMMA.16816.F32.BF16 R24, R20, R26, R8 ;  /* 0x0000001a1418723c */ /* 0x010fe60000041808 */
[----:B------:R-:W4:-:S15]  /*43870*/  LDL.LU.64 R8, [R1+0x2af8] ;  /* 0x002af80001087983 */ /* 0x000f1e0000300a00 */
[----:B------:R-:W-:Y:S01]  /*43880*/  NOP ;  /* 0x0000000000007918 */ /* 0x000fe20000000000 */
[----:B------:R-:W-:Y:S04]  /*43890*/  STL.64 [R1+0xf0], R24 ;  /* 0x0000f01801007387 */ /* 0x000fe80000100a00 */
[----:B------:R0:W-:Y:S04]  /*438a0*/  STL.64 [R1+0xf8], R26 ;  /* 0x0000f81a01007387 */ /* 0x0001e80000100a00 */
[----:B0-----:R-:W3:Y:S04]  /*438b0*/  LDL.LU.64 R26, [R1+0x2af0] ;  /* 0x002af000011a7983 */ /* 0x001ee80000300a00 */
[----:B------:R-:W3:Y:S02]  /*438c0*/  LDL.LU.64 R24, [R1+0x2ae8] ;  /* 0x002ae80001187983 */ /* 0x000ee40000300a00 */
[----:B---3--:R-:W-:Y:S02]  /*438d0*/  HMMA.16816.F32.BF16 R16, R20, R18, R24 ;  /* 0x000000121410723c */ /* 0x008fe40000041818 */
[----:B------:R-:W2:Y:S01]  /*438e0*/  LDL.LU.64 R26, [R1+0x2ae0] ;  /* 0x002ae000011a7983 */ /* 0x000ea20000300a00 */
[----:B----4-:R-:W-:-:S15]  /*438f0*/  IMAD.MOV.U32 R25, RZ, RZ, R9 ;  /* 0x000000ffff197224 */ /* 0x010fde00078e0009 */
[----:B------:R-:W-:Y:S01]  /*43900*/  NOP ;  /* 0x0000000000007918 */ /* 0x000fe20000000000 */
[----:B------:R-:W-:Y:S04]  /*43910*/  STL.64 [R1+0xe0], R16 ;  /* 0x0000e01001007387 */ /* 0x000fe80000100a00 */
[----:B------:R-:W-:Y:S04]  /*43920*/  STL.64 [R1+0xe8], R18 ;  /* 0x0000e81201007387 */ /* 0x000fe80000100a00 */
[----:B------:R-:W3:Y:S04]  /*43930*/  LDL.LU R24, [R1] ;  /* 0x0000000001187983 */ /* 0x000ee80000300800 */
[----:B------:R-:W4:Y:S01]  /*43940*/  LDL.LU R9, [R1+0x2adc] ;  /* 0x002adc0001097983 */ /* 0x000f220000300800 */
[----:B--2---:R-:W-:Y:S03]  /*43950*/  HMMA.16816.F32.BF16 R12, R20, R26, R12 ;  /* 0x0000001a140c723c */ /* 0x004fe6000004180c */
[----:B------:R-:W2:Y:S01]  /*43960*/  LDL.LU R26, [R1+0x8] ;  /* 0x00000800011a7983 */ /* 0x000ea20000300800 */
[----:B------:R-:W-:-:S03]  /*43970*/  IMAD.MOV.U32 R27, RZ, RZ, R2 ;  /* 0x000000ffff1b7224 */ /* 0x000fc600078e0002 */
[----:B------:R-:W3:Y:S04]  /*43980*/  LDL.LU R2, [R1+0x2ad8] ;  /* 0x002ad80001027983 */ /* 0x000ee80000300800 */
[----:B--2---:R-:W-:Y:S04]  /*43990*/  STL.64 [R1+0x2a18], R26 ;  /* 0x002a181a01007387 */ /* 0x004fe80000100a00 */
[----:B---3--:R0:W-:Y:S04]  /*439a0*/  STL.64 [R1+0x2a10], R24 ;  /* 0x002a101801007387 */ /* 0x0081e80000100a00 */
[----:B0-----:R-:W2:Y:S04]  /*439b0*/  LDL.LU.64 R24, [R1+0x160] ;  /* 0x0001600001187983 */ /* 0x001ea80000300a00 */
[----:B--2---:R0:W-:Y:S04]  /*439c0*/  STL.64 [R1+0x2a28], R24 ;  /* 0x002a281801007387 */ /* 0x0041e80000100a00 */
[----:B0-----:R-:W2:Y:S01]  /*439d0*/  LDL R24, [R1+0x150] ;  /* 0x0001500001187983 */ /* 0x001ea20000100800 */
[----:B----4-:R-:W-:-:S03]  /*439e0*/  IMAD.MOV.U32 R25, RZ, RZ, R9 ;  /* 0x000000ffff197224 */ /* 0x010fc600078e0009 */
[----:B------:R-:W3:Y:S04]  /*439f0*/  LDL.LU R9, [R1+0x2ad4] ;  /* 0x002ad40001097983 */ /* 0x000ee80000300800 */
[----:B--2---:R0:W-:Y:S04]  /*43a00*/  STL.64 [R1+0x2a40], R24 ;  /* 0x002a401801007387 */ /* 0x0041e80000100a00 */
[----:B0-----:R-:W2:Y:S04]  /*43a10*/  LDL.LU.64 R24, [R1+0x140] ;  /* 0x0001400001187983 */ /* 0x001ea80000300a00 */
[----:B--2---:R0:W-:Y:S04]  /*43a20*/  STL.64 [R1+0x2a48], R24 ;  /* 0x002a481801007387 */ /* 0x0041e80000100a00 */
[----:B0-----:R-:W2:Y:S04]  /*43a30*/  LDL.LU R24, [R1+0x40] ;  /* 0x0000400001187983 */ /* 0x001ea80000300800 */
[----:B------:R-:W2:Y:S04]  /*43a40*/  LDL.LU R25, [R1+0x44] ;  /* 0x0000440001197983 */ /* 0x000ea80000300800 */
[----:B------:R-:W4:Y:S04]  /*43a50*/  LDL.LU R26, [R1+0x48] ;  /* 0x00004800011a7983 */ /* 0x000f280000300800 */
[----:B------:R-:W4:Y:S01]  /*43a60*/  LDL.LU R27, [R1+0x4c] ;  /* 0x00004c00011b7983 */ /* 0x000f220000300800 */
[----:B------:R-:W-:-:S02]  /*43a70*/  IMAD.MOV.U32 R29, RZ, RZ, R14 ;  /* 0x000000ffff1d7224 */ /* 0x000fc400078e000e */
[----:B------:R-:W-:Y:S01]  /*43a80*/  IMAD.MOV.U32 R6, RZ, RZ, R15 ;  /* 0x000000ffff067224 */ /* 0x000fe200078e000f */
[----:B----4-:R-:W-:Y:S04]  /*43a90*/  STL.64 [R1+0x2a58], R26 ;  /* 0x002a581a01007387 */ /* 0x010fe80000100a00 */
[----:B--2---:R0:W-:Y:S04]  /*43aa0*/  STL.64 [R1+0x2a50], R24 ;  /* 0x002a501801007387 */ /* 0x0041e80000100a00 */
[----:B0-----:R-:W2:Y:S01]  /*43ab0*/  LDL R24, [R1+0x120] ;  /* 0x0001200001187983 */ /* 0x001ea20000100800 */
[----:B---3--:R-:W-:-:S02]  /*43ac0*/  IMAD.MOV.U32 R25, RZ, RZ, R9 ;  /* 0x000000ffff197224 */ /* 0x008fc400078e0009 */
[----:B------:R-:W-:Y:S02]  /*43ad0*/  IMAD.MOV.U32 R14, RZ, RZ, R8 ;  /* 0x000000ffff0e7224 */ /* 0x000fe400078e0008 */
[----:B------:R-:W-:Y:S01]  /*43ae0*/  IMAD.MOV.U32 R15, RZ, RZ, R7 ;  /* 0x000000ffff0f7224 */ /* 0x000fe200078e0007 */
[----:B--2---:R-:W-:Y:S04]  /*43af0*/  STL.64 [R1+0x2a88], R24 ;  /* 0x002a881801007387 */ /* 0x004fe80000100a00 */
[----:B------:R0:W-:Y:S04]  /*43b00*/  STL.64 [R1+0x2a98], R14 ;  /* 0x002a980e01007387 */ /* 0x0001e80000100a00 */
[----:B------:R-:W2:Y:S04]  /*43b10*/  LDL.LU R8, [R1+0x80] ;  /* 0x0000800001087983 */ /* 0x000ea80000300800 */
[----:B------:R-:W2:Y:S04]  /*43b20*/  LDL.LU R9, [R1+0x84] ;  /* 0x0000840001097983 */ /* 0x000ea80000300800 */
[----:B------:R-:W3:Y:S04]  /*43b30*/  LDL.LU R10, [R1+0x88] ;  /* 0x00008800010a7983 */ /* 0x000ee80000300800 */
[----:B------:R-:W3:Y:S04]  /*43b40*/  LDL.LU R11, [R1+0x8c] ;  /* 0x00008c00010b7983 */ /* 0x000ee80000300800 */
[----:B---3--:R-:W-:Y:S04]  /*43b50*/  STL.64 [R1+0x2aa8], R10 ;  /* 0x002aa80a01007387 */ /* 0x008fe80000100a00 */
[----:B--2---:R1:W-:Y:S04]  /*43b60*/  STL.64 [R1+0x2aa0], R8 ;  /* 0x002aa00801007387 */ /* 0x0043e80000100a00 */
[----:B0-----:R-:W2:Y:S04]  /*43b70*/  LDL.LU R14, [R1+0x1e8] ;  /* 0x0001e800010e7983 */ /* 0x001ea80000300800 */
[----:B------:R-:W2:Y:S04]  /*43b80*/  LDL.LU R15, [R1+0x1ec] ;  /* 0x0001ec00010f7983 */ /* 0x000ea80000300800 */
[----:B--2---:R0:W-:Y:S04]  /*43b90*/  STL.64 [R1+0x2ab0], R14 ;  /* 0x002ab00e01007387 */ /* 0x0041e80000100a00 */
[----:B-1----:R-:W2:Y:S04]  /*43ba0*/  LDL.LU R8, [R1+0x90] ;  /* 0x0000900001087983 */ /* 0x002ea80000300800 */
[----:B------:R-:W2:Y:S04]  /*43bb0*/  LDL.LU R9, [R1+0x94] ;  /* 0x0000940001097983 */ /* 0x000ea80000300800 */
[----:B------:R-:W3:Y:S04]  /*43bc0*/  LDL.LU R10, [R1+0x98] ;  /* 0x00009800010a7983 */ /* 0x000ee80000300800 */
[----:B------:R-:W3:Y:S04]  /*43bd0*/  LDL.LU R11, [R1+0x9c] ;  /* 0x00009c00010b7983 */ /* 0x000ee80000300800 */
[----:B---3--:R-:W-:Y:S04]  /*43be0*/  STL.64 [R1+0x2ac0], R10 ;  /* 0x002ac00a01007387 */ /* 0x008fe80000100a00 */
[----:B--2---:R1:W-:Y:S04]  /*43bf0*/  STL.64 [R1+0x2ab8], R8 ;  /* 0x002ab80801007387 */ /* 0x0043e80000100a00 */
[----:B0-----:R-:W2:Y:S04]  /*43c00*/  LDL.LU R14, [R1+0x1d8] ;  /* 0x0001d800010e7983 */ /* 0x001ea80000300800 */
[----:B------:R-:W2:Y:S04]  /*43c10*/  LDL.LU R15, [R1+0x1dc] ;  /* 0x0001dc00010f7983 */ /* 0x000ea80000300800 */
[----:B-1----:R-:W2:Y:S04]  /*43c20*/  LDL.LU R8, [R1+0xa0] ;  /* 0x0000a00001087983 */ /* 0x002ea80000300800 */
[----:B------:R-:W2:Y:S04]  /*43c30*/  LDL.LU R9, [R1+0xa4] ;  /* 0x0000a40001097983 */ /* 0x000ea80000300800 */
[----:B------:R-:W2:Y:S04]  /*43c40*/  LDL.LU R10, [R1+0xa8] ;  /* 0x0000a800010a7983 */ /* 0x000ea80000300800 */
[----:B------:R-:W2:Y:S04]  /*43c50*/  LDL.LU R11, [R1+0xac] ;  /* 0x0000ac00010b7983 */ /* 0x000ea80000300800 */
[----:B------:R-:W3:Y:S04]  /*43c60*/  LDL.LU R24, [R1+0x70] ;  /* 0x0000700001187983 */ /* 0x000ee80000300800 */
[----:B------:R-:W3:Y:S04]  /*43c70*/  LDL.LU R25, [R1+0x74] ;  /* 0x0000740001197983 */ /* 0x000ee80000300800 */
[----:B------:R-:W3:Y:S04]  /*43c80*/  LDL.LU R26, [R1+0x78] ;  /* 0x00007800011a7983 */ /* 0x000ee80000300800 */
[----:B------:R-:W3:Y:S04]  /*43c90*/  LDL.LU R27, [R1+0x7c] ;  /* 0x00007c00011b7983 */ /* 0x000ee80000300800 */
[----:B------:R-:W4:Y:S04]  /*43ca0*/  LDL.LU.64 R16, [R1+0x190] ;  /* 0x0001900001107983 */ /* 0x000f280000300a00 */
[----:B----4-:R0:W-:Y:S04]  /*43cb0*/  STL.64 [R1+0x2a08], R16 ;  /* 0x002a081001007387 */ /* 0x0101e80000100a00 */
[----:B0-----:R-:W4:Y:S01]  /*43cc0*/  LDL.LU.64 R16, [R1+0x170] ;  /* 0x0001700001107983 */ /* 0x001f220000300a00 */
[----:B------:R-:W-:-:S03]  /*43cd0*/  IMAD.MOV.U32 R18, RZ, RZ, R28 ;  /* 0x000000ffff127224 */ /* 0x000fc600078e001c */
[----:B----4-:R0:W-:Y:S04]  /*43ce0*/  STL.64 [R1+0x2a20], R16 ;  /* 0x002a201001007387 */ /* 0x0101e80000100a00 */
[----:B0-----:R-:W4:Y:S04]  /*43cf0*/  LDL.LU R16, [R1+0x10] ;  /* 0x0000100001107983 */ /* 0x001f280000300800 */
[----:B------:R-:W4:Y:S04]  /*43d00*/  LDL.LU R17, [R1+0x14] ;  /* 0x0000140001117983 */ /* 0x000f280000300800 */
[----:B------:R-:W2:Y:S04]  /*43d10*/  LDL.LU R28, [R1+0x2ad0] ;  /* 0x002ad000011c7983 */ /* 0x000ea80000300800 */
[----:B------:R-:W2:Y:S01]  /*43d20*/  LDL.LU R19, [R1+0x1c] ;  /* 0x00001c0001137983 */ /* 0x000ea20000300800 */
[----:B------:R-:W-:-:S02]  /*43d30*/  IMAD.MOV.U32 R4, RZ, RZ, R12 ;  /* 0x000000ffff047224 */ /* 0x000fc400078e000c */
[----:B------:R-:W-:Y:S01]  /*43d40*/  IMAD.MOV.U32 R5, RZ, RZ, R13 ;  /* 0x000000ffff057224 */ /* 0x000fe200078e000d */
[----:B--2---:R-:W-:Y:S04]  /*43d50*/  STL.64 [R1+0x2a38], R18 ;  /* 0x002a381201007387 */ /* 0x004fe80000100a00 */
[----:B----4-:R0:W-:Y:S04]  /*43d60*/  STL.64 [R1+0x2a30], R16 ;  /* 0x002a301001007387 */ /* 0x0101e80000100a00 */
[----:B0-----:R-:W2:Y:S04]  /*43d70*/  LDL.LU R16, [R1+0x20] ;  /* 0x0000200001107983 */ /* 0x001ea80000300800 */
[----:B------:R-:W2:Y:S04]  /*43d80*/  LDL.LU R17, [R1+0x24] ;  /* 0x0000240001117983 */ /* 0x000ea80000300800 */
[----:B------:R-:W4:Y:S01]  /*43d90*/  LDL.LU R18, [R1+0x28] ;  /* 0x0000280001127983 */ /* 0x000f220000300800 */
[----:B------:R-:W-:Y:S01]  /*43da0*/  HMMA.16816.F32.BF16 R12, R20, R14, R8 ;  /* 0x0000000e140c723c */ /* 0x000fe20000041808 */
[----:B------:R-:W-:-:S02]  /*43db0*/  IMAD.MOV.U32 R19, RZ, RZ, R28 ;  /* 0x000000ffff137224 */ /* 0x000fc400078e001c */
[----:B------:R-:W2:Y:S04]  /*43dc0*/  LDL.LU R28, [R1+0x2acc] ;  /* 0x002acc00011c7983 */ /* 0x000ea80000300800 */
[----:B----4-:R-:W-:Y:S04]  /*43dd0*/  STL.64 [R1+0x2a68], R18 ;  /* 0x002a681201007387 */ /* 0x010fe80000100a00 */
[----:B--2---:R0:W-:Y:S04]  /*43de0*/  STL.64 [R1+0x2a60], R16 ;  /* 0x002a601001007387 */ /* 0x0041e80000100a00 */
[----:B0-----:R-:W2:Y:S04]  /*43df0*/  LDL.LU R16, [R1+0x50] ;  /* 0x0000500001107983 */ /* 0x001ea80000300800 */
[----:B------:R-:W2:Y:S04]  /*43e00*/  LDL.LU R17, [R1+0x54] ;  /* 0x0000540001117983 */ /* 0x000ea80000300800 */
[----:B------:R-:W2:Y:S04]  /*43e10*/  LDL.LU R18, [R1+0x58] ;  /* 0x0000580001127983 */ /* 0x000ea80000300800 */
[----:B------:R-:W2:Y:S04]  /*43e20*/  LDL.LU R19, [R1+0x5c] ;  /* 0x00005c0001137983 */ /* 0x000ea80000300800 */
[----:B------:R0:W-:Y:S04]  /*43e30*/  STL [R1+0x29e0], R6 ;  /* 0x0029e00601007387 */ /* 0x0001e80000100800 */
[----:B------:R-:W-:Y:S04]  /*43e40*/  STL [R1+0x29dc], R29 ;  /* 0x0029dc1d01007387 */ /* 0x000fe80000100800 */
[----:B------:R-:W-:Y:S04]  /*43e50*/  STL [R1+0x29d8], R5 ;  /* 0x0029d80501007387 */ /* 0x000fe80000100800 */
[----:B------:R-:W-:Y:S01]  /*43e60*/  STL [R1+0x29d4], R4 ;  /* 0x0029d40401007387 */ /* 0x000fe20000100800 */
[----:B0-----:R-:W-:-:S03]  /*43e70*/  IMAD.MOV.U32 R6, RZ, RZ, R0 ;  /* 0x000000ffff067224 */ /* 0x001fc600078e0000 */
[----:B------:R-:W4:Y:S04]  /*43e80*/  LDL.LU R0, [R1+0x2ac8] ;  /* 0x002ac80001007983 */ /* 0x000f280000300800 */
[----:B------:R-:W2:Y:S04]  /*43e90*/  LDL.LU.64 R10, [R1+0x2ac0] ;  /* 0x002ac000010a7983 */ /* 0x000ea80000300a00 */
[----:B------:R-:W2:Y:S04]  /*43ea0*/  LDL.LU.64 R8, [R1+0x2ab8] ;  /* 0x002ab80001087983 */ /* 0x000ea80000300a00 */
[----:B------:R-:W-:Y:S04]  /*43eb0*/  STL.64 [R1+0xc0], R12 ;  /* 0x0000c00c01007387 */ /* 0x000fe80000100a00 */
[----:B------:R0:W-:Y:S04]  /*43ec0*/  STL.64 [R1+0xc8], R14 ;  /* 0x0000c80e01007387 */ /* 0x0001e80000100a00 */
[----:B0-----:R-:W2:Y:S01]  /*43ed0*/  LDL.LU.64 R14, [R1+0x2ab0] ;  /* 0x002ab000010e7983 */ /* 0x001ea20000300a00 */
[----:B------:R-:W-:Y:S01]  /*43ee0*/  IMAD.MOV.U32 R7, RZ, RZ, R3 ;  /* 0x000000ffff077224 */ /* 0x000fe200078e0003 */
[----:B--2---:R-:W-:Y:S02]  /*43ef0*/  HMMA.16816.F32.BF16 R12, R20, R14, R8 ;  /* 0x0000000e140c723c */ /* 0x004fe40000041808 */
[----:B------:R-:W2:Y:S04]  /*43f00*/  LDL.LU.64 R10, [R1+0x2aa8] ;  /* 0x002aa800010a7983 */ /* 0x000ea80000300a00 */
[----:B------:R-:W2:-:S13]  /*43f10*/  LDL.LU.64 R8, [R1+0x2aa0] ;  /* 0x002aa00001087983 */ /* 0x000e9a0000300a00 */
[----:B------:R-:W-:Y:S04]  /*43f20*/  STL.64 [R1+0xb0], R12 ;  /* 0x0000b00c01007387 */ /* 0x000fe80000100a00 */
[----:B------:R0:W-:Y:S04]  /*43f30*/  STL.64 [R1+0xb8], R14 ;  /* 0x0000b80e01007387 */ /* 0x0001e80000100a00 */
[----:B0-----:R-:W3:Y:S01]  /*43f40*/  LDL.LU.64 R14, [R1+0x2a98] ;  /* 0x002a9800010e7983 */ /* 0x001ee20000300a00 */
[----:B--2---:R-:W-:Y:S03]  /*43f50*/  HMMA.16816.F32.BF16 R4, R20, R6, R8 ;  /* 0x000000061404723c */ /* 0x004fe60000041808 */
[----:B------:R-:W3:-:S15]  /*43f60*/  LDL.LU.64 R10, [R1+0x2a90] ;  /* 0x002a9000010a7983 */ /* 0x000ede0000300a00 */
[----:B------:R-:W-:Y:S01]  /*43f70*/  NOP ;  /* 0x0000000000007918 */ /* 0x000fe20000000000 */
[----:B------:R-:W-:Y:S04]  /*43f80*/  STL [R1+0xa4], R5 ;  /* 0x0000a40501007387 */ /* 0x000fe80000100800 */
[----:B------:R0:W-:Y:S02]  /*43f90*/  STL.64 [R1+0xa8], R6 ;  /* 0x0000a80601007387 */ /* 0x0001e40000100a00 */
[----:B0-----:R-:W-:-:S05]  /*43fa0*/  IMAD.MOV.U32 R7, RZ, RZ, R4 ;  /* 0x000000ffff077224 */ /* 0x001fca00078e0004 */
[----:B------:R0:W-:Y:S04]  /*43fb0*/  STL [R1+0x29e4], R7 ;  /* 0x0029e40701007387 */ /* 0x0001e80000100800 */
[----:B------:R-:W2:Y:S04]  /*43fc0*/  LDL.LU R4, [R1+0x60] ;  /* 0x0000600001047983 */ /* 0x000ea80000300800 */
[----:B------:R-:W2:Y:S04]  /*43fd0*/  LDL.LU R5, [R1+0x64] ;  /* 0x0000640001057983 */ /* 0x000ea80000300800 */
[----:B------:R-:W2:Y:S04]  /*43fe0*/  LDL.LU R6, [R1+0x68] ;  /* 0x0000680001067983 */ /* 0x000ea80000300800 */
[----:B0-----:R-:W2:Y:S01]  /*43ff0*/  LDL.LU R7, [R1+0x6c] ;  /* 0x00006c0001077983 */ /* 0x001ea20000300800 */
[----:B---3--:R-:W-:Y:S03]  /*44000*/  HMMA.16816.F32.BF16 R8, R20, R10, R24 ;  /* 0x0000000a1408723c */ /* 0x008fe60000041818 */
[----:B------:R-:W3:-:S15]  /*44010*/  LDL.LU.64 R24, [R1+0x2a88] ;  /* 0x002a880001187983 */ /* 0x000ede0000300a00 */
[----:B------:R-:W-:Y:S01]  /*44020*/  NOP ;  /* 0x0000000000007918 */ /* 0x000fe20000000000 */
[----:B------:R-:W-:Y:S04]  /*44030*/  STL.64 [R1+0x90], R8 ;  /* 0x0000900801007387 */ /* 0x000fe80000100a00 */
[----:B------:R0:W-:Y:S04]  /*44040*/  STL.64 [R1+0x98], R10 ;  /* 0x0000980a01007387 */ /* 0x0001e80000100a00 */
[----:B0-----:R-:W3:Y:S04]  /*44050*/  LDL.LU.64 R10, [R1+0x2a80] ;  /* 0x002a8000010a7983 */ /* 0x001ee80000300a00 */
[----:B------:R-:W3:Y:S01]  /*44060*/  LDL.LU.64 R8, [R1+0x2a78] ;  /* 0x002a780001087983 */ /* 0x000ee20000300a00 */
[----:B--2---:R-:W-:Y:S03]  /*44070*/  HMMA.16816.F32.BF16 R4, R20, R14, R4 ;  /* 0x0000000e1404723c */ /* 0x004fe60000041804 */
[----:B------:R-:W0:Y:S01]  /*44080*/  LDSM.16.MT88.4 R12, [R2+UR5+0x21400] ;  /* 0x02140005020c783b */ /* 0x000e220008004200 */
[----:B----4-:R-:W-:-:S02]  /*44090*/  IMAD.MOV.U32 R20, RZ, RZ, R0 ;  /* 0x000000ffff147224 */ /* 0x010fc400078e0000 */
[----:B------:R-:W-:-:S13]  /*440a0*/  IMAD.MOV.U32 R21, RZ, RZ, R28 ;  /* 0x000000ffff157224 */ /* 0x000fda00078e001c */
[----:B------:R-:W-:Y:S04]  /*440b0*/  STL.64 [R1+0x80], R4 ;  /* 0x0000800401007387 */ /* 0x000fe80000100a00 */
[----:B------:R-:W-:Y:S04]  /*440c0*/  STL [R1+0x88], R6 ;  /* 0x0000880601007387 */ /* 0x000fe80000100800 */
[----:B------:R-:W2:Y:S04]  /*440d0*/  LDL.LU R0, [R1+0x2a74] ;  /* 0x002a740001007983 */ /* 0x000ea80000300800 */
[----:B------:R-:W4:Y:S04]  /*440e0*/  LDL.LU R28, [R1+0x2a70] ;  /* 0x002a7000011c7983 */ /* 0x000f280000300800 */
[----:B0-----:R-:W-:Y:S04]  /*440f0*/  STL.64 [R1+0x2948], R14 ;  /* 0x0029480e01007387 */ /* 0x001fe80000100a00 */
[----:B------:R0:W-:Y:S04]  /*44100*/  STL.64 [R1+0x2940], R12 ;  /* 0x0029400c01007387 */ /* 0x0001e80000100a00 */
[----:B0-----:R-:W2:Y:S01]  /*44110*/  LDL.LU.64 R12, [R1+0x180] ;  /* 0x00018000010c7983 */ /* 0x001ea20000300a00 */
[----:B---3--:R-:W-:Y:S03]  /*44120*/  HMMA.16816.F32.BF16 R24, R8, R24, R16 ;  /* 0x000000180818723c */ /* 0x008fe60000041810 */
[----:B------:R-:W3:Y:S04]  /*44130*/  LDL.LU.64 R18, [R1+0x2a68] ;  /* 0x002a680001127983 */ /* 0x000ee80000300a00 */
[----:B------:R-:W3:-:S12]  /*44140*/  LDL.LU.64 R16, [R1+0x2a60] ;  /* 0x002a600001107983 */ /* 0x000ed80000300a00 */
[----:B------:R-:W-:Y:S04]  /*44150*/  STL.64 [R1+0x70], R24 ;  /* 0x0000701801007387 */ /* 0x000fe80000100a00 */
[----:B------:R0:W-:Y:S04]  /*44160*/  STL.64 [R1+0x78], R26 ;  /* 0x0000781a01007387 */ /* 0x0001e80000100a00 */
[----:B0-----:R-:W2:Y:S04]  /*44170*/  LDL.LU.64 R26, [R1+0x2a58] ;  /* 0x002a5800011a7983 */ /* 0x001ea80000300a00 */
[----:B------:R-:W2:Y:S02]  /*44180*/  LDL.LU.64 R24, [R1+0x2a50] ;  /* 0x002a500001187983 */ /* 0x000ea40000300a00 */
[----:B--2---:R-:W-:-:S15]  /*44190*/  HMMA.16816.F32.BF16 R24, R8, R20, R24 ;  /* 0x000000140818723c */ /* 0x004fde0000041818 */
[----:B------:R-:W-:-:S04]  /*441a0*/  NOP ;  /* 0x0000000000007918 */ /* 0x000fc80000000000 */
[----:B------:R0:W-:Y:S04]  /*441b0*/  STL.64 [R1+0x110], R24 ;  /* 0x0001101801007387 */ /* 0x0001e80000100a00 */
[----:B------:R-:W-:Y:S04]  /*441c0*/  STL.64 [R1+0x118], R26 ;  /* 0x0001181a01007387 */ /* 0x000fe80000100a00 */
[----:B0-----:R-:W2:Y:S04]  /*441d0*/  LDL.LU.64 R24, [R1+0x2a48] ;  /* 0x002a480001187983 */ /* 0x001ea80000300a00 */
[----:B------:R0:W-:Y:S04]  /*441e0*/  STL.64 [R1+0x29b8], R20 ;  /* 0x0029b81401007387 */ /* 0x0001e80000100a00 */
[----:B0-----:R-:W2:Y:S04]  /*441f0*/  LDL.LU R20, [R1+0x30] ;  /* 0x0000300001147983 */ /* 0x001ea80000300800 */
[----:B------:R-:W2:Y:S01]  /*44200*/  LDL.LU R21, [R1+0x34] ;  /* 0x0000340001157983 */ /* 0x000ea20000300800 */
[----:B----4-:R-:W-:-:S02]  /*44210*/  IMAD.MOV.U32 R22, RZ, RZ, R28 ;  /* 0x000000ffff167224 */ /* 0x010fc400078e001c */
[----:B------:R-:W-:-:S07]  /*44220*/  IMAD.MOV.U32 R23, RZ, RZ, R0 ;  /* 0x000000ffff177224 */ /* 0x000fce00078e0000 */
[----:B--2---:R-:W-:-:S15]  /*44230*/  HMMA.16816.F32.BF16 R20, R8, R24, R20 ;  /* 0x000000180814723c */ /* 0x004fde0000041814 */
[----:B------:R-:W-:-:S04]  /*44240*/  NOP ;  /* 0x0000000000007918 */ /* 0x000fc80000000000 */
[----:B------:R0:W-:Y:S04]  /*44250*/  STL.64 [R1+0x100], R20 ;  /* 0x0001001401007387 */ /* 0x0001e80000100a00 */
[----:B------:R-:W-:Y:S01]  /*44260*/  STL.64 [R1+0x108], R22 ;  /* 0x0001081601007387 */ /* 0x000fe20000100a00 */
[----:B0-----:R-:W-:Y:S02]  /*44270*/  IMAD.MOV.U32 R21, RZ, RZ, R24 ;  /* 0x000000ffff157224 */ /* 0x001fe400078e0018 */
[----:B------:R-:W-:Y:S02]  /*44280*/  IMAD.MOV.U32 R20, RZ, RZ, R25 ;  /* 0x000000ffff147224 */ /* 0x000fe400078e0019 */
[----:B------:R-:W3:Y:S02]  /*44290*/  LDL.LU.64 R24, [R1+0x2a40] ;  /* 0x002a400001187983 */ /* 0x000ee40000300a00 */
[----:B---3--:R-:W-:Y:S02]  /*442a0*/  HMMA.16816.F32.BF16 R24, R8, R24, R16 ;  /* 0x000000180818723c */ /* 0x008fe40000041810 */
[----:B------:R-:W2:Y:S04]  /*442b0*/  LDL.LU.64 R18, [R1+0x2a38] ;  /* 0x002a380001127983 */ /* 0x000ea80000300a00 */
[----:B------:R-:W2:-:S13]  /*442c0*/  LDL.LU.64 R16, [R1+0x2a30] ;  /* 0x002a300001107983 */ /* 0x000e9a0000300a00 */
[----:B------:R0:W-:Y:S04]  /*442d0*/  STL.64 [R1+0x60], R24 ;  /* 0x0000601801007387 */ /* 0x0001e80000100a00 */
[----:B------:R-:W-:Y:S04]  /*442e0*/  STL.64 [R1+0x68], R26 ;  /* 0x0000681a01007387 */ /* 0x000fe80000100a00 */
[----:B0-----:R-:W2:Y:S02]  /*442f0*/  LDL.LU.64 R24, [R1+0x2a28] ;  /* 0x002a280001187983 */ /* 0x001ea40000300a00 */
[----:B--2---:R-:W-:Y:S01]  /*44300*/  HMMA.16816.F32.BF16 R16, R8, R24, R16 ;  /* 0x000000180810723c */ /* 0x004fe20000041810 */
[----:B------:R-:W-:-:S02]  /*44310*/  IMAD.MOV.U32 R5, RZ, RZ, R24 ;  /* 0x000000ffff057224 */ /* 0x000fc400078e0018 */
[----:B------:R-:W-:-:S15]  /*44320*/  IMAD.MOV.U32 R4, RZ, RZ, R25 ;  /* 0x000000ffff047224 */ /* 0x000fde00078e0019 */
[----:B------:R-:W-:Y:S01]  /*44330*/  NOP ;  /* 0x0000000000007918 */ /* 0x000fe20000000000 */
[----:B------:R0:W-:Y:S04]  /*44340*/  STL.64 [R1+0x50], R16 ;  /* 0x0000501001007387 */ /* 0x0001e80000100a00 */
[----:B------:R-:W-:Y:S04]  /*44350*/  STL.64 [R1+0x58], R18 ;  /* 0x0000581201007387 */ /* 0x000fe80000100a00 */
[----:B0-----:R-:W2:Y:S04]  /*44360*/  LDL.LU.64 R16, [R1+0x2a20] ;  /* 0x002a200001107983 */ /* 0x001ea80000300a00 */
[----:B------:R-:W2:Y:S04]  /*44370*/  LDL.LU.64 R26, [R1+0x2a18] ;  /* 0x002a1800011a7983 */ /* 0x000ea80000300a00 */
[----:B------:R-:W2:Y:S02]  /*44380*/  LDL.LU.64 R24, [R1+0x2a10] ;  /* 0x002a100001187983 */ /* 0x000ea40000300a00 */
[----:B--2---:R-:W-:Y:S01]  /*44390*/  HMMA.16816.F32.BF16 R24, R8, R16, R24 ;  /* 0x000000100818723c */ /* 0x004fe20000041818 */
[----:B------:R-:W-:-:S02]  /*443a0*/  IMAD.MOV.U32 R6, RZ, RZ, R16 ;  /* 0x000000ffff067224 */ /* 0x000fc400078e0010 */
[----:B------:R-:W-:Y:S02]  /*443b0*/  IMAD.MOV.U32 R29, RZ, RZ, R17 ;  /* 0x000000ffff1d7224 */ /* 0x000fe400078e0011 */
[----:B------:R-:W2:-:S14]  /*443c0*/  LDL.LU.64 R16, [R1+0x2a08] ;  /* 0x002a080001107983 */ /* 0x000e9c0000300a00 */
[----:B------:R-:W-:Y:S04]  /*443d0*/  STL.64 [R1+0x40], R24 ;  /* 0x0000401801007387 */ /* 0x000fe80000100a00 */
[----:B------:R0:W-:Y:S01]  /*443e0*/  STL [R1+0x48], R26 ;  /* 0x0000481a01007387 */ /* 0x0001e20000100800 */
[----:B------:R-:W-:-:S03]  /*443f0*/  IMAD.MOV.U32 R28, RZ, RZ, R27 ;  /* 0x000000ffff1c7224 */ /* 0x000fc600078e001b */
[----:B0-----:R-:W3:Y:S04]  /*44400*/  LDL.LU.64 R26, [R1+0x2a00] ;  /* 0x002a0000011a7983 */ /* 0x001ee80000300a00 */
[----:B------:R-:W3:Y:S01]  /*44410*/  LDL.LU.64 R24, [R1+0x29f8] ;  /* 0x0029f80001187983 */ /* 0x000ee20000300a00 */
[----:B--2---:R-:W-:Y:S02]  /*44420*/  IMAD.MOV.U32 R23, RZ, RZ, R16 ;  /* 0x000000ffff177224 */ /* 0x004fe400078e0010 */
[----:B------:R-:W-:Y:S01]  /*44430*/  IMAD.MOV.U32 R22, RZ, RZ, R17 ;  /* 0x000000ffff167224 */ /* 0x000fe200078e0011 */
[----:B---3--:R-:W-:-:S15]  /*44440*/  HMMA.16816.F32.BF16 R24, R8, R16, R24 ;  /* 0x000000100818723c */ /* 0x008fde0000041818 */
[----:B------:R-:W-:-:S04]  /*44450*/  NOP ;  /* 0x0000000000007918 */ /* 0x000fc80000000000 */
[----:B------:R-:W-:Y:S04]  /*44460*/  STL.64 [R1+0x20], R24 ;  /* 0x0000201801007387 */ /* 0x000fe80000100a00 */
[----:B------:R0:W-:Y:S04]  /*44470*/  STL.64 [R1+0x28], R26 ;  /* 0x0000281a01007387 */ /* 0x0001e80000100a00 */
[----:B------:R-:W2:Y:S04]  /*44480*/  LDL.LU.64 R18, [R1+0x29f0] ;  /* 0x0029f00001127983 */ /* 0x000ea80000300a00 */
[----:B------:R-:W2:Y:S01]  /*44490*/  LDL.LU.64 R16, [R1+0x29e8] ;  /* 0x0029e80001107983 */ /* 0x000ea20000300a00 */
[----:B------:R-:W-:-:S02]  /*444a0*/  IMAD.MOV.U32 R3, RZ, RZ, R12 ;  /* 0x000000ffff037224 */ /* 0x000fc400078e000c */
[----:B------:R-:W-:Y:S01]  /*444b0*/  IMAD.MOV.U32 R0, RZ, RZ, R13 ;  /* 0x000000ffff007224 */ /* 0x000fe200078e000d */
[----:B--2---:R-:W-:-:S15]  /*444c0*/  HMMA.16816.F32.BF16 R8, R8, R12, R16 ;  /* 0x0000000c0808723c */ /* 0x004fde0000041810 */
[----:B------:R-:W-:-:S04]  /*444d0*/  NOP ;  /* 0x0000000000007918 */ /* 0x000fc80000000000 */
[----:B0-----:R-:W-:Y:S02]  /*444e0*/  IMAD.MOV.U32 R27, RZ, RZ, R8 ;  /* 0x000000ffff1b7224 */ /* 0x001fe400078e0008 */
[----:B------:R-:W-:Y:S02]  /*444f0*/  IMAD.MOV.U32 R26, RZ, RZ, R9 ;  /* 0x000000ffff1a7224 */ /* 0x000fe400078e0009 */
[----:B------:R-:W-:Y:S02]  /*44500*/  IMAD.MOV.U32 R25, RZ, RZ, R10 ;  /* 0x000000ffff197224 */ /* 0x000fe400078e000a */
[----:B------:R-:W-:Y:S01]  /*44510*/  IMAD.MOV.U32 R24, RZ, RZ, R11 ;  /* 0x000000ffff187224 */ /* 0x000fe200078e000b */
[----:B------:R-:W-:Y:S04]  /*44520*/  STL.64 [R1+0x2958], R26 ;  /* 0x0029581a01007387 */ /* 0x000fe80000100a00 */
[----:B------:R0:W-:Y:S04]  /*44530*/  STL.64 [R1+0x2950], R24 ;  /* 0x0029501801007387 */ /* 0x0001e80000100a00 */
[----:B------:R-:W2:Y:S04]  /*44540*/  LDL.LU R12, [R1+0x80] ;  /* 0x00008000010c7983 */ /* 0x000ea80000300800 */
[----:B------:R-:W2:Y:S04]  /*44550*/  LDL.LU R13, [R1+0x84] ;  /* 0x00008400010d7983 */ /* 0x000ea80000300800 */
[----:B------:R-:W3:Y:S01]  /*44560*/  LDL.LU R14, [R1+0x88] ;  /* 0x00008800010e7983 */ /* 0x000ee20000300800 */
[----:B------:R-:W-:-:S02]  /*44570*/  IMAD.MOV.U32 R15, RZ, RZ, R7 ;  /* 0x000000ffff0f7224 */ /* 0x000fc400078e0007 */
[----:B------:R-:W-:Y:S02]  /*44580*/  IMAD.MOV.U32 R16, RZ, RZ, R21 ;  /* 0x000000ffff107224 */ /* 0x000fe400078e0015 */
[----:B------:R-:W-:Y:S01]  /*44590*/  IMAD.MOV.U32 R17, RZ, RZ, R20 ;  /* 0x000000ffff117224 */ /* 0x000fe200078e0014 */
[----:B------:R-:W4:Y:S01]  /*445a0*/  LDL.LU R7, [R1+0x29e4] ;  /* 0x0029e40001077983 */ /* 0x000f220000300800 */
[----:B0-----:R-:W-:Y:S02]  /*445b0*/  IMAD.MOV.U32 R24, RZ, RZ, R23 ;  /* 0x000000ffff187224 */ /* 0x001fe400078e0017 */
[----:B------:R-:W-:Y:S01]  /*445c0*/  IMAD.MOV.U32 R25, RZ, RZ, R22 ;  /* 0x000000ffff197224 */ /* 0x000fe200078e0016 */
[----:B---3--:R-:W-:Y:S04]  /*445d0*/  STL.64 [R1+0x2968], R14 ;  /* 0x0029680e01007387 */ /* 0x008fe80000100a00 */
[----:B--2---:R-:W-:Y:S04]  /*445e0*/  STL.64 [R1+0x2960], R12 ;  /* 0x0029600c01007387 */ /* 0x004fe80000100a00 */
[----:B------:R0:W-:Y:S04]  /*445f0*/  STL.64 [R1+0x29b0], R16 ;  /* 0x0029b01001007387 */ /* 0x0001e80000100a00 */
[----:B0-----:R-:W2:Y:S04]  /*44600*/  LDL.LU R16, [R1+0xe0] ;  /* 0x0000e00001107983 */ /* 0x001ea80000300800 */
[----:B------:R-:W2:Y:S04]  /*44610*/  LDL.LU R17, [R1+0xe4] ;  /* 0x0000e40001117983 */ /* 0x000ea80000300800 */
[----:B------:R-:W2:Y:S04]  /*44620*/  LDL.LU R18, [R1+0xe8] ;  /* 0x0000e80001127983 */ /* 0x000ea80000300800 */
[----:B------:R-:W2:Y:S04]  /*44630*/  LDL.LU R19, [R1+0xec] ;  /* 0x0000ec0001137983 */ /* 0x000ea80000300800 */
[----:B------:R-:W3:Y:S04]  /*44640*/  LDL.LU R20, [R1+0xf0] ;  /* 0x0000f00001147983 */ /* 0x000ee80000300800 */
[----:B------:R-:W3:Y:S04]  /*44650*/  LDL.LU R21, [R1+0xf4] ;  /* 0x0000f40001157983 */ /* 0x000ee80000300800 */
[----:B------:R-:W3:Y:S04]  /*44660*/  LDL.LU R22, [R1+0xf8] ;  /* 0x0000f80001167983 */ /* 0x000ee80000300800 */
[----:B------:R-:W3:Y:S04]  /*44670*/  LDL.LU R23, [R1+0xfc] ;  /* 0x0000fc0001177983 */ /* 0x000ee80000300800 */
[----:B------:R0:W-:Y:S04]  /*44680*/  STL.64 [R1+0x2970], R24 ;  /* 0x0029701801007387 */ /* 0x0001e80000100a00 */
[----:B------:R-:W2:Y:S04]  /*44690*/  LDL.LU R12, [R1+0x90] ;  /* 0x00009000010c7983 */ /* 0x000ea80000300800 */
[----:B------:R-:W2:Y:S04]  /*446a0*/  LDL.LU R13, [R1+0x94] ;  /* 0x00009400010d7983 */ /* 0x000ea80000300800 */
[----:B------:R-:W2:Y:S04]  /*446b0*/  LDL.LU R14, [R1+0x98] ;  /* 0x00009800010e7983 */ /* 0x000ea80000300800 */
[----:B------:R-:W2:Y:S01]  /*446c0*/  LDL.LU R15, [R1+0x9c] ;  /* 0x00009c00010f7983 */ /* 0x000ea20000300800 */
[----:B0-----:R-:W-:-:S02]  /*446d0*/  IMAD.MOV.U32 R24, RZ, RZ, R6 ;  /* 0x000000ffff187224 */ /* 0x001fc400078e0006 */
[----:B------:R-:W-:Y:S01]  /*446e0*/  IMAD.MOV.U32 R25, RZ, RZ, R29 ;  /* 0x000000ffff197224 */ /* 0x000fe200078e001d */
[----:B--2---:R-:W-:Y:S04]  /*446f0*/  STL.64 [R1+0x2980], R14 ;  /* 0x0029800e01007387 */ /* 0x004fe80000100a00 */
[----:B------:R-:W-:Y:S04]  /*44700*/  STL.64 [R1+0x2978], R12 ;  /* 0x0029780c01007387 */ /* 0x000fe80000100a00 */
[----:B------:R-:W2:Y:S04]  /*44710*/  LDL.LU R6, [R1+0x29e0] ;  /* 0x0029e00001067983 */ /* 0x000ea80000300800 */
[----:B------:R-:W2:Y:S04]  /*44720*/  LDL.LU R29, [R1+0x29dc] ;  /* 0x0029dc00011d7983 */ /* 0x000ea80000300800 */
[----:B------:R0:W-:Y:S02]  /*44730*/  STL.64 [R1+0x2990], R24 ;  /* 0x0029901801007387 */ /* 0x0001e40000100a00 */
[----:B0-----:R-:W-:-:S02]  /*44740*/  IMAD.MOV.U32 R24, RZ, RZ, R5 ;  /* 0x000000ffff187224 */ /* 0x001fc400078e0005 */
[----:B------:R-:W-:Y:S01]  /*44750*/  IMAD.MOV.U32 R25, RZ, RZ, R4 ;  /* 0x000000ffff197224 */ /* 0x000fe200078e0004 */
[----:B------:R-:W2:Y:S04]  /*44760*/  LDL.LU R5, [R1+0x29d8] ;  /* 0x0029d80001057983 */ /* 0x000ea80000300800 */
[----:B------:R-:W2:Y:S04]  /*44770*/  LDL.LU R4, [R1+0x29d4] ;  /* 0x0029d40001047983 */ /* 0x000ea80000300800 */
[----:B------:R0:W-:Y:S04]  /*44780*/  STL.64 [R1+0x2998], R24 ;  /* 0x0029981801007387 */ /* 0x0001e80000100a00 */
[----:B0-----:R-:W2:Y:S04]  /*44790*/  LDL.LU R24, [R1+0xc0] ;  /* 0x0000c00001187983 */ /* 0x001ea80000300800 */
[----:B------:R-:W2:Y:S04]  /*447a0*/  LDL.LU R25, [R1+0xc4] ;  /* 0x0000c40001197983 */ /* 0x000ea80000300800 */
[----:B------:R-:W2:Y:S04]  /*447b0*/  LDL.LU R26, [R1+0xc8] ;  /* 0x0000c800011a7983 */ /* 0x000ea80000300800 */
[----:B------:R-:W2:Y:S04]  /*447c0*/  LDL.LU R27, [R1+0xcc] ;  /* 0x0000cc00011b7983 */ /* 0x000ea80000300800 */
[----:B--2---:R-:W-:Y:S04]  /*447d0*/  STL.64 [R1+0x29a8], R26 ;  /* 0x0029a81a01007387 */ /* 0x004fe80000100a00 */
[----:B------:R0:W-:Y:S02]  /*447e0*/  STL.64 [R1+0x29a0], R24 ;  /* 0x0029a01801007387 */ /* 0x0001e40000100a00 */
[----:B0-----:R-:W-:-:S02]  /*447f0*/  IMAD.MOV.U32 R24, RZ, RZ, R4 ;  /* 0x000000ffff187224 */ /* 0x001fc400078e0004 */
[----:B------:R-:W-:Y:S01]  /*44800*/  IMAD.MOV.U32 R25, RZ, RZ, R5 ;  /* 0x000000ffff197224 */ /* 0x000fe200078e0005 */
[----:B------:R-:W3:Y:S04]  /*44810*/  LDL.LU R4, [R1+0x29d0] ;  /* 0x0029d00001047983 */ /* 0x000ee80000300800 */
[----:B------:R-:W3:Y:S01]  /*44820*/  LDL.LU R5, [R1+0x29cc] ;  /* 0x0029cc0001057983 */ /* 0x000ee20000300800 */
[----:B------:R-:W-:-:S03]  /*44830*/  IMAD.MOV.U32 R26, RZ, RZ, R29 ;  /* 0x000000ffff1a7224 */ /* 0x000fc600078e001d */
[----:B------:R-:W2:Y:S01]  /*44840*/  LDL.LU R29, [R1+0x29c8] ;  /* 0x0029c800011d7983 */ /* 0x000ea20000300800 */
[----:B------:R-:W-:-:S03]  /*44850*/  IMAD.MOV.U32 R27, RZ, RZ, R6 ;  /* 0x000000ffff1b7224 */ /* 0x000fc600078e0006 */
[----:B------:R-:W3:Y:S01]  /*44860*/  LDL.LU R6, [R1+0x29c4] ;  /* 0x0029c40001067983 */ /* 0x000ee20000300800 */
[----:B----4-:R-:W-:-:S03]  /*44870*/  IMAD.MOV.U32 R12, RZ, RZ, R7 ;  /* 0x000000ffff0c7224 */ /* 0x010fc600078e0007 */
[----:B------:R-:W3:Y:S04]  /*44880*/  LDL.LU R7, [R1+0x29c0] ;  /* 0x0029c00001077983 */ /* 0x000ee80000300800 */
[----:B------:R-:W4:Y:S04]  /*44890*/  LDL.LU R13, [R1+0xa4] ;  /* 0x0000a400010d7983 */ /* 0x000f280000300800 */
[----:B------:R-:W4:Y:S04]  /*448a0*/  LDL.LU R14, [R1+0xa8] ;  /* 0x0000a800010e7983 */ /* 0x000f280000300800 */
[----:B------:R-:W4:Y:S04]  /*448b0*/  LDL.LU R15, [R1+0xac] ;  /* 0x0000ac00010f7983 */ /* 0x000f280000300800 */
[----:B--2---:R-:W0:Y:S04]  /*448c0*/  LDSM.16.MT88.4 R8, [R29+UR5+0x21400] ;  /* 0x021400051d08783b */ /* 0x004e280008004200 */
[----:B0-----:R-:W-:Y:S04]  /*448d0*/  STL.64 [R1+0x28d0], R10 ;  /* 0x0028d00a01007387 */ /* 0x001fe80000100a00 */
[----:B------:R0:W-:Y:S04]  /*448e0*/  STL.64 [R1+0x28c8], R8 ;  /* 0x0028c80801007387 */ /* 0x0001e80000100a00 */
[----:B0-----:R-:W3:Y:S04]  /*448f0*/  LDL.LU.64 R8, [R1+0x120] ;  /* 0x0001200001087983 */ /* 0x001ee80000300a00 */
[----:B------:R-:W2:Y:S01]  /*44900*/  LDL.LU.64 R10, [R1+0x128] ;  /* 0x00012800010a7983 */ /* 0x000ea20000300a00 */
[----:B---3--:R-:W-:-:S15]  /*44910*/  HMMA.16816.F32.BF16 R20, R4, R8, R20 ;  /* 0x000000080414723c */ /* 0x008fde0000041814 */
[----:B------:R-:W-:-:S04]  /*44920*/  NOP ;  /* 0x0000000000007918 */ /* 0x000fc80000000000 */
[----:B------:R0:W-:Y:S04]  /*44930*/  STL.64 [R1], R20 ;  /* 0x0000001401007387 */ /* 0x0001e80000100a00 */
[----:B------:R1:W-:Y:S04]  /*44940*/  STL.64 [R1+0x8], R22 ;  /* 0x0000081601007387 */ /* 0x0003e80000100a00 */
[----:B0-----:R-:W1:Y:S02]  /*44950*/  LDL.LU.64 R20, [R1+0x29b8] ;  /* 0x0029b80001147983 */ /* 0x001e640000300a00 */
[----:B-1----:R-:W-:Y:S02]  /*44960*/  HMMA.16816.F32.BF16 R20, R4, R20, R16 ;  /* 0x000000140414723c */ /* 0x002fe40000041810 */
[----:B------:R-:W3:-:S15]  /*44970*/  LDL.LU.64 R16, [R1+0x29b0] ;  /* 0x0029b00001107983 */ /* 0x000ede0000300a00 */
[----:B------:R-:W-:Y:S02]  /*44980*/  NOP ;  /* 0x0000000000007918 */ /* 0x000fe40000000000 */
[----:B------:R-:W-:Y:S04]  /*44990*/  STL [R1+0x28b4], R22 ;  /* 0x0028b41601007387 */ /* 0x000fe80000100800 */
[----:B------:R-:W-:Y:S04]  /*449a0*/  STL [R1+0x28b0], R23 ;  /* 0x0028b01701007387 */ /* 0x000fe80000100800 */
[----:B------:R0:W-:Y:S04]  /*449b0*/  STL.64 [R1+0x2920], R20 ;  /* 0x0029201401007387 */ /* 0x0001e80000100a00 */
[----:B0-----:R-:W2:Y:S04]  /*449c0*/  LDL.LU.64 R20, [R1+0x150] ;  /* 0x0001500001147983 */ /* 0x001ea80000300a00 */
[----:B------:R-:W2:Y:S01]  /*449d0*/  LDL.LU.64 R22, [R1+0x158] ;  /* 0x0001580001167983 */ /* 0x000ea20000300a00 */
[----:B---3--:R-:W-:Y:S03]  /*449e0*/  HMMA.16816.F32.BF16 R16, R4, R16, R24 ;  /* 0x000000100410723c */ /* 0x008fe60000041818 */
[----:B------:R-:W2:Y:S04]  /*449f0*/  LDL.LU.64 R26, [R1+0x29a8] ;  /* 0x0029a800011a7983 */ /* 0x000ea80000300a00 */
[----:B------:R-:W2:-:S12]  /*44a00*/  LDL.LU.64 R24, [R1+0x29a0] ;  /* 0x0029a00001187983 */ /* 0x000e980000300a00 */
[----:B------:R0:W-:Y:S04]  /*44a10*/  STL [R1+0x28a4], R16 ;  /* 0x0028a41001007387 */ /* 0x0001e80000100800 */
[----:B------:R1:W-:Y:S04]  /*44a20*/  STL [R1+0x28a0], R17 ;  /* 0x0028a01101007387 */ /* 0x0003e80000100800 */
[----:B------:R3:W-:Y:S04]  /*44a30*/  STL [R1+0x289c], R18 ;  /* 0x00289c1201007387 */ /* 0x0007e80000100800 */
[----:B------:R3:W-:Y:S04]  /*44a40*/  STL [R1+0x2898], R19 ;  /* 0x0028981301007387 */ /* 0x0007e80000100800 */
[----:B0-----:R-:W4:Y:S04]  /*44a50*/  LDL.LU R16, [R1+0xb0] ;  /* 0x0000b00001107983 */ /* 0x001f280000300800 */
[----:B-1----:R-:W4:Y:S04]  /*44a60*/  LDL.LU R17, [R1+0xb4] ;  /* 0x0000b40001117983 */ /* 0x002f280000300800 */
[----:B---3--:R-:W4:Y:S04]  /*44a70*/  LDL.LU R18, [R1+0xb8] ;  /* 0x0000b80001127983 */ /* 0x008f280000300800 */
[----:B------:R-:W4:Y:S01]  /*44a80*/  LDL.LU R19, [R1+0xbc] ;  /* 0x0000bc0001137983 */ /* 0x000f220000300800 */
[----:B--2---:R-:W-:-:S15]  /*44a90*/  HMMA.16816.F32.BF16 R24, R4, R20, R24 ;  /* 0x000000140418723c */ /* 0x004fde0000041818 */
[----:B------:R-:W-:-:S04]  /*44aa0*/  NOP ;  /* 0x0000000000007918 */ /* 0x000fc80000000000 */
[----:B------:R0:W-:Y:S04]  /*44ab0*/  STL.64 [R1+0x30], R24 ;  /* 0x0000301801007387 */ /* 0x0001e80000100a00 */
[----:B------:R-:W-:Y:S04]  /*44ac0*/  STL.64 [R1+0x38], R26 ;  /* 0x0000381a01007387 */ /* 0x000fe80000100a00 */
[----:B0-----:R-:W4:Y:S04]  /*44ad0*/  LDL.LU.64 R24, [R1+0x2998] ;  /* 0x0029980001187983 */ /* 0x001f280000300a00 */
[----:B------:R0:W-:Y:S04]  /*44ae0*/  STL.64 [R1+0x2930], R22 ;  /* 0x0029301601007387 */ /* 0x0001e80000100a00 */
[----:B------:R-:W2:Y:S04]  /*44af0*/  LDL.LU R20, [R1+0x70] ;  /* 0x0000700001147983 */ /* 0x000ea80000300800 */
[----:B------:R-:W2:Y:S04]  /*44b00*/  LDL.LU R21, [R1+0x74] ;  /* 0x0000740001157983 */ /* 0x000ea80000300800 */
[----:B0-----:R-:W2:Y:S04]  /*44b10*/  LDL.LU R22, [R1+0x78] ;  /* 0x0000780001167983 */ /* 0x001ea80000300800 */
[----:B------:R-:W2:Y:S01]  /*44b20*/  LDL.LU R23, [R1+0x7c] ;  /* 0x00007c0001177983 */ /* 0x000ea20000300800 */
[----:B----4-:R-:W-:-:S15]  /*44b30*/  HMMA.16816.F32.BF16 R24, R4, R24, R16 ;  /* 0x000000180418723c */ /* 0x010fde0000041810 */
[----:B------:R-:W-:-:S04]  /*44b40*/  NOP ;  /* 0x0000000000007918 */ /* 0x000fc80000000000 */
[----:B------:R-:W-:Y:S02]  /*44b50*/  IMAD.MOV.U32 R16, RZ, RZ, R24 ;  /* 0x000000ffff107224 */ /* 0x000fe400078e0018 */
[----:B------:R-:W-:Y:S02]  /*44b60*/  IMAD.MOV.U32 R17, RZ, RZ, R25 ;  /* 0x000000ffff117224 */ /* 0x000fe400078e0019 */
[----:B------:R-:W3:Y:S01]  /*44b70*/  LDL.LU.64 R24, [R1+0x2990] ;  /* 0x0029900001187983 */ /* 0x000ee20000300a00 */
[----:B------:R-:W-:Y:S02]  /*44b80*/  IMAD.MOV.U32 R18, RZ, RZ, R26 ;  /* 0x000000ffff127224 */ /* 0x000fe400078e001a */
[----:B------:R-:W-:Y:S01]  /*44b90*/  IMAD.MOV.U32 R19, RZ, RZ, R27 ;  /* 0x000000ffff137224 */ /* 0x000fe200078e001b */
[----:B------:R0:W-:Y:S04]  /*44ba0*/  STL [R1+0x28ac], R17 ;  /* 0x0028ac1101007387 */ /* 0x0001e80000100800 */
[----:B------:R1:W-:Y:S04]  /*44bb0*/  STL [R1+0x28a8], R16 ;  /* 0x0028a81001007387 */ /* 0x0003e80000100800 */
[----:B------:R-:W-:Y:S01]  /*44bc0*/  STL.64 [R1+0x2928], R18 ;  /* 0x0029281201007387 */ /* 0x000fe20000100a00 */
[----:B0-----:R-:W-:-:S02]  /*44bd0*/  IMAD.MOV.U32 R17, RZ, RZ, R0 ;  /* 0x000000ffff117224 */ /* 0x001fc400078e0000 */
[----:B-1----:R-:W-:Y:S02]  /*44be0*/  IMAD.MOV.U32 R16, RZ, RZ, R3 ;  /* 0x000000ffff107224 */ /* 0x002fe400078e0003 */
[----:B------:R-:W4:Y:S04]  /*44bf0*/  LDL.LU R3, [R1+0x298c] ;  /* 0x00298c0001037983 */ /* 0x000f280000300800 */
[----:B------:R-:W2:Y:S01]  /*44c00*/  LDL.LU R0, [R1+0x2988] ;  /* 0x0029880001007983 */ /* 0x000ea20000300800 */
[----:B---3--:R-:W-:Y:S03]  /*44c10*/  HMMA.16816.F32.BF16 R24, R4, R24, R12 ;  /* 0x000000180418723c */ /* 0x008fe6000004180c */
[----:B------:R-:W3:Y:S04]  /*44c20*/  LDL.LU.64 R14, [R1+0x2980] ;  /* 0x00298000010e7983 */ /* 0x000ee80000300a00 */
[----:B------:R-:W3:-:S12]  /*44c30*/  LDL.LU.64 R12, [R1+0x2978] ;  /* 0x00297800010c7983 */ /* 0x000ed80000300a00 */
[----:B------:R0:W-:Y:S04]  /*44c40*/  STL.64 [R1+0xc0], R24 ;  /* 0x0000c01801007387 */ /* 0x0001e80000100a00 */
[----:B------:R3:W-:Y:S04]  /*44c50*/  STL.64 [R1+0xc8], R26 ;  /* 0x0000c81a01007387 */ /* 0x0007e80000100a00 */
[----:B0-----:R-:W3:Y:S02]  /*44c60*/  LDL.LU.64 R24, [R1+0x2970] ;  /* 0x0029700001187983 */ /* 0x001ee40000300a00 */
[----:B---3--:R-:W-:Y:S02]  /*44c70*/  HMMA.16816.F32.BF16 R24, R4, R24, R12 ;  /* 0x000000180418723c */ /* 0x008fe4000004180c */
[----:B------:R-:W3:Y:S04]  /*44c80*/  LDL.LU.64 R14, [R1+0x2968] ;  /* 0x00296800010e7983 */ /* 0x000ee80000300a00 */
[----:B------:R-:W3:-:S13]  /*44c90*/  LDL.LU.64 R12, [R1+0x2960] ;  /* 0x00296000010c7983 */ /* 0x000eda0000300a00 */
[----:B------:R-:W-:Y:S04]  /*44ca0*/  STL.64 [R1+0xf0], R24 ;  /* 0x0000f01801007387 */ /* 0x000fe80000100a00 */
[----:B------:R0:W-:Y:S04]  /*44cb0*/  STL.64 [R1+0xf8], R26 ;  /* 0x0000f81a01007387 */ /* 0x0001e80000100a00 */
[----:B0-----:R-:W2:Y:S04]  /*44cc0*/  LDL.LU.64 R26, [R1+0x2958] ;  /* 0x00295800011a7983 */ /* 0x001ea80000300a00 */
[----:B------:R-:W2:Y:S01]  /*44cd0*/  LDL.LU.64 R24, [R1+0x2950] ;  /* 0x0029500001187983 */ /* 0x000ea20000300a00 */
[----:B---3--:R-:W-:Y:S03]  /*44ce0*/  HMMA.16816.F32.BF16 R16, R4, R16, R12 ;  /* 0x000000100410723c */ /* 0x008fe6000004180c */
[----:B------:R-:W0:Y:S04]  /*44cf0*/  LDSM.16.MT88.4 R4, [R2+UR5+0x21800] ;  /* 0x021800050204783b */ /* 0x000e280008004200 */
[----:B------:R-:W3:Y:S04]  /*44d00*/  LDL.LU.64 R14, [R1+0x2948] ;  /* 0x00294800010e7983 */ /* 0x000ee80000300a00 */
[----:B------:R-:W3:Y:S04]  /*44d10*/  LDL.LU.64 R12, [R1+0x2940] ;  /* 0x00294000010c7983 */ /* 0x000ee80000300a00 */
[----:B0-----:R0:W-:Y:S04]  /*44d20*/  STL.64 [R1+0x2840], R6 ;  /* 0x0028400601007387 */ /* 0x0011e80000100a00 */
[----:B------:R-:W-:Y:S04]  /*44d30*/  STL.64 [R1+0xb0], R16 ;  /* 0x0000b01001007387 */ /* 0x000fe80000100a00 */
[----:B------:R-:W-:Y:S04]  /*44d40*/  STL.64 [R1+0xb8], R18 ;  /* 0x0000b81201007387 */ /* 0x000fe80000100a00 */
[----:B------:R-:W-:Y:S04]  /*44d50*/  STL.64 [R1+0x2838], R4 ;  /* 0x0028380401007387 */ /* 0x000fe80000100a00 */
[----:B--2---:R-:W1:Y:S04]  /*44d60*/  LDSM.16.M88.4 R16, [R0+UR5+0x80] ;  /* 0x000080050010783b */ /* 0x004e680008000200 */
[----:B0-----:R-:W2:Y:S04]  /*44d70*/  LDL.LU R6, [R1+0x188] ;  /* 0x0001880001067983 */ /* 0x001ea80000300800 */
[----:B-1----:R-:W-:Y:S04]  /*44d80*/  STL.64 [R1+0x1a0], R16 ;  /* 0x0001a01001007387 */ /* 0x002fe80000100a00 */
        /* <DEDUP_REMOVED lines=14> */
[----:B----4-:R-:W-:-:S02]  /*44e70*/  IMAD.MOV.U32 R7, RZ, RZ, R3 ;  /* 0x000000ffff077224 */ /* 0x010fc400078e0003 */
[----:B0-----:R-:W-:Y:S01]  /*44e80*/  IMAD.MOV.U32 R5, RZ, RZ, R16 ;  /* 0x000000ffff057224 */ /* 0x001fe200078e0010 */
[----:B------:R-:W-:Y:S01]  /*44e90*/  STL.64 [R1+0x1f8], R18 ;  /* 0x0001f81201007387 */ /* 0x000fe20000100a00 */
[----:B------:R-:W-:-:S03]  /*44ea0*/  IMAD.MOV.U32 R4, RZ, RZ, R17 ;  /* 0x000000ffff047224 */ /* 0x000fc600078e0011 */
[----:B------:R-:W0:Y:S04]  /*44eb0*/  LDSM.16.M88.4 R16, [R0+UR5+0x18080] ;  /* 0x018080050010783b */ /* 0x000e280008000200 */
[----:B------:R-:W-:Y:S04]  /*44ec0*/  STL [R1+0x2854], R5 ;  /* 0x0028540501007387 */ /* 0x000fe80000100800 */
[----:B------:R-:W-:Y:S01]  /*44ed0*/  STL [R1+0x2850], R4 ;  /* 0x0028500401007387 */ /* 0x000fe20000100800 */
[----:B0-----:R-:W-:-:S03]  /*44ee0*/  IMAD.MOV.U32 R2, RZ, RZ, R19 ;  /* 0x000000ffff027224 */ /* 0x001fc600078e0013 */
[----:B--2---:R3:W-:Y:S04]  /*44ef0*/  STL.64 [R1+0x2938], R6 ;  /* 0x0029380601007387 */ /* 0x0047e80000100a00 */
[----:B------:R-:W-:Y:S04]  /*44f00*/  STL.64 [R1+0x200], R16 ;  /* 0x0002001001007387 */ /* 0x000fe80000100a00 */
[----:B------:R-:W-:Y:S04]  /*44f10*/  STL [R1+0x208], R18 ;  /* 0x0002081201007387 */ /* 0x000fe80000100800 */
[----:B------:R0:W1:Y:S01]  /*44f20*/  LDSM.16.M88.4 R16, [R0+UR5+0x1c080] ;  /* 0x01c080050010783b */ /* 0x0000620008000200 */
[----:B---3--:R-:W-:Y:S01]  /*44f30*/  HMMA.16816.F32.BF16 R4, R12, R10, R20 ;  /* 0x0000000a0c04723c */ /* 0x008fe20000041814 */
[----:B------:R-:W-:-:S02]  /*44f40*/  IMAD.MOV.U32 R3, RZ, RZ, R10 ;  /* 0x000000ffff037224 */ /* 0x000fc400078e000a */
[----:B0-----:R-:W-:Y:S01]  /*44f50*/  IMAD.MOV.U32 R0, RZ, RZ, R11 ;  /* 0x000000ffff007224 */ /* 0x001fe200078e000b */
[----:B------:R-:W-:Y:S01]  /*44f60*/  STL [R1+0x26dc], R2 ;  /* 0x0026dc0201007387 */ /* 0x000fe20000100800 */
[----:B------:R-:W-:Y:S01]  /*44f70*/  MOV R10, R25 ;  /* 0x00000019000a7202 */ /* 0x000fe20000000f00 */
[----:B------:R-:W-:Y:S02]  /*44f80*/  IMAD.MOV.U32 R11, RZ, RZ, R24 ;  /* 0x000000ffff0b7224 */ /* 0x000fe400078e0018 */
[----:B------:R-:W-:Y:S02]  /*44f90*/  IMAD.MOV.U32 R8, RZ, RZ, R27 ;  /* 0x000000ffff087224 */ /* 0x000fe400078e001b */
[----:B------:R-:W-:Y:S02]  /*44fa0*/  IMAD.MOV.U32 R9, RZ, RZ, R26 ;  /* 0x000000ffff097224 */ /* 0x000fe400078e001a */
[----:B------:R-:W0:Y:S04]  /*44fb0*/  LDSM.16.MT88.4 R24, [R29+UR5+0x21800] ;  /* 0x021800051d18783b */ /* 0x000e280008004200 */
[----:B-1----:R-:W-:Y:S04]  /*44fc0*/  STL.64 [R1+0x210], R16 ;  /* 0x0002101001007387 */ /* 0x002fe80000100a00 */
[----:B------:R-:W-:Y:S04]  /*44fd0*/  STL.64 [R1+0x218], R18 ;  /* 0x0002181201007387 */ /* 0x000fe80000100a00 */
[----:B------:R-:W-:Y:S04]  /*44fe0*/  STL.64 [R1+0xa0], R4 ;  /* 0x0000a00401007387 */ /* 0x000fe80000100a00 */
[----:B------:R-:W-:Y:S04]  /*44ff0*/  STL.64 [R1+0xa8], R6 ;  /* 0x0000a80601007387 */ /* 0x000fe80000100a00 */
[----:B------:R1:W-:Y:S04]  /*45000*/  STL.64 [R1+0x28e0], R10 ;  /* 0x0028e00a01007387 */ /* 0x0003e80000100a00 */
[----:B------:R-:W-:Y:S04]  /*45010*/  STL.64 [R1+0x28d8], R8 ;  /* 0x0028d80801007387 */ /* 0x000fe80000100a00 */
[----:B-1----:R-:W2:Y:S04]  /*45020*/  LDL R10, [R1+0x198] ;  /* 0x00019800010a7983 */ /* 0x002ea80000100800 */
[----:B------:R-:W2:Y:S04]  /*45030*/  LDL R11, [R1+0x19c] ;  /* 0x00019c00010b7983 */ /* 0x000ea80000100800 */
[----:B--2---:R1:W-:Y:S04]  /*45040*/  STL.64 [R1+0x28f0], R10 ;  /* 0x0028f00a01007387 */ /* 0x0043e80000100a00 */
[----:B-1----:R-:W2:Y:S04]  /*45050*/  LDL R10, [R1+0x178] ;  /* 0x00017800010a7983 */ /* 0x002ea80000100800 */
[----:B------:R-:W2:Y:S04]  /*45060*/  LDL R11, [R1+0x17c] ;  /* 0x00017c00010b7983 */ /* 0x000ea80000100800 */
[----:B------:R-:W3:Y:S04]  /*45070*/  LDL.LU R20, [R1+0x100] ;  /* 0x0001000001147983 */ /* 0x000ee80000300800 */
[----:B------:R-:W3:Y:S04]  /*45080*/  LDL.LU R21, [R1+0x104] ;  /* 0x0001040001157983 */ /* 0x000ee80000300800 */
[----:B------:R-:W3:Y:S04]  /*45090*/  LDL.LU R22, [R1+0x108] ;  /* 0x0001080001167983 */ /* 0x000ee80000300800 */
[----:B------:R-:W3:Y:S04]  /*450a0*/  LDL.LU R23, [R1+0x10c] ;  /* 0x00010c0001177983 */ /* 0x000ee80000300800 */
[----:B------:R-:W3:Y:S04]  /*450b0*/  LDL.LU.64 R6, [R1+0x148] ;  /* 0x0001480001067983 */ /* 0x000ee80000300a00 */
[----:B------:R-:W4:Y:S04]  /*450c0*/  LDL.LU R16, [R1+0x60] ;  /* 0x0000600001107983 */ /* 0x000f280000300800 */
[----:B------:R-:W4:Y:S04]  /*450d0*/  LDL.LU R17, [R1+0x64] ;  /* 0x0000640001117983 */ /* 0x000f280000300800 */
[----:B------:R-:W4:Y:S04]  /*450e0*/  LDL.LU R18, [R1+0x68] ;  /* 0x0000680001127983 */ /* 0x000f280000300800 */
[----:B------:R-:W4:Y:S04]  /*450f0*/  LDL.LU R19, [R1+0x6c] ;  /* 0x00006c0001137983 */ /* 0x000f280000300800 */
[----:B--2---:R1:W-:Y:S04]  /*45100*/  STL.64 [R1+0x2908], R10 ;  /* 0x0029080a01007387 */ /* 0x0043e80000100a00 */
[----:B-1----:R-:W2:Y:S04]  /*45110*/  LDL.LU.64 R10, [R1+0x138] ;  /* 0x00013800010a7983 */ /* 0x002ea80000300a00 */
[----:B0-----:R-:W-:Y:S04]  /*45120*/  STL.64 [R1+0x2780], R26 ;  /* 0x0027801a01007387 */ /* 0x001fe80000100a00 */
[----:B------:R0:W-:Y:S04]  /*45130*/  STL.64 [R1+0x2778], R24 ;  /* 0x0027781801007387 */ /* 0x0001e80000100a00 */
[----:B0-----:R-:W2:Y:S04]  /*45140*/  LDL.LU R24, [R1+0x110] ;  /* 0x0001100001187983 */ /* 0x001ea80000300800 */
[----:B------:R-:W2:Y:S04]  /*45150*/  LDL.LU R25, [R1+0x114] ;  /* 0x0001140001197983 */ /* 0x000ea80000300800 */
[----:B------:R-:W2:Y:S04]  /*45160*/  LDL.LU R26, [R1+0x118] ;  /* 0x00011800011a7983 */ /* 0x000ea80000300800 */
[----:B------:R-:W2:Y:S04]  /*45170*/  LDL.LU R27, [R1+0x11c] ;  /* 0x00011c00011b7983 */ /* 0x000ea80000300800 */
[----:B------:R-:W-:Y:S01]  /*45180*/  STL [R1+0x26ec], R29 ;  /* 0x0026ec1d01007387 */ /* 0x000fe20000100800 */
[----:B--2---:R-:W-:-:S15]  /*45190*/  HMMA.16816.F32.BF16 R24, R12, R10, R24 ;  /* 0x0000000a0c18723c */ /* 0x004fde0000041818 */
[----:B------:R-:W-:-:S04]  /*451a0*/  NOP ;  /* 0x0000000000007918 */ /* 0x000fc80000000000 */
[----:B------:R-:W-:Y:S04]  /*451b0*/  STL.64 [R1+0xe0], R24 ;  /* 0x0000e01801007387 */ /* 0x000fe80000100a00 */
[----:B------:R0:W-:Y:S04]  /*451c0*/  STL.64 [R1+0xe8], R26 ;  /* 0x0000e81a01007387 */ /* 0x0001e80000100a00 */
[----:B------:R-:W2:Y:S04]  /*451d0*/  LDL.LU R8, [R1+0x50] ;  /* 0x0000500001087983 */ /* 0x000ea80000300800 */
[----:B------:R-:W2:Y:S01]  /*451e0*/  LDL.LU R9, [R1+0x54] ;  /* 0x0000540001097983 */ /* 0x000ea20000300800 */
[----:B0-----:R-:W-:-:S02]  /*451f0*/  IMAD.MOV.U32 R27, RZ, RZ, R10 ;  /* 0x000000ffff1b7224 */ /* 0x001fc400078e000a */
[----:B------:R-:W-:Y:S01]  /*45200*/  IMAD.MOV.U32 R26, RZ, RZ, R11 ;  /* 0x000000ffff1a7224 */ /* 0x000fe200078e000b */
[----:B------:R-:W2:Y:S04]  /*45210*/  LDL.LU R10, [R1+0x58] ;  /* 0x00005800010a7983 */ /* 0x000ea80000300800 */
[----:B------:R-:W2:Y:S04]  /*45220*/  LDL.LU R11, [R1+0x5c] ;  /* 0x00005c00010b7983 */ /* 0x000ea80000300800 */
[----:B------:R0:W-:Y:S04]  /*45230*/  STL.64 [R1+0x28e8], R26 ;  /* 0x0028e81a01007387 */ /* 0x0001e80000100a00 */
[----:B------:R-:W2:Y:S04]  /*45240*/  LDL.LU R24, [R1+0x20] ;  /* 0x0000200001187983 */ /* 0x000ea80000300800 */
[----:B------:R-:W2:Y:S04]  /*45250*/  LDL.LU R25, [R1+0x24] ;  /* 0x0000240001197983 */ /* 0x000ea80000300800 */
[----:B0-----:R-:W2:Y:S04]  /*45260*/  LDL.LU R26, [R1+0x28] ;  /* 0x00002800011a7983 */ /* 0x001ea80000300800 */
[----:B------:R-:W2:Y:S01]  /*45270*/  LDL.LU R27, [R1+0x2c] ;  /* 0x00002c00011b7983 */ /* 0x000ea20000300800 */
[----:B---3--:R-:W-:Y:S03]  /*45280*/  HMMA.16816.F32.BF16 R20, R12, R6, R20 ;  /* 0x000000060c14723c */ /* 0x008fe60000041814 */
[----:B--2---:R-:W-:Y:S04]  /*45290*/  STL.64 [R1+0x2900], R26 ;  /* 0x0029001a01007387 */ /* 0x004fe80000100a00 */
[----:B------:R0:W-:Y:S04]  /*452a0*/  STL.64 [R1+0x28f8], R24 ;  /* 0x0028f81801007387 */ /* 0x0001e80000100a00 */
[----:B0-----:R-:W2:Y:S04]  /*452b0*/  LDL.LU R24, [R1+0x40] ;  /* 0x0000400001187983 */ /* 0x001ea80000300800 */
[----:B------:R-:W2:Y:S04]  /*452c0*/  LDL.LU R25, [R1+0x44] ;  /* 0x0000440001197983 */ /* 0x000ea80000300800 */
[----:B------:R-:W3:Y:S01]  /*452d0*/  LDL.LU R26, [R1+0x48] ;  /* 0x00004800011a7983 */ /* 0x000ee20000300800 */
[----:B------:R-:W-:-:S02]  /*452e0*/  IMAD.MOV.U32 R27, RZ, RZ, R28 ;  /* 0x000000ffff1b7224 */ /* 0x000fc400078e001c */
[----:B------:R-:W-:Y:S02]  /*452f0*/  IMAD.MOV.U32 R29, RZ, RZ, R6 ;  /* 0x000000ffff1d7224 */ /* 0x000fe400078e0006 */
[----:B------:R-:W-:Y:S01]  /*45300*/  IMAD.MOV.U32 R28, RZ, RZ, R7 ;  /* 0x000000ffff1c7224 */ /* 0x000fe200078e0007 */
[----:B---3--:R0:W-:Y:S04]  /*45310*/  STL.64 [R1+0x2918], R26 ;  /* 0x0029181a01007387 */ /* 0x0081e80000100a00 */
[----:B--2---:R-:W-:Y:S04]  /*45320*/  STL.64 [R1+0x2910], R24 ;  /* 0x0029101801007387 */ /* 0x004fe80000100a00 */
[----:B0-----:R-:W2:Y:S04]  /*45330*/  LDL.LU.64 R26, [R1+0x168] ;  /* 0x00016800011a7983 */ /* 0x001ea80000300a00 */
[----:B------:R-:W3:Y:S04]  /*45340*/  LDL.LU.64 R6, [R1+0x2938] ;  /* 0x0029380001067983 */ /* 0x000ee80000300a00 */
[----:B------:R0:W-:Y:S04]  /*45350*/  STL.64 [R1+0x118], R22 ;  /* 0x0001181601007387 */ /* 0x0001e80000100a00 */
[----:B0-----:R-:W4:Y:S01]  /*45360*/  LDL.LU.64 R22, [R1+0x2930] ;  /* 0x0029300001167983 */ /* 0x001f220000300a00 */
[----:B------:R-:W-:-:S02]  /*45370*/  IMAD.MOV.U32 R4, RZ, RZ, R21 ;  /* 0x000000ffff047224 */ /* 0x000fc400078e0015 */
[----:B------:R-:W-:-:S03]  /*45380*/  IMAD.MOV.U32 R5, RZ, RZ, R20 ;  /* 0x000000ffff057224 */ /* 0x000fc600078e0014 */
[----:B------:R-:W-:Y:S04]  /*45390*/  STL [R1+0x285c], R4 ;  /* 0x00285c0401007387 */ /* 0x000fe80000100800 */
[----:B------:R-:W-:Y:S01]  /*453a0*/  STL [R1+0x2858], R5 ;  /* 0x0028580501007387 */ /* 0x000fe20000100800 */
[----:B----4-:R-:W-:-:S15]  /*453b0*/  HMMA.16816.F32.BF16 R16, R12, R22, R16 ;  /* 0x000000160c10723c */ /* 0x010fde0000041810 */
[----:B------:R-:W-:-:S04]  /*453c0*/  NOP ;  /* 0x0000000000007918 */ /* 0x000fc80000000000 */
[----:B------:R-:W-:Y:S04]  /*453d0*/  STL.64 [R1+0x100], R16 ;  /* 0x0001001001007387 */ /* 0x000fe80000100a00 */
[----:B------:R0:W-:Y:S04]  /*453e0*/  STL.64 [R1+0x108], R18 ;  /* 0x0001081201007387 */ /* 0x0001e80000100a00 */
[----:B0-----:R-:W4:Y:S01]  /*453f0*/  LDL.LU.64 R18, [R1+0x2928] ;  /* 0x0029280001127983 */ /* 0x001f220000300a00 */
[----:B--2---:R-:W-:Y:S01]  /*45400*/  HMMA.16816.F32.BF16 R8, R12, R26, R8 ;  /* 0x0000001a0c08723c */ /* 0x004fe20000041808 */
[----:B------:R-:W-:-:S02]  /*45410*/  IMAD.MOV.U32 R17, RZ, RZ, R22 ;  /* 0x000000ffff117224 */ /* 0x000fc400078e0016 */
[----:B------:R-:W-:Y:S01]  /*45420*/  IMAD.MOV.U32 R16, RZ, RZ, R23 ;  /* 0x000000ffff107224 */ /* 0x000fe200078e0017 */
[----:B------:R-:W2:Y:S01]  /*45430*/  LDL.LU.64 R20, [R1+0x2920] ;  /* 0x0029200001147983 */ /* 0x000ea20000300a00 */
[----:B------:R-:W-:Y:S02]  /*45440*/  IMAD.MOV.U32 R22, RZ, RZ, R26 ;  /* 0x000000ffff167224 */ /* 0x000fe400078e001a */
[----:B------:R-:W-:-:S12]  /*45450*/  IMAD.MOV.U32 R23, RZ, RZ, R27 ;  /* 0x000000ffff177224 */ /* 0x000fd800078e001b */
[----:B------:R-:W-:Y:S02]  /*45460*/  IMAD.MOV.U32 R4, RZ, RZ, R10 ;  /* 0x000000ffff047224 */ /* 0x000fe400078e000a */
[----:B------:R-:W-:Y:S01]  /*45470*/  IMAD.MOV.U32 R5, RZ, RZ, R11 ;  /* 0x000000ffff057224 */ /* 0x000fe200078e000b */
[----:B----4-:R-:W-:Y:S04]  /*45480*/  STL.64 [R1+0x28c0], R18 ;  /* 0x0028c01201007387 */ /* 0x010fe80000100a00 */
[----:B------:R0:W-:Y:S04]  /*45490*/  STL.64 [R1+0x28b8], R16 ;  /* 0x0028b81001007387 */ /* 0x0001e80000100a00 */
[----:B0-----:R-:W4:Y:S04]  /*454a0*/  LDL.LU R16, [R1] ;  /* 0x0000000001107983 */ /* 0x001f280000300800 */
[----:B------:R-:W4:Y:S04]  /*454b0*/  LDL.LU R17, [R1+0x4] ;  /* 0x0000040001117983 */ /* 0x000f280000300800 */
[----:B------:R-:W4:Y:S04]  /*454c0*/  LDL.LU R18, [R1+0x8] ;  /* 0x0000080001127983 */ /* 0x000f280000300800 */
[----:B------:R-:W4:Y:S04]  /*454d0*/  LDL.LU R19, [R1+0xc] ;  /* 0x00000c0001137983 */ /* 0x000f280000300800 */
[----:B------:R-:W2:Y:S04]  /*454e0*/  LDL.LU.64 R26, [R1+0x2918] ;  /* 0x00291800011a7983 */ /* 0x000ea80000300a00 */
[----:B------:R-:W2:Y:S04]  /*454f0*/  LDL.LU.64 R24, [R1+0x2910] ;  /* 0x0029100001187983 */ /* 0x000ea80000300a00 */
[----:B------:R2:W-:Y:S04]  /*45500*/  STL.64 [R1+0x90], R8 ;  /* 0x0000900801007387 */ /* 0x0005e80000100a00 */
[----:B------:R-:W2:Y:S02]  /*45510*/  LDL.LU.64 R10, [R1+0x2908] ;  /* 0x00290800010a7983 */ /* 0x000ea40000300a00 */
[----:B--2---:R-:W-:Y:S02]  /*45520*/  HMMA.16816.F32.BF16 R8, R12, R10, R24 ;  /* 0x0000000a0c08723c */ /* 0x004fe40000041818 */
[----:B------:R-:W2:Y:S04]  /*45530*/  LDL.LU.64 R26, [R1+0x2900] ;  /* 0x00290000011a7983 */ /* 0x000ea80000300a00 */
[----:B------:R-:W2:-:S13]  /*45540*/  LDL.LU.64 R24, [R1+0x28f8] ;  /* 0x0028f80001187983 */ /* 0x000e9a0000300a00 */
[----:B------:R-:W-:Y:S04]  /*45550*/  STL.64 [R1+0x80], R8 ;  /* 0x0000800801007387 */ /* 0x000fe80000100a00 */
[----:B------:R0:W-:Y:S01]  /*45560*/  STL [R1+0x88], R10 ;  /* 0x0000880a01007387 */ /* 0x0001e20000100800 */
[----:B------:R-:W-:-:S03]  /*45570*/  IMAD.MOV.U32 R2, RZ, RZ, R11 ;  /* 0x000000ffff027224 */ /* 0x000fc600078e000b */
[----:B0-----:R-:W2:Y:S02]  /*45580*/  LDL.LU.64 R10, [R1+0x28f0] ;  /* 0x0028f000010a7983 */ /* 0x001ea40000300a00 */
[----:B--2---:R-:W-:Y:S02]  /*45590*/  HMMA.16816.F32.BF16 R8, R12, R10, R24 ;  /* 0x0000000a0c08723c */ /* 0x004fe40000041818 */
[----:B------:R-:W2:-:S15]  /*455a0*/  LDL.LU.64 R26, [R1+0x28e8] ;  /* 0x0028e800011a7983 */ /* 0x000e9e0000300a00 */
[----:B------:R-:W-:Y:S02]  /*455b0*/  NOP ;  /* 0x0000000000007918 */ /* 0x000fe40000000000 */
[----:B------:R-:W-:Y:S01]  /*455c0*/  IMAD.MOV.U32 R25, RZ, RZ, R10 ;  /* 0x000000ffff197224 */ /* 0x000fe200078e000a */
[----:B------:R0:W-:Y:S01]  /*455d0*/  STL.64 [R1+0x70], R8 ;  /* 0x0000700801007387 */ /* 0x0001e20000100a00 */
[----:B------:R-:W-:-:S03]  /*455e0*/  IMAD.MOV.U32 R24, RZ, RZ, R11 ;  /* 0x000000ffff187224 */ /* 0x000fc600078e000b */
[----:B------:R-:W3:Y:S04]  /*455f0*/  LDL.LU.64 R10, [R1+0x28e0] ;  /* 0x0028e000010a7983 */ /* 0x000ee80000300a00 */
[----:B0-----:R-:W3:Y:S02]  /*45600*/  LDL.LU.64 R8, [R1+0x28d8] ;  /* 0x0028d80001087983 */ /* 0x001ee40000300a00 */
[----:B---3--:R-:W-:Y:S02]  /*45610*/  HMMA.16816.F32.BF16 R12, R12, R6, R8 ;  /* 0x000000060c0c723c */ /* 0x008fe40000041808 */
[----:B------:R-:W4:Y:S04]  /*45620*/  LDL.LU.64 R10, [R1+0x28d0] ;  /* 0x0028d000010a7983 */ /* 0x000f280000300a00 */
[----:B------:R-:W4:-:S13]  /*45630*/  LDL.LU.64 R8, [R1+0x28c8] ;  /* 0x0028c80001087983 */ /* 0x000f1a0000300a00 */
[----:B------:R-:W-:Y:S04]  /*45640*/  STL.64 [R1+0x60], R12 ;  /* 0x0000600c01007387 */ /* 0x000fe80000100a00 */
[----:B------:R-:W-:Y:S04]  /*45650*/  STL.64 [R1+0x68], R14 ;  /* 0x0000680e01007387 */ /* 0x000fe80000100a00 */
[----:B------:R0:W-:Y:S04]  /*45660*/  STL.64 [R1+0x2868], R6 ;  /* 0x0028680601007387 */ /* 0x0001e80000100a00 */
[----:B------:R4:W-:Y:S01]  /*45670*/  STL.64 [R1+0x2860], R4 ;  /* 0x0028600401007387 */ /* 0x0009e20000100a00 */
[----:B0-----:R-:W-:-:S02]  /*45680*/  IMAD.MOV.U32 R6, RZ, RZ, R3 ;  /* 0x000000ffff067224 */ /* 0x001fc400078e0003 */
[----:B------:R-:W-:-:S07]  /*45690*/  IMAD.MOV.U32 R7, RZ, RZ, R0 ;  /* 0x000000ffff077224 */ /* 0x000fce00078e0000 */
[----:B----4-:R-:W-:Y:S01]  /*456a0*/  HMMA.16816.F32.BF16 R4, R8, R6, R16 ;  /* 0x000000060804723c */ /* 0x010fe20000041810 */
[----:B------:R-:W3:Y:S04]  /*456b0*/  LDL.LU.64 R18, [R1+0x28c0] ;  /* 0x0028c00001127983 */ /* 0x000ee80000300a00 */
[----:B------:R-:W4:-:S14]  /*456c0*/  LDL.LU.64 R16, [R1+0x28b8] ;  /* 0x0028b80001107983 */ /* 0x000f1c0000300a00 */
[----:B------:R-:W-:Y:S02]  /*456d0*/  IMAD.MOV.U32 R3, RZ, RZ, R6 ;  /* 0x000000ffff037224 */ /* 0x000fe400078e0006 */
[----:B------:R-:W-:Y:S02]  /*456e0*/  IMAD.MOV.U32 R0, RZ, RZ, R7 ;  /* 0x000000ffff007224 */ /* 0x000fe400078e0007 */
[----:B------:R-:W-:Y:S02]  /*456f0*/  IMAD.MOV.U32 R6, RZ, RZ, R22 ;  /* 0x000000ffff067224 */ /* 0x000fe400078e0016 */
[----:B------:R-:W-:Y:S01]  /*45700*/  IMAD.MOV.U32 R7, RZ, RZ, R23 ;  /* 0x000000ffff077224 */ /* 0x000fe200078e0017 */
[----:B------:R-:W3:Y:S04]  /*45710*/  LDL.LU R22, [R1+0x28b4] ;  /* 0x0028b40001167983 */ /* 0x000ee80000300800 */
[----:B------:R-:W3:Y:S01]  /*45720*/  LDL.LU R23, [R1+0x28b0] ;  /* 0x0028b00001177983 */ /* 0x000ee20000300800 */
[----:B--2---:R-:W-:-:S02]  /*45730*/  IMAD.MOV.U32 R14, RZ, RZ, R27 ;  /* 0x000000ffff0e7224 */ /* 0x004fc400078e001b */
[----:B------:R-:W-:Y:S01]  /*45740*/  IMAD.MOV.U32 R15, RZ, RZ, R26 ;  /* 0x000000ffff0f7224 */ /* 0x000fe200078e001a */
[----:B------:R4:W-:Y:S01]  /*45750*/  STL.64 [R1+0x2878], R6 ;  /* 0x0028780601007387 */ /* 0x0009e20000100a00 */
[----:B------:R-:W-:Y:S02]  /*45760*/  IMAD.MOV.U32 R26, RZ, RZ, R5 ;  /* 0x000000ffff1a7224 */ /* 0x000fe400078e0005 */
[----:B------:R-:W-:Y:S02]  /*45770*/  IMAD.MOV.U32 R27, RZ, RZ, R4 ;  /* 0x000000ffff1b7224 */ /* 0x000fe400078e0004 */
[----:B----4-:R-:W-:Y:S02]  /*45780*/  IMAD.MOV.U32 R6, RZ, RZ, R17 ;  /* 0x000000ffff067224 */ /* 0x010fe400078e0011 */
[----:B------:R-:W-:Y:S01]  /*45790*/  IMAD.MOV.U32 R7, RZ, RZ, R16 ;  /* 0x000000ffff077224 */ /* 0x000fe200078e0010 */
[----:B------:R-:W2:Y:S04]  /*457a0*/  LDL.LU R17, [R1+0x28ac] ;  /* 0x0028ac0001117983 */ /* 0x000ea80000300800 */
[----:B------:R-:W4:Y:S04]  /*457b0*/  LDL.LU R16, [R1+0x28a8] ;  /* 0x0028a80001107983 */ /* 0x000f280000300800 */
[----:B------:R-:W-:Y:S04]  /*457c0*/  STL.64 [R1+0x2890], R6 ;  /* 0x0028900601007387 */ /* 0x000fe80000100a00 */
[----:B------:R-:W-:Y:S01]  /*457d0*/  STL [R1+0x27b4], R0 ;  /* 0x0027b40001007387 */ /* 0x000fe20000100800 */
[----:B---3--:R-:W-:Y:S03]  /*457e0*/  HMMA.16816.F32.BF16 R12, R8, R14, R20 ;  /* 0x0000000e080c723c */ /* 0x008fe60000041814 */
[----:B------:R-:W-:Y:S04]  /*457f0*/  STL [R1+0x27b0], R3 ;  /* 0x0027b00301007387 */ /* 0x000fe80000100800 */
[----:B------:R-:W-:Y:S04]  /*45800*/  STL [R1+0x27ac], R26 ;  /* 0x0027ac1a01007387 */ /* 0x000fe80000100800 */
[----:B------:R-:W-:Y:S08]  /*45810*/  STL [R1+0x27a8], R27 ;  /* 0x0027a81b01007387 */ /* 0x000ff00000100800 */
[----:B------:R-:W-:Y:S04]  /*45820*/  STL.64 [R1+0x40], R12 ;  /* 0x0000400c01007387 */ /* 0x000fe80000100a00 */
[----:B------:R-:W3:Y:S04]  /*45830*/  LDL.LU R22, [R1+0x178] ;  /* 0x0001780001167983 */ /* 0x000ee80000300800 */
[----:B------:R-:W3:Y:S01]  /*45840*/  LDL.LU R23, [R1+0x17c] ;  /* 0x00017c0001177983 */ /* 0x000ee20000300800 */
[----:B--2---:R-:W-:-:S02]  /*45850*/  IMAD.MOV.U32 R21, RZ, RZ, R17 ;  /* 0x000000ffff157224 */ /* 0x004fc400078e0011 */
[----:B----4-:R-:W-:Y:S01]  /*45860*/  IMAD.MOV.U32 R20, RZ, RZ, R16 ;  /* 0x000000ffff147224 */ /* 0x010fe200078e0010 */
[----:B---3--:R0:W-:Y:S04]  /*45870*/  STL.64 [R1+0x2870], R22 ;  /* 0x0028701601007387 */ /* 0x0081e80000100a00 */
[----:B------:R-:W2:Y:S04]  /*45880*/  LDL.LU R16, [R1+0x28a4] ;  /* 0x0028a40001107983 */ /* 0x000ea80000300800 */
[----:B------:R-:W2:Y:S01]  /*45890*/  LDL.LU R17, [R1+0x28a0] ;  /* 0x0028a00001117983 */ /* 0x000ea20000300800 */
[----:B0-----:R-:W-:-:S02]  /*458a0*/  IMAD.MOV.U32 R22, RZ, RZ, R18 ;  /* 0x000000ffff167224 */ /* 0x001fc400078e0012 */
[----:B------:R-:W-:Y:S01]  /*458b0*/  IMAD.MOV.U32 R23, RZ, RZ, R19 ;  /* 0x000000ffff177224 */ /* 0x000fe200078e0013 */
[----:B------:R-:W2:Y:S04]  /*458c0*/  LDL.LU R18, [R1+0x289c] ;  /* 0x00289c0001127983 */ /* 0x000ea80000300800 */
[----:B------:R-:W2:Y:S04]  /*458d0*/  LDL.LU R19, [R1+0x2898] ;  /* 0x0028980001137983 */ /* 0x000ea80000300800 */
[----:B------:R-:W-:Y:S04]  /*458e0*/  STL.64 [R1+0x2888], R22 ;  /* 0x0028881601007387 */ /* 0x000fe80000100a00 */
[----:B------:R0:W-:Y:S01]  /*458f0*/  STL.64 [R1+0x2880], R20 ;  /* 0x0028801401007387 */ /* 0x0001e20000100a00 */
[----:B------:R-:W-:-:S02]  /*45900*/  IMAD.MOV.U32 R6, RZ, RZ, R29 ;  /* 0x000000ffff067224 */ /* 0x000fc400078e001d */
[----:B------:R-:W-:Y:S02]  /*45910*/  IMAD.MOV.U32 R7, RZ, RZ, R28 ;  /* 0x000000ffff077224 */ /* 0x000fe400078e001c */
[----:B------:R-:W-:Y:S02]  /*45920*/  IMAD.MOV.U32 R28, RZ, RZ, R15 ;  /* 0x000000ffff1c7224 */ /* 0x000fe400078e000f */
[----:B------:R-:W-:Y:S01]  /*45930*/  IMAD.MOV.U32 R29, RZ, RZ, R14 ;  /* 0x000000ffff1d7224 */ /* 0x000fe200078e000e */
[----:B0-----:R-:W3:Y:S04]  /*45940*/  LDL.LU R20, [R1+0x30] ;  /* 0x0000300001147983 */ /* 0x001ee80000300800 */
[----:B------:R-:W3:Y:S04]  /*45950*/  LDL.LU R21, [R1+0x34] ;  /* 0x0000340001157983 */ /* 0x000ee80000300800 */
[----:B------:R-:W3:Y:S04]  /*45960*/  LDL.LU R22, [R1+0x38] ;  /* 0x0000380001167983 */ /* 0x000ee80000300800 */
[----:B------:R-:W3:Y:S04]  /*45970*/  LDL.LU R23, [R1+0x3c] ;  /* 0x00003c0001177983 */ /* 0x000ee80000300800 */
[----:B------:R-:W4:Y:S04]  /*45980*/  LDL.LU R14, [R1+0x198] ;  /* 0x00019800010e7983 */ /* 0x000f280000300800 */
[----:B------:R-:W4:Y:S04]  /*45990*/  LDL.LU R15, [R1+0x19c] ;  /* 0x00019c00010f7983 */ /* 0x000f280000300800 */
[----:B------:R-:W3:Y:S04]  /*459a0*/  LDL R13, [R1+0x2b4] ;  /* 0x0002b400010d7983 */ /* 0x000ee80000100800 */
[----:B------:R0:W-:Y:S04]  /*459b0*/  STL [R1+0x27bc], R28 ;  /* 0x0027bc1c01007387 */ /* 0x0001e80000100800 */
[----:B------:R1:W-:Y:S01]  /*459c0*/  STL [R1+0x27b8], R29 ;  /* 0x0027b81d01007387 */ /* 0x0003e20000100800 */
[----:B--2---:R-:W-:Y:S03]  /*459d0*/  HMMA.16816.F32.BF16 R16, R8, R6, R16 ;  /* 0x000000060810723c */ /* 0x004fe60000041810 */
[----:B------:R-:W3:-:S15]  /*459e0*/  LDL.LU.64 R6, [R1+0x2890] ;  /* 0x0028900001067983 */ /* 0x000ede0000300a00 */
[----:B------:R-:W-:Y:S01]  /*459f0*/  NOP ;  /* 0x0000000000007918 */ /* 0x000fe20000000000 */
[----:B------:R-:W-:Y:S02]  /*45a00*/  IMAD.MOV.U32 R0, RZ, RZ, R16 ;  /* 0x000000ffff007224 */ /* 0x000fe400078e0010 */
[----:B------:R-:W-:Y:S02]  /*45a10*/  IMAD.MOV.U32 R27, RZ, RZ, R19 ;  /* 0x000000ffff1b7224 */ /* 0x000fe400078e0013 */
[----:B------:R-:W-:Y:S02]  /*45a20*/  IMAD.MOV.U32 R3, RZ, RZ, R17 ;  /* 0x000000ffff037224 */ /* 0x000fe400078e0011 */
[----:B------:R-:W-:Y:S01]  /*45a30*/  IMAD.MOV.U32 R26, RZ, RZ, R18 ;  /* 0x000000ffff1a7224 */ /* 0x000fe200078e0012 */
[----:B------:R-:W2:Y:S04]  /*45a40*/  LDL.LU R16, [R1+0xc0] ;  /* 0x0000c00001107983 */ /* 0x000ea80000300800 */
[----:B------:R-:W2:Y:S04]  /*45a50*/  LDL.LU R17, [R1+0xc4] ;  /* 0x0000c40001117983 */ /* 0x000ea80000300800 */
[----:B------:R-:W2:Y:S04]  /*45a60*/  LDL.LU R18, [R1+0xc8] ;  /* 0x0000c80001127983 */ /* 0x000ea80000300800 */
[----:B------:R-:W2:Y:S04]  /*45a70*/  LDL.LU R19, [R1+0xcc] ;  /* 0x0000cc0001137983 */ /* 0x000ea80000300800 */
[----:B------:R-:W-:Y:S04]  /*45a80*/  STL [R1+0x27cc], R27 ;  /* 0x0027cc1b01007387 */ /* 0x000fe80000100800 */
[----:B------:R-:W-:Y:S04]  /*45a90*/  STL [R1+0x27c8], R26 ;  /* 0x0027c81a01007387 */ /* 0x000fe80000100800 */
[----:B------:R-:W-:Y:S04]  /*45aa0*/  STL [R1+0x27c4], R3 ;  /* 0x0027c40301007387 */ /* 0x000fe80000100800 */
[----:B------:R-:W-:Y:S01]  /*45ab0*/  STL [R1+0x27c0], R0 ;  /* 0x0027c00001007387 */ /* 0x000fe20000100800 */
[----:B---3--:R-:W-:Y:S03]  /*45ac0*/  HMMA.16816.F32.BF16 R4, R8, R6, R20 ;  /* 0x000000060804723c */ /* 0x008fe60000041814 */
[----:B------:R-:W3:Y:S04]  /*45ad0*/  LDL.LU.64 R22, [R1+0x2888] ;  /* 0x0028880001167983 */ /* 0x000ee80000300a00 */
[----:B------:R-:W3:-:S12]  /*45ae0*/  LDL.LU.64 R20, [R1+0x2880] ;  /* 0x0028800001147983 */ /* 0x000ed80000300a00 */
[----:B0-----:R-:W-:Y:S01]  /*45af0*/  IMAD.MOV.U32 R28, RZ, RZ, R6 ;  /* 0x000000ffff1c7224 */ /* 0x001fe200078e0006 */
[----:B------:R3:W-:Y:S01]  /*45b00*/  STL.64 [R1+0x10], R4 ;  /* 0x0000100401007387 */ /* 0x0007e20000100a00 */
[----:B-1----:R-:W-:-:S03]  /*45b10*/  IMAD.MOV.U32 R29, RZ, RZ, R7 ;  /* 0x000000ffff1d7224 */ /* 0x002fc600078e0007 */
[----:B------:R-:W3:Y:S02]  /*45b20*/  LDL.LU.64 R6, [R1+0x2878] ;  /* 0x0028780001067983 */ /* 0x000ee40000300a00 */
[----:B---3--:R-:W-:Y:S02]  /*45b30*/  HMMA.16816.F32.BF16 R4, R8, R6, R20 ;  /* 0x000000060804723c */ /* 0x008fe40000041814 */
[----:B------:R-:W2:-:S15]  /*45b40*/  LDL.LU.64 R22, [R1+0x2870] ;  /* 0x0028700001167983 */ /* 0x000e9e0000300a00 */
[----:B------:R-:W-:Y:S02]  /*45b50*/  NOP ;  /* 0x0000000000007918 */ /* 0x000fe40000000000 */
[----:B------:R-:W-:Y:S02]  /*45b60*/  IMAD.MOV.U32 R27, RZ, RZ, R4 ;  /* 0x000000ffff1b7224 */ /* 0x000fe400078e0004 */
[----:B------:R-:W-:Y:S02]  /*45b70*/  IMAD.MOV.U32 R26, RZ, RZ, R5 ;  /* 0x000000ffff1a7224 */ /* 0x000fe400078e0005 */
[----:B------:R-:W-:Y:S02]  /*45b80*/  IMAD.MOV.U32 R3, RZ, RZ, R6 ;  /* 0x000000ffff037224 */ /* 0x000fe400078e0006 */
[----:B------:R-:W-:Y:S02]  /*45b90*/  IMAD.MOV.U32 R0, RZ, RZ, R7 ;  /* 0x000000ffff007224 */ /* 0x000fe400078e0007 */
[----:B------:R-:W3:Y:S04]  /*45ba0*/  LDL.LU.64 R6, [R1+0x2868] ;  /* 0x0028680001067983 */ /* 0x000ee80000300a00 */
[----:B------:R-:W3:Y:S04]  /*45bb0*/  LDL.LU.64 R4, [R1+0x2860] ;  /* 0x0028600001047983 */ /* 0x000ee80000300a00 */
[----:B------:R-:W-:Y:S04]  /*45bc0*/  STL.64 [R1+0x27d8], R26 ;  /* 0x0027d81a01007387 */ /* 0x000fe80000100a00 */
[----:B------:R0:W-:Y:S04]  /*45bd0*/  STL.64 [R1+0x27d0], R24 ;  /* 0x0027d01801007387 */ /* 0x0001e80000100a00 */
[----:B0-----:R-:W4:Y:S04]  /*45be0*/  LDL.LU R24, [R1+0xf0] ;  /* 0x0000f00001187983 */ /* 0x001f280000300800 */
[----:B------:R-:W4:Y:S04]  /*45bf0*/  LDL.LU R25, [R1+0xf4] ;  /* 0x0000f40001197983 */ /* 0x000f280000300800 */
[----:B------:R-:W4:Y:S04]  /*45c00*/  LDL.LU R26, [R1+0xf8] ;  /* 0x0000f800011a7983 */ /* 0x000f280000300800 */
[----:B------:R-:W4:Y:S01]  /*45c10*/  LDL.LU R27, [R1+0xfc] ;  /* 0x0000fc00011b7983 */ /* 0x000f220000300800 */
[----:B--2---:R-:W-:Y:S03]  /*45c20*/  HMMA.16816.F32.BF16 R20, R8, R22, R16 ;  /* 0x000000160814723c */ /* 0x004fe60000041810 */
[----:B------:R-:W0:-:S15]  /*45c30*/  LDSM.16.MT88.4 R16, [R13+UR5+0x21c00] ;  /* 0x021c00050d10783b */ /* 0x000e1e0008004200 */
[----:B------:R-:W-:Y:S01]  /*45c40*/  NOP ;  /* 0x0000000000007918 */ /* 0x000fe20000000000 */
[----:B------:R-:W-:Y:S04]  /*45c50*/  STL.64 [R1+0x2708], R22 ;  /* 0x0027081601007387 */ /* 0x000fe80000100a00 */
[----:B------:R1:W-:Y:S04]  /*45c60*/  STL.64 [R1+0x2700], R20 ;  /* 0x0027001401007387 */ /* 0x0003e80000100a00 */
[----:B-1----:R-:W2:Y:S04]  /*45c70*/  LDL.LU R20, [R1+0x1e0] ;  /* 0x0001e00001147983 */ /* 0x002ea80000300800 */
[----:B------:R-:W2:Y:S01]  /*45c80*/  LDL.LU R21, [R1+0x1e4] ;  /* 0x0001e40001157983 */ /* 0x000ea20000300800 */
[----:B----4-:R-:W-:Y:S01]  /*45c90*/  HMMA.16816.F32.BF16 R12, R8, R14, R24 ;  /* 0x0000000e080c723c */ /* 0x010fe20000041818 */
[----:B---3--:R-:W-:-:S02]  /*45ca0*/  IMAD.MOV.U32 R26, RZ, RZ, R4 ;  /* 0x000000ffff1a7224 */ /* 0x008fc400078e0004 */
[----:B------:R-:W-:Y:S01]  /*45cb0*/  IMAD.MOV.U32 R27, RZ, RZ, R5 ;  /* 0x000000ffff1b7224 */ /* 0x000fe200078e0005 */
[----:B--2---:R-:W-:Y:S04]  /*45cc0*/  STL.64 [R1+0x27f0], R20 ;  /* 0x0027f01401007387 */ /* 0x004fe80000100a00 */
[----:B0-----:R-:W-:Y:S04]  /*45cd0*/  STL.64 [R1+0x26d0], R18 ;  /* 0x0026d01201007387 */ /* 0x001fe80000100a00 */
[----:B------:R0:W-:Y:S04]  /*45ce0*/  STL.64 [R1+0x26c8], R16 ;  /* 0x0026c81001007387 */ /* 0x0001e80000100a00 */
[----:B------:R-:W2:Y:S04]  /*45cf0*/  LDL.LU R24, [R1+0x90] ;  /* 0x0000900001187983 */ /* 0x000ea80000300800 */
[----:B------:R-:W2:Y:S04]  /*45d00*/  LDL.LU R25, [R1+0x94] ;  /* 0x0000940001197983 */ /* 0x000ea80000300800 */
[----:B------:R-:W3:Y:S04]  /*45d10*/  LDL.LU R4, [R1+0x285c] ;  /* 0x00285c0001047983 */ /* 0x000ee80000300800 */
[----:B------:R-:W4:Y:S04]  /*45d20*/  LDL.LU R5, [R1+0x2858] ;  /* 0x0028580001057983 */ /* 0x000f280000300800 */
[----:B0-----:R-:W2:Y:S04]  /*45d30*/  LDL.LU.64 R16, [R1+0x1a0] ;  /* 0x0001a00001107983 */ /* 0x001ea80000300a00 */
[----:B--2---:R0:W-:Y:S04]  /*45d40*/  STL.64 [R1+0x2848], R16 ;  /* 0x0028481001007387 */ /* 0x0041e80000100a00 */
        /* <DEDUP_REMOVED lines=8> */
[----:B--2---:R-:W-:Y:S04]  /*45dd0*/  STL.64 [R1+0x2800], R22 ;  /* 0x0028001601007387 */ /* 0x004fe80000100a00 */
[----:B------:R0:W-:Y:S04]  /*45de0*/  STL.64 [R1+0x27f8], R20 ;  /* 0x0027f81401007387 */ /* 0x0001e80000100a00 */
[----:B0-----:R-:W2:Y:S04]  /*45df0*/  LDL.LU.64 R20, [R1+0x1c0] ;  /* 0x0001c00001147983 */ /* 0x001ea80000300a00 */
[----:B--2---:R0:W-:Y:S04]  /*45e00*/  STL.64 [R1+0x2810], R20 ;  /* 0x0028101401007387 */ /* 0x0041e80000100a00 */
[----:B0-----:R-:W2:Y:S04]  /*45e10*/  LDL.LU R20, [R1+0xe0] ;  /* 0x0000e00001147983 */ /* 0x001ea80000300800 */
[----:B------:R-:W2:Y:S04]  /*45e20*/  LDL.LU R21, [R1+0xe4] ;  /* 0x0000e40001157983 */ /* 0x000ea80000300800 */
[----:B------:R-:W2:Y:S04]  /*45e30*/  LDL.LU R22, [R1+0xe8] ;  /* 0x0000e80001167983 */ /* 0x000ea80000300800 */
[----:B------:R-:W2:Y:S04]  /*45e40*/  LDL.LU R23, [R1+0xec] ;  /* 0x0000ec0001177983 */ /* 0x000ea80000300800 */
[----:B--2---:R-:W-:Y:S04]  /*45e50*/  STL.64 [R1+0x2830], R22 ;  /* 0x0028301601007387 */ /* 0x004fe80000100a00 */
[----:B------:R0:W-:Y:S04]  /*45e60*/  STL.64 [R1+0x2828], R20 ;  /* 0x0028281401007387 */ /* 0x0001e80000100a00 */
[----:B0-----:R-:W2:Y:S04]  /*45e70*/  LDL.LU R20, [R1+0xa0] ;  /* 0x0000a00001147983 */ /* 0x001ea80000300800 */
[----:B------:R-:W2:Y:S04]  /*45e80*/  LDL.LU R21, [R1+0xa4] ;  /* 0x0000a40001157983 */ /* 0x000ea80000300800 */
[----:B------:R-:W2:Y:S04]  /*45e90*/  LDL.LU R22, [R1+0xa8] ;  /* 0x0000a80001167983 */ /* 0x000ea80000300800 */
[----:B------:R-:W2:Y:S04]  /*45ea0*/  LDL.LU R23, [R1+0xac] ;  /* 0x0000ac0001177983 */ /* 0x000ea80000300800 */
[----:B------:R-:W-:Y:S04]  /*45eb0*/  STL.64 [R1+0x27e8], R26 ;  /* 0x0027e81a01007387 */ /* 0x000fe80000100a00 */
[----:B------:R0:W-:Y:S04]  /*45ec0*/  STL.64 [R1+0x27e0], R24 ;  /* 0x0027e01801007387 */ /* 0x0001e80000100a00 */
[----:B0-----:R-:W2:Y:S04]  /*45ed0*/  LDL.LU.64 R24, [R1+0x1d0] ;  /* 0x0001d00001187983 */ /* 0x001ea80000300a00 */
[----:B--2---:R4:W-:Y:S02]  /*45ee0*/  STL.64 [R1+0x2808], R24 ;  /* 0x0028081801007387 */ /* 0x0049e40000100a00 */
[----:B----4-:R-:W-:-:S02]  /*45ef0*/  IMAD.MOV.U32 R24, RZ, RZ, R5 ;  /* 0x000000ffff187224 */ /* 0x010fc400078e0005 */
[----:B---3--:R-:W-:Y:S01]  /*45f00*/  IMAD.MOV.U32 R25, RZ, RZ, R4 ;  /* 0x000000ffff197224 */ /* 0x008fe200078e0004 */
[----:B------:R-:W2:Y:S04]  /*45f10*/  LDL.LU R5, [R1+0x2854] ;  /* 0x0028540001057983 */ /* 0x000ea80000300800 */
[----:B------:R-:W3:Y:S04]  /*45f20*/  LDL.LU R4, [R1+0x2850] ;  /* 0x0028500001047983 */ /* 0x000ee80000300800 */
[----:B------:R-:W4:Y:S04]  /*45f30*/  LDL.LU R26, [R1+0x118] ;  /* 0x00011800011a7983 */ /* 0x000f280000300800 */
[----:B------:R-:W4:Y:S01]  /*45f40*/  LDL.LU R27, [R1+0x11c] ;  /* 0x00011c00011b7983 */ /* 0x000f220000300800 */
[----:B------:R-:W-:Y:S03]  /*45f50*/  HMMA.16816.F32.BF16 R8, R8, R6, R16 ;  /* 0x000000060808723c */ /* 0x000fe60000041810 */
[----:B----4-:R-:W-:Y:S04]  /*45f60*/  STL.64 [R1+0x2820], R26 ;  /* 0x0028201a01007387 */ /* 0x010fe80000100a00 */
[----:B------:R0:W-:Y:S04]  /*45f70*/  STL.64 [R1+0x2818], R24 ;  /* 0x0028181801007387 */ /* 0x0001e80000100a00 */
[----:B0-----:R-:W4:Y:S04]  /*45f80*/  LDL.LU.64 R24, [R1+0x1b0] ;  /* 0x0001b00001187983 */ /* 0x001f280000300a00 */
[----:B------:R-:W-:Y:S04]  /*45f90*/  STL.64 [R1+0x26f8], R14 ;  /* 0x0026f80e01007387 */ /* 0x000fe80000100a00 */
[----:B------:R2:W-:Y:S04]  /*45fa0*/  STL.64 [R1+0x26f0], R12 ;  /* 0x0026f00c01007387 */ /* 0x0005e80000100a00 */
[----:B------:R-:W4:Y:S04]  /*45fb0*/  LDL.LU.64 R16, [R1+0x2848] ;  /* 0x0028480001107983 */ /* 0x000f280000300a00 */
[----:B------:R-:W4:Y:S01]  /*45fc0*/  LDL.LU.64 R6, [R1+0x2840] ;  /* 0x0028400001067983 */ /* 0x000f220000300a00 */
[----:B--2---:R-:W-:-:S02]  /*45fd0*/  IMAD.MOV.U32 R12, RZ, RZ, R5 ;  /* 0x000000ffff0c7224 */ /* 0x004fc400078e0005 */
[----:B---3--:R-:W-:Y:S02]  /*45fe0*/  IMAD.MOV.U32 R13, RZ, RZ, R4 ;  /* 0x000000ffff0d7224 */ /* 0x008fe400078e0004 */
[----:B------:R-:W4:Y:S04]  /*45ff0*/  LDL.LU.64 R4, [R1+0x2838] ;  /* 0x0028380001047983 */ /* 0x000f280000300a00 */
[----:B------:R-:W-:Y:S04]  /*46000*/  STL [R1+0x26e8], R11 ;  /* 0x0026e80b01007387 */ /* 0x000fe80000100800 */
[----:B------:R-:W-:Y:S04]  /*46010*/  STL [R1+0x2798], R10 ;  /* 0x0027980a01007387 */ /* 0x000fe80000100800 */
[----:B------:R0:W-:Y:S01]  /*46020*/  STL.64 [R1+0x2790], R8 ;  /* 0x0027900801007387 */ /* 0x0001e20000100a00 */
[----:B----4-:R-:W-:Y:S01]  /*46030*/  HMMA.16816.F32.BF16 R20, R4, R16, R20 ;  /* 0x000000100414723c */ /* 0x010fe20000041814 */
[----:B0-----:R-:W-:-:S02]  /*46040*/  IMAD.MOV.U32 R9, RZ, RZ, R16 ;  /* 0x000000ffff097224 */ /* 0x001fc400078e0010 */
[----:B------:R-:W-:-:S15]  /*46050*/  IMAD.MOV.U32 R8, RZ, RZ, R17 ;  /* 0x000000ffff087224 */ /* 0x000fde00078e0011 */
[----:B------:R-:W-:Y:S01]  /*46060*/  NOP ;  /* 0x0000000000007918 */ /* 0x000fe20000000000 */
[----:B------:R-:W-:Y:S02]  /*46070*/  IMAD.MOV.U32 R17, RZ, RZ, R22 ;  /* 0x000000ffff117224 */ /* 0x000fe400078e0016 */
[----:B------:R-:W-:Y:S02]  /*46080*/  IMAD.MOV.U32 R16, RZ, RZ, R23 ;  /* 0x000000ffff107224 */ /* 0x000fe400078e0017 */
[----:B------:R-:W-:Y:S02]  /*46090*/  IMAD.MOV.U32 R19, RZ, RZ, R20 ;  /* 0x000000ffff137224 */ /* 0x000fe400078e0014 */
[----:B------:R-:W-:Y:S01]  /*460a0*/  IMAD.MOV.U32 R18, RZ, RZ, R21 ;  /* 0x000000ffff127224 */ /* 0x000fe200078e0015 */
[----:B------:R-:W2:Y:S04]  /*460b0*/  LDL.LU.64 R22, [R1+0x2830] ;  /* 0x0028300001167983 */ /* 0x000ea80000300a00 */
[----:B------:R-:W2:Y:S04]  /*460c0*/  LDL.LU.64 R20, [R1+0x2828] ;  /* 0x0028280001147983 */ /* 0x000ea80000300a00 */
[----:B------:R-:W-:Y:S04]  /*460d0*/  STL [R1+0x26e4], R18 ;  /* 0x0026e41201007387 */ /* 0x000fe80000100800 */
[----:B------:R-:W-:Y:S04]  /*460e0*/  STL [R1+0x26e0], R19 ;  /* 0x0026e01301007387 */ /* 0x000fe80000100800 */
[----:B------:R0:W-:Y:S01]  /*460f0*/  STL.64 [R1+0x2788], R16 ;  /* 0x0027881001007387 */ /* 0x0001e20000100a00 */
[----:B------:R-:W-:-:S02]  /*46100*/  IMAD.MOV.U32 R11, RZ, RZ, R24 ;  /* 0x000000ffff0b7224 */ /* 0x000fc400078e0018 */
[----:B------:R-:W-:Y:S01]  /*46110*/  IMAD.MOV.U32 R10, RZ, RZ, R25 ;  /* 0x000000ffff0a7224 */ /* 0x000fe200078e0019 */
[----:B0-----:R-:W3:Y:S04]  /*46120*/  LDL.LU R16, [R1+0x80] ;  /* 0x0000800001107983 */ /* 0x001ee80000300800 */
[----:B------:R-:W3:Y:S04]  /*46130*/  LDL.LU R17, [R1+0x84] ;  /* 0x0000840001117983 */ /* 0x000ee80000300800 */
[----:B------:R-:W3:Y:S04]  /*46140*/  LDL.LU R18, [R1+0x88] ;  /* 0x0000880001127983 */ /* 0x000ee80000300800 */
[----:B------:R-:W4:Y:S01]  /*46150*/  LDL.LU.64 R26, [R1+0x2820] ;  /* 0x00282000011a7983 */ /* 0x000f220000300a00 */
[----:B------:R-:W-:Y:S01]  /*46160*/  IMAD.MOV.U32 R19, RZ, RZ, R2 ;  /* 0x000000ffff137224 */ /* 0x000fe200078e0002 */
[----:B--2---:R-:W-:Y:S02]  /*46170*/  HMMA.16816.F32.BF16 R20, R4, R24, R20 ;  /* 0x000000180414723c */ /* 0x004fe40000041814 */
[----:B------:R-:W4:-:S15]  /*46180*/  LDL.LU.64 R24, [R1+0x2818] ;  /* 0x0028180001187983 */ /* 0x000f1e0000300a00 */
[----:B------:R-:W-:Y:S02]  /*46190*/  NOP ;  /* 0x0000000000007918 */ /* 0x000fe40000000000 */
[----:B------:R0:W-:Y:S04]  /*461a0*/  STL [R1+0xc4], R21 ;  /* 0x0000c41501007387 */ /* 0x0001e80000100800 */
[----:B------:R-:W-:Y:S01]  /*461b0*/  STL.64 [R1+0xc8], R22 ;  /* 0x0000c81601007387 */ /* 0x000fe20000100a00 */
[----:B------:R-:W-:-:S03]  /*461c0*/  IMAD.MOV.U32 R2, RZ, RZ, R20 ;  /* 0x000000ffff027224 */ /* 0x000fc600078e0014 */
[----:B0-----:R-:W4:Y:S02]  /*461d0*/  LDL.LU.64 R20, [R1+0x2810] ;  /* 0x0028100001147983 */ /* 0x001f240000300a00 */
[----:B----4-:R-:W-:Y:S01]  /*461e0*/  HMMA.16816.F32.BF16 R24, R4, R20, R24 ;  /* 0x000000140418723c */ /* 0x010fe20000041818 */
[----:B------:R-:W-:Y:S02]  /*461f0*/  IMAD.MOV.U32 R15, RZ, RZ, R20 ;  /* 0x000000ffff0f7224 */ /* 0x000fe400078e0014 */
[----:B------:R-:W-:-:S15]  /*46200*/  IMAD.MOV.U32 R14, RZ, RZ, R21 ;  /* 0x000000ffff0e7224 */ /* 0x000fde00078e0015 */
[----:B------:R-:W-:Y:S01]  /*46210*/  NOP ;  /* 0x0000000000007918 */ /* 0x000fe20000000000 */
[----:B------:R0:W-:Y:S04]  /*46220*/  STL.64 [R1+0xd0], R24 ;  /* 0x0000d01801007387 */ /* 0x0001e80000100a00 */
[----:B------:R-:W-:Y:S04]  /*46230*/  STL.64 [R1+0xd8], R26 ;  /* 0x0000d81a01007387 */ /* 0x000fe80000100a00 */
[----:B0-----:R-:W2:Y:S04]  /*46240*/  LDL.LU.64 R24, [R1+0x2808] ;  /* 0x0028080001187983 */ /* 0x001ea80000300a00 */
[----:B------:R-:W2:Y:S04]  /*46250*/  LDL.LU.64 R22, [R1+0x2800] ;  /* 0x0028000001167983 */ /* 0x000ea80000300a00 */
[----:B------:R-:W2:Y:S02]  /*46260*/  LDL.LU.64 R20, [R1+0x27f8] ;  /* 0x0027f80001147983 */ /* 0x000ea40000300a00 */
[----:B--2---:R-:W-:-:S15]  /*46270*/  HMMA.16816.F32.BF16 R20, R4, R24, R20 ;  /* 0x000000180414723c */ /* 0x004fde0000041814 */
[----:B------:R-:W-:-:S04]  /*46280*/  NOP ;  /* 0x0000000000007918 */ /* 0x000fc80000000000 */
[----:B------:R0:W-:Y:S04]  /*46290*/  STL.64 [R1+0x110], R20 ;  /* 0x0001101401007387 */ /* 0x0001e80000100a00 */
[----:B------:R1:W-:Y:S04]  /*462a0*/  STL.64 [R1+0x118], R22 ;  /* 0x0001181601007387 */ /* 0x0003e80000100a00 */
[----:B0-----:R-:W2:Y:S01]  /*462b0*/  LDL.LU.64 R20, [R1+0x27f0] ;  /* 0x0027f00001147983 */ /* 0x001ea20000300a00 */
[----:B-1----:R-:W-:Y:S02]  /*462c0*/  IMAD.MOV.U32 R23, RZ, RZ, R24 ;  /* 0x000000ffff177224 */ /* 0x002fe400078e0018 */
[----:B------:R-:W-:Y:S01]  /*462d0*/  IMAD.MOV.U32 R22, RZ, RZ, R25 ;  /* 0x000000ffff167224 */ /* 0x000fe200078e0019 */
[----:B------:R-:W2:Y:S04]  /*462e0*/  LDL.LU.64 R26, [R1+0x27e8] ;  /* 0x0027e800011a7983 */ /* 0x000ea80000300a00 */
[----:B------:R-:W2:Y:S01]  /*462f0*/  LDL.LU.64 R24, [R1+0x27e0] ;  /* 0x0027e00001187983 */ /* 0x000ea20000300a00 */
[C---:B---3--:R-:W-:Y:S08]  /*46300*/  HMMA.16816.F32.BF16 R16, R4.reuse, R12, R16 ;  /* 0x0000000c0410723c */ /* 0x048ff00000041810 */
        /* <DEDUP_REMOVED lines=13> */
[----:B0-----:R-:W-:Y:S02]  /*463e0*/  IMAD.MOV.U32 R20, RZ, RZ, R11 ;  /* 0x000000ffff147224 */ /* 0x001fe400078e000b */
[----:B------:R-:W-:-:S05]  /*463f0*/  IMAD.MOV.U32 R21, RZ, RZ, R10 ;  /* 0x000000ffff157224 */ /* 0x000fca00078e000a */
[----:B------:R0:W-:Y:S04]  /*46400*/  STL.64 [R1+0x2760], R20 ;  /* 0x0027601401007387 */ /* 0x0001e80000100a00 */
[----:B------:R1:W-:Y:S04]  /*46410*/  STL.64 [R1+0x100], R16 ;  /* 0x0001001001007387 */ /* 0x0003e80000100a00 */
[----:B------:R4:W-:Y:S01]  /*46420*/  STL.64 [R1+0x108], R18 ;  /* 0x0001081201007387 */ /* 0x0009e20000100a00 */
[----:B0-----:R-:W-:Y:S02]  /*46430*/  IMAD.MOV.U32 R20, RZ, RZ, R9 ;  /* 0x000000ffff147224 */ /* 0x001fe400078e0009 */
[----:B------:R-:W-:-:S05]  /*46440*/  IMAD.MOV.U32 R21, RZ, RZ, R8 ;  /* 0x000000ffff157224 */ /* 0x000fca00078e0008 */
[----:B------:R0:W-:Y:S04]  /*46450*/  STL.64 [R1+0x27a0], R20 ;  /* 0x0027a01401007387 */ /* 0x0001e80000100a00 */
[----:B-1----:R-:W2:Y:S04]  /*46460*/  LDL.LU R16, [R1+0x60] ;  /* 0x0000600001107983 */ /* 0x002ea80000300800 */
[----:B------:R-:W2:Y:S04]  /*46470*/  LDL.LU R17, [R1+0x64] ;  /* 0x0000640001117983 */ /* 0x000ea80000300800 */
[----:B----4-:R-:W4:Y:S04]  /*46480*/  LDL.LU R18, [R1+0x68] ;  /* 0x0000680001127983 */ /* 0x010f280000300800 */
[----:B------:R-:W4:Y:S01]  /*46490*/  LDL.LU R19, [R1+0x6c] ;  /* 0x00006c0001137983 */ /* 0x000f220000300800 */
[----:B------:R-:W-:-:S02]  /*464a0*/  IMAD.MOV.U32 R14, RZ, RZ, R3 ;  /* 0x000000ffff0e7224 */ /* 0x000fc400078e0003 */
[----:B------:R-:W-:Y:S01]  /*464b0*/  IMAD.MOV.U32 R15, RZ, RZ, R0 ;  /* 0x000000ffff0f7224 */ /* 0x000fe200078e0000 */
[----:B0-----:R-:W4:Y:S04]  /*464c0*/  LDL.LU R20, [R1+0x70] ;  /* 0x0000700001147983 */ /* 0x001f280000300800 */
[----:B------:R-:W4:Y:S04]  /*464d0*/  LDL.LU R21, [R1+0x74] ;  /* 0x0000740001157983 */ /* 0x000f280000300800 */
[----:B------:R-:W4:Y:S01]  /*464e0*/  LDL.LU.64 R8, [R1+0x200] ;  /* 0x0002000001087983 */ /* 0x000f220000300a00 */
[----:B---3--:R-:W-:-:S02]  /*464f0*/  IMAD.MOV.U32 R22, RZ, RZ, R25 ;  /* 0x000000ffff167224 */ /* 0x008fc400078e0019 */
[----:B------:R-:W-:Y:S02]  /*46500*/  IMAD.MOV.U32 R23, RZ, RZ, R24 ;  /* 0x000000ffff177224 */ /* 0x000fe400078e0018 */
[----:B------:R-:W3:Y:S04]  /*46510*/  LDL.LU.64 R24, [R1+0x210] ;  /* 0x0002100001187983 */ /* 0x000ee80000300a00 */
[----:B------:R2:W-:Y:S02]  /*46520*/  STL.64 [R1+0x2710], R12 ;  /* 0x0027100c01007387 */ /* 0x0005e40000100a00 */
[----:B--2---:R-:W-:Y:S02]  /*46530*/  IMAD.MOV.U32 R12, RZ, RZ, R27 ;  /* 0x000000ffff0c7224 */ /* 0x004fe400078e001b */
[----:B------:R-:W-:Y:S01]  /*46540*/  IMAD.MOV.U32 R13, RZ, RZ, R26 ;  /* 0x000000ffff0d7224 */ /* 0x000fe200078e001a */
[----:B------:R-:W2:Y:S04]  /*46550*/  LDL.LU R27, [R1+0x27cc] ;  /* 0x0027cc00011b7983 */ /* 0x000ea80000300800 */
[----:B------:R-:W3:Y:S04]  /*46560*/  LDL.LU R26, [R1+0x27c8] ;  /* 0x0027c800011a7983 */ /* 0x000ee80000300800 */
[----:B------:R-:W4:Y:S04]  /*46570*/  LDL.LU R3, [R1+0x27c4] ;  /* 0x0027c40001037983 */ /* 0x000f280000300800 */
[----:B------:R-:W4:Y:S04]  /*46580*/  LDL.LU R0, [R1+0x27c0] ;  /* 0x0027c00001007983 */ /* 0x000f280000300800 */
[----:B------:R-:W-:Y:S04]  /*46590*/  STL.64 [R1+0x2728], R14 ;  /* 0x0027280e01007387 */ /* 0x000fe80000100a00 */
[----:B------:R0:W-:Y:S04]  /*465a0*/  STL.64 [R1+0x2720], R12 ;  /* 0x0027200c01007387 */ /* 0x0001e80000100a00 */
[----:B0-----:R-:W4:Y:S04]  /*465b0*/  LDL.LU R12, [R1+0x10] ;  /* 0x00001000010c7983 */ /* 0x001f280000300800 */
[----:B------:R-:W4:Y:S01]  /*465c0*/  LDL.LU R13, [R1+0x14] ;  /* 0x00001400010d7983 */ /* 0x000f220000300800 */
[----:B------:R-:W-:-:S02]  /*465d0*/  IMAD.MOV.U32 R14, RZ, RZ, R28 ;  /* 0x000000ffff0e7224 */ /* 0x000fc400078e001c */
[----:B------:R-:W-:Y:S01]  /*465e0*/  IMAD.MOV.U32 R15, RZ, RZ, R29 ;  /* 0x000000ffff0f7224 */ /* 0x000fe200078e001d */
[----:B------:R-:W4:Y:S04]  /*465f0*/  LDL.LU R28, [R1+0x27bc] ;  /* 0x0027bc00011c7983 */ /* 0x000f280000300800 */
[----:B------:R-:W4:Y:S04]  /*46600*/  LDL.LU R29, [R1+0x27b8] ;  /* 0x0027b800011d7983 */ /* 0x000f280000300800 */
[----:B------:R2:W-:Y:S02]  /*46610*/  STL.64 [R1+0x2740], R14 ;  /* 0x0027400e01007387 */ /* 0x0005e40000100a00 */
[----:B--2---:R-:W-:-:S02]  /*46620*/  IMAD.MOV.U32 R15, RZ, RZ, R27 ;  /* 0x000000ffff0f7224 */ /* 0x004fc400078e001b */
[----:B---3--:R-:W-:Y:S01]  /*46630*/  IMAD.MOV.U32 R14, RZ, RZ, R26 ;  /* 0x000000ffff0e7224 */ /* 0x008fe200078e001a */
[----:B----4-:R0:W-:Y:S02]  /*46640*/  STL.64 [R1+0x2738], R12 ;  /* 0x0027380c01007387 */ /* 0x0101e40000100a00 */
[----:B0-----:R-:W-:Y:S02]  /*46650*/  IMAD.MOV.U32 R12, RZ, RZ, R0 ;  /* 0x000000ffff0c7224 */ /* 0x001fe400078e0000 */
[----:B------:R-:W-:Y:S01]  /*46660*/  IMAD.MOV.U32 R13, RZ, RZ, R3 ;  /* 0x000000ffff0d7224 */ /* 0x000fe200078e0003 */
[----:B------:R-:W2:Y:S04]  /*46670*/  LDL.LU R0, [R1+0x27b4] ;  /* 0x0027b40001007983 */ /* 0x000ea80000300800 */
[----:B------:R-:W3:Y:S04]  /*46680*/  LDL.LU R3, [R1+0x27b0] ;  /* 0x0027b00001037983 */ /* 0x000ee80000300800 */
[----:B------:R-:W4:Y:S04]  /*46690*/  LDL.LU R26, [R1+0x27ac] ;  /* 0x0027ac00011a7983 */ /* 0x000f280000300800 */
[----:B------:R-:W2:Y:S04]  /*466a0*/  LDL.LU R27, [R1+0x27a8] ;  /* 0x0027a800011b7983 */ /* 0x000ea80000300800 */
[----:B------:R-:W-:Y:S04]  /*466b0*/  STL.64 [R1+0x2758], R14 ;  /* 0x0027580e01007387 */ /* 0x000fe80000100a00 */
[----:B------:R0:W-:Y:S04]  /*466c0*/  STL.64 [R1+0x2750], R12 ;  /* 0x0027500c01007387 */ /* 0x0001e80000100a00 */
[----:B0-----:R-:W2:Y:S04]  /*466d0*/  LDL.LU R12, [R1+0x40] ;  /* 0x00004000010c7983 */ /* 0x001ea80000300800 */
[----:B------:R-:W2:Y:S01]  /*466e0*/  LDL.LU R13, [R1+0x44] ;  /* 0x00004400010d7983 */ /* 0x000ea20000300800 */
[C---:B------:R-:W-:Y:S08]  /*466f0*/  HMMA.16816.F32.BF16 R20, R4.reuse, R8, R20 ;  /* 0x000000080414723c */ /* 0x040ff00000041814 */
[----:B------:R-:W-:Y:S01]  /*46700*/  HMMA.16816.F32.BF16 R4, R4, R24, R16 ;  /* 0x000000180404723c */ /* 0x000fe20000041810 */
[----:B------:R-:W-:-:S02]  /*46710*/  IMAD.MOV.U32 R14, RZ, RZ, R29 ;  /* 0x000000ffff0e7224 */ /* 0x000fc400078e001d */
[----:B------:R-:W-:-:S05]  /*46720*/  IMAD.MOV.U32 R15, RZ, RZ, R28 ;  /* 0x000000ffff0f7224 */ /* 0x000fca00078e001c */
[----:B------:R-:W-:Y:S01]  /*46730*/  STL.64 [R1+0x2770], R14 ;  /* 0x0027700e01007387 */ /* 0x000fe20000100a00 */
[----:B------:R-:W-:Y:S02]  /*46740*/  IMAD.MOV.U32 R29, RZ, RZ, R8 ;  /* 0x000000ffff1d7224 */ /* 0x000fe400078e0008 */
[----:B------:R-:W-:Y:S02]  /*46750*/  IMAD.MOV.U32 R11, RZ, RZ, R9 ;  /* 0x000000ffff0b7224 */ /* 0x000fe400078e0009 */
[----:B------:R-:W-:Y:S02]  /*46760*/  IMAD.MOV.U32 R18, RZ, RZ, R24 ;  /* 0x000000ffff127224 */ /* 0x000fe400078e0018 */
[----:B------:R-:W-:Y:S01]  /*46770*/  IMAD.MOV.U32 R19, RZ, RZ, R25 ;  /* 0x000000ffff137224 */ /* 0x000fe200078e0019 */
[----:B--2---:R-:W-:Y:S04]  /*46780*/  STL.64 [R1+0x2768], R12 ;  /* 0x0027680c01007387 */ /* 0x004fe80000100a00 */
[----:B------:R0:W-:Y:S04]  /*46790*/  STL.64 [R1+0xf0], R20 ;  /* 0x0000f01401007387 */ /* 0x0001e80000100a00 */
[----:B------:R-:W-:Y:S04]  /*467a0*/  STL.64 [R1+0xf8], R22 ;  /* 0x0000f81601007387 */ /* 0x000fe80000100a00 */
[----:B0-----:R-:W2:Y:S04]  /*467b0*/  LDL.LU.64 R20, [R1+0x27a0] ;  /* 0x0027a00001147983 */ /* 0x001ea80000300a00 */
[----:B------:R-:W2:Y:S04]  /*467c0*/  LDL.LU R10, [R1+0x2798] ;  /* 0x00279800010a7983 */ /* 0x000ea80000300800 */
[----:B------:R-:W2:Y:S04]  /*467d0*/  LDL.LU.64 R8, [R1+0x2790] ;  /* 0x0027900001087983 */ /* 0x000ea80000300a00 */
[----:B------:R-:W2:Y:S04]  /*467e0*/  LDL.LU.64 R16, [R1+0x2788] ;  /* 0x0027880001107983 */ /* 0x000ea80000300a00 */
[----:B------:R-:W-:Y:S01]  /*467f0*/  STL.64 [R1+0xa0], R4 ;  /* 0x0000a00401007387 */ /* 0x000fe20000100a00 */
[----:B------:R-:W-:-:S02]  /*46800*/  IMAD.MOV.U32 R12, RZ, RZ, R27 ;  /* 0x000000ffff0c7224 */ /* 0x000fc400078e001b */
[----:B----4-:R-:W-:Y:S01]  /*46810*/  IMAD.MOV.U32 R13, RZ, RZ, R26 ;  /* 0x000000ffff0d7224 */ /* 0x010fe200078e001a */
[----:B------:R0:W-:Y:S04]  /*46820*/  STL.64 [R1+0xa8], R6 ;  /* 0x0000a80601007387 */ /* 0x0001e80000100a00 */
[----:B------:R-:W2:Y:S04]  /*46830*/  LDL.LU.64 R26, [R1+0x2780] ;  /* 0x00278000011a7983 */ /* 0x000ea80000300a00 */
[----:B------:R-:W2:Y:S01]  /*46840*/  LDL.LU.64 R24, [R1+0x2778] ;  /* 0x0027780001187983 */ /* 0x000ea20000300a00 */
[----:B---3--:R-:W-:-:S02]  /*46850*/  IMAD.MOV.U32 R14, RZ, RZ, R3 ;  /* 0x000000ffff0e7224 */ /* 0x008fc400078e0003 */
[----:B------:R-:W-:Y:S01]  /*46860*/  IMAD.MOV.U32 R15, RZ, RZ, R0 ;  /* 0x000000ffff0f7224 */ /* 0x000fe200078e0000 */
[----:B0-----:R-:W3:Y:S06]  /*46870*/  LDL R7, [R1+0x2b4] ;  /* 0x0002b40001077983 */ /* 0x001eec0000100800 */
[----:B--2---:R-:W-:Y:S01]  /*46880*/  HMMA.16816.F32.BF16 R20, R24, R20, R12 ;  /* 0x000000141814723c */ /* 0x004fe2000004180c */
[----:B------:R-:W2:Y:S04]  /*46890*/  LDL.LU.64 R14, [R1+0x2770] ;  /* 0x00277000010e7983 */ /* 0x000ea80000300a00 */
[----:B------:R-:W2:-:S14]  /*468a0*/  LDL.LU.64 R12, [R1+0x2768] ;  /* 0x00276800010c7983 */ /* 0x000e9c0000300a00 */
        /* <DEDUP_REMOVED lines=26> */
[----:B0-----:R-:W2:Y:S04]  /*46a50*/  LDL.LU.64 R22, [R1+0x2708] ;  /* 0x0027080001167983 */ /* 0x001ea80000300a00 */
[----:B------:R-:W2:Y:S04]  /*46a60*/  LDL.LU.64 R20, [R1+0x2700] ;  /* 0x0027000001147983 */ /* 0x000ea80000300a00 */
[----:B------:R-:W4:Y:S01]  /*46a70*/  LDL.LU.64 R14, [R1+0x26f8] ;  /* 0x0026f800010e7983 */ /* 0x000f220000300a00 */
[----:B--2---:R-:W-:Y:S03]  /*46a80*/  HMMA.16816.F32.BF16 R20, R24, R12, R20 ;  /* 0x0000000c1814723c */ /* 0x004fe60000041814 */
[----:B------:R-:W4:-:S15]  /*46a90*/  LDL.LU.64 R12, [R1+0x26f0] ;  /* 0x0026f000010c7983 */ /* 0x000f1e0000300a00 */
[----:B------:R-:W-:Y:S01]  /*46aa0*/  NOP ;  /* 0x0000000000007918 */ /* 0x000fe20000000000 */
[----:B------:R0:W-:Y:S02]  /*46ab0*/  STL [R1+0x30], R20 ;  /* 0x0000301401007387 */ /* 0x0001e40000100800 */
[----:B0-----:R-:W-:Y:S02]  /*46ac0*/  IMAD.MOV.U32 R20, RZ, RZ, R29 ;  /* 0x000000ffff147224 */ /* 0x001fe400078e001d */
[----:B------:R-:W2:Y:S01]  /*46ad0*/  LDL.LU R29, [R1+0x26ec] ;  /* 0x0026ec00011d7983 */ /* 0x000ea20000300800 */
[----:B------:R-:W-:Y:S02]  /*46ae0*/  IMAD.MOV.U32 R28, RZ, RZ, R21 ;  /* 0x000000ffff1c7224 */ /* 0x000fe400078e0015 */
[----:B------:R-:W-:Y:S02]  /*46af0*/  IMAD.MOV.U32 R21, RZ, RZ, R11 ;  /* 0x000000ffff157224 */ /* 0x000fe400078e000b */
[----:B------:R-:W-:Y:S02]  /*46b00*/  IMAD.MOV.U32 R3, RZ, RZ, R22 ;  /* 0x000000ffff037224 */ /* 0x000fe400078e0016 */
[----:B------:R-:W-:Y:S01]  /*46b10*/  IMAD.MOV.U32 R0, RZ, RZ, R23 ;  /* 0x000000ffff007224 */ /* 0x000fe200078e0017 */
[----:B------:R-:W3:Y:S04]  /*46b20*/  LDL.LU R11, [R1+0x26e8] ;  /* 0x0026e800010b7983 */ /* 0x000ee80000300800 */
[----:B------:R-:W-:Y:S04]  /*46b30*/  STL [R1+0x265c], R3 ;  /* 0x00265c0301007387 */ /* 0x000fe80000100800 */
[----:B------:R-:W-:Y:S01]  /*46b40*/  STL [R1+0x2658], R28 ;  /* 0x0026581c01007387 */ /* 0x000fe20000100800 */
[----:B----4-:R-:W-:Y:S01]  /*46b50*/  HMMA.16816.F32.BF16 R20, R24, R20, R12 ;  /* 0x000000141814723c */ /* 0x010fe2000004180c */
[----:B------:R-:W-:-:S02]  /*46b60*/  IMAD.MOV.U32 R12, RZ, RZ, R18 ;  /* 0x000000ffff0c7224 */ /* 0x000fc400078e0012 */
[----:B------:R-:W4:-:S15]  /*46b70*/  LDL.LU R18, [R1+0x26e4] ;  /* 0x0026e40001127983 */ /* 0x000f1e0000300800 */
[----:B------:R-:W-:Y:S01]  /*46b80*/  NOP ;  /* 0x0000000000007918 */ /* 0x000fe20000000000 */
[----:B------:R-:W-:Y:S04]  /*46b90*/  STL.64 [R1], R20 ;  /* 0x0000001401007387 */ /* 0x000fe80000100a00 */
[----:B------:R-:W-:Y:S04]  /*46ba0*/  STL.64 [R1+0x8], R22 ;  /* 0x0000081601007387 */ /* 0x000fe80000100a00 */
[----:B--2---:R-:W0:Y:S01]  /*46bb0*/  LDSM.16.MT88.4 R20, [R29+UR5+0x21c00] ;  /* 0x021c00051d14783b */ /* 0x004e220008004200 */
[----:B------:R-:W-:-:S03]  /*46bc0*/  IMAD.MOV.U32 R13, RZ, RZ, R19 ;  /* 0x000000ffff0d7224 */ /* 0x000fc600078e0013 */
[----:B------:R-:W2:Y:S04]  /*46bd0*/  LDL.LU R19, [R1+0x26e0] ;  /* 0x0026e00001137983 */ /* 0x000ea80000300800 */
[----:B0-----:R0:W-:Y:S04]  /*46be0*/  STL.64 [R1+0x2668], R22 ;  /* 0x0026681601007387 */ /* 0x0011e80000100a00 */
[----:B------:R-:W-:Y:S04]  /*46bf0*/  STL.64 [R1+0x2660], R20 ;  /* 0x0026601401007387 */ /* 0x000fe80000100a00 */
[----:B0-----:R-:W2:Y:S01]  /*46c00*/  LDL.LU.64 R22, [R1+0x1b8] ;  /* 0x0001b80001167983 */ /* 0x001ea20000300a00 */
[----:B---3--:R-:W-:Y:S01]  /*46c10*/  HMMA.16816.F32.BF16 R24, R24, R12, R8 ;  /* 0x0000000c1818723c */ /* 0x008fe20000041808 */
[----:B------:R-:W-:-:S02]  /*46c20*/  IMAD.MOV.U32 R8, RZ, RZ, R2 ;  /* 0x000000ffff087224 */ /* 0x000fc400078e0002 */
[----:B------:R-:W0:Y:S04]  /*46c30*/  LDSM.16.MT88.4 R12, [R7+UR5+0x22000] ;  /* 0x02200005070c783b */ /* 0x000e280008004200 */
[----:B--2---:R1:W-:Y:S04]  /*46c40*/  STL.64 [R1+0x26c0], R22 ;  /* 0x0026c01601007387 */ /* 0x0043e80000100a00 */
[----:B-1----:R-:W2:Y:S04]  /*46c50*/  LDL.LU.64 R22, [R1+0x1a8] ;  /* 0x0001a80001167983 */ /* 0x002ea80000300a00 */
[----:B------:R-:W3:Y:S04]  /*46c60*/  LDL.LU R2, [R1+0x26dc] ;  /* 0x0026dc0001027983 */ /* 0x000ee80000300800 */
[----:B------:R-:W2:Y:S04]  /*46c70*/  LDL.LU R9, [R1+0xc4] ;  /* 0x0000c40001097983 */ /* 0x000ea80000300800 */
[----:B------:R-:W2:Y:S04]  /*46c80*/  LDL.LU R10, [R1+0xc8] ;  /* 0x0000c800010a7983 */ /* 0x000ea80000300800 */
[----:B------:R-:W2:Y:S04]  /*46c90*/  LDL.LU R11, [R1+0xcc] ;  /* 0x0000cc00010b7983 */ /* 0x000ea80000300800 */
[----:B------:R1:W-:Y:S04]  /*46ca0*/  STL.64 [R1+0x25e0], R26 ;  /* 0x0025e01a01007387 */ /* 0x0003e80000100a00 */
[----:B------:R-:W-:Y:S04]  /*46cb0*/  STL.64 [R1+0x25d8], R24 ;  /* 0x0025d81801007387 */ /* 0x000fe80000100a00 */
[----:B-1----:R-:W2:Y:S01]  /*46cc0*/  LDL.LU R26, [R1+0x208] ;  /* 0x00020800011a7983 */ /* 0x002ea20000300800 */
[----:B---3--:R-:W-:-:S03]  /*46cd0*/  IMAD.MOV.U32 R27, RZ, RZ, R2 ;  /* 0x000000ffff1b7224 */ /* 0x008fc600078e0002 */
[----:B------:R-:W3:Y:S04]  /*46ce0*/  LDL.LU R2, [R1+0x26d8] ;  /* 0x0026d80001027983 */ /* 0x000ee80000300800 */
[----:B------:R1:W-:Y:S01]  /*46cf0*/  STL [R1+0x26a8], R7 ;  /* 0x0026a80701007387 */ /* 0x0003e20000100800 */
[----:B------:R-:W-:Y:S02]  /*46d00*/  IMAD.MOV.U32 R4, RZ, RZ, R19 ;  /* 0x000000ffff047224 */ /* 0x000fe400078e0013 */
[----:B----4-:R-:W-:Y:S02]  /*46d10*/  IMAD.MOV.U32 R5, RZ, RZ, R18 ;  /* 0x000000ffff057224 */ /* 0x010fe400078e0012 */
[----:B------:R-:W-:Y:S02]  /*46d20*/  IMAD.MOV.U32 R6, RZ, RZ, R17 ;  /* 0x000000ffff067224 */ /* 0x000fe400078e0011 */
[----:B-1----:R-:W-:Y:S01]  /*46d30*/  IMAD.MOV.U32 R7, RZ, RZ, R16 ;  /* 0x000000ffff077224 */ /* 0x002fe200078e0010 */
[----:B0-----:R0:W-:Y:S04]  /*46d40*/  STL.64 [R1+0x25d0], R14 ;  /* 0x0025d00e01007387 */ /* 0x0011e80000100a00 */
[----:B------:R-:W-:Y:S04]  /*46d50*/  STL.64 [R1+0x25c8], R12 ;  /* 0x0025c80c01007387 */ /* 0x000fe80000100a00 */
[----:B0-----:R-:W4:Y:S04]  /*46d60*/  LDL.LU R14, [R1+0x218] ;  /* 0x00021800010e7983 */ /* 0x001f280000300800 */
[----:B------:R-:W4:Y:S04]  /*46d70*/  LDL.LU R15, [R1+0x21c] ;  /* 0x00021c00010f7983 */ /* 0x000f280000300800 */
[----:B---3--:R-:W0:Y:S04]  /*46d80*/  LDSM.16.M88.4 R16, [R2+UR5+0x100] ;  /* 0x000100050210783b */ /* 0x008e280008000200 */
[----:B0-----:R-:W-:Y:S04]  /*46d90*/  STL.64 [R1+0x120], R16 ;  /* 0x0001201001007387 */ /* 0x001fe80000100a00 */
[----:B------:R-:W-:Y:S04]  /*46da0*/  STL.64 [R1+0x128], R18 ;  /* 0x0001281201007387 */ /* 0x000fe80000100a00 */
[----:B------:R-:W0:Y:S04]  /*46db0*/  LDSM.16.M88.4 R16, [R2+UR5+0x4100] ;  /* 0x004100050210783b */ /* 0x000e280008000200 */
[----:B0-----:R-:W-:Y:S04]  /*46dc0*/  STL.64 [R1+0x130], R16 ;  /* 0x0001301001007387 */ /* 0x001fe80000100a00 */
[----:B------:R-:W-:Y:S04]  /*46dd0*/  STL.64 [R1+0x138], R18 ;  /* 0x0001381201007387 */ /* 0x000fe80000100a00 */
[----:B------:R-:W0:Y:S04]  /*46de0*/  LDSM.16.M88.4 R16, [R2+UR5+0x8100] ;  /* 0x008100050210783b */ /* 0x000e280008000200 */
[----:B0-----:R-:W-:Y:S04]  /*46df0*/  STL.64 [R1+0x150], R16 ;  /* 0x0001501001007387 */ /* 0x001fe80000100a00 */
[----:B------:R0:W-:Y:S04]  /*46e00*/  STL.64 [R1+0x158], R18 ;  /* 0x0001581201007387 */ /* 0x0001e80000100a00 */
[----:B0-----:R-:W3:Y:S04]  /*46e10*/  LDL.LU.64 R18, [R1+0x26d0] ;  /* 0x0026d00001127983 */ /* 0x001ee80000300a00 */
[----:B------:R-:W3:Y:S01]  /*46e20*/  LDL.LU.64 R16, [R1+0x26c8] ;  /* 0x0026c80001107983 */ /* 0x000ee20000300a00 */
[----:B--2---:R-:W-:-:S02]  /*46e30*/  IMAD.MOV.U32 R25, RZ, RZ, R22 ;  /* 0x000000ffff197224 */ /* 0x004fc400078e0016 */
[----:B------:R-:W-:Y:S01]  /*46e40*/  IMAD.MOV.U32 R24, RZ, RZ, R23 ;  /* 0x000000ffff187224 */ /* 0x000fe200078e0017 */
[----:B---3--:R-:W-:Y:S01]  /*46e50*/  HMMA.16816.F32.BF16 R4, R16, R22, R4 ;  /* 0x000000161004723c */ /* 0x008fe20000041804 */
[----:B------:R-:W2:-:S15]  /*46e60*/  LDL.LU.64 R22, [R1+0x26c0] ;  /* 0x0026c00001167983 */ /* 0x000e9e0000300a00 */
[----:B------:R-:W-:-:S03]  /*46e70*/  NOP ;  /* 0x0000000000007918 */ /* 0x000fc60000000000 */
[----:B------:R-:W-:Y:S01]  /*46e80*/  IMAD.MOV.U32 R13, RZ, RZ, R6 ;  /* 0x000000ffff0d7224 */ /* 0x000fe200078e0006 */
[----:B------:R-:W-:Y:S01]  /*46e90*/  STL.64 [R1+0x10], R4 ;  /* 0x0000100401007387 */ /* 0x000fe20000100a00 */
[----:B------:R-:W-:-:S03]  /*46ea0*/  IMAD.MOV.U32 R12, RZ, RZ, R7 ;  /* 0x000000ffff0c7224 */ /* 0x000fc600078e0007 */
[----:B------:R-:W0:Y:S04]  /*46eb0*/  LDSM.16.M88.4 R4, [R2+UR5+0xc100] ;  /* 0x00c100050204783b */ /* 0x000e280008000200 */
[----:B------:R-:W-:Y:S04]  /*46ec0*/  STL.64 [R1+0x2678], R26 ;  /* 0x0026781a01007387 */ /* 0x000fe80000100a00 */
[----:B------:R-:W-:Y:S04]  /*46ed0*/  STL.64 [R1+0x2670], R24 ;  /* 0x0026701801007387 */ /* 0x000fe80000100a00 */
[----:B------:R-:W-:Y:S04]  /*46ee0*/  STL [R1+0x260c], R12 ;  /* 0x00260c0c01007387 */ /* 0x000fe80000100800 */
[----:B------:R-:W-:Y:S04]  /*46ef0*/  STL [R1+0x2608], R13 ;  /* 0x0026080d01007387 */ /* 0x000fe80000100800 */
[----:B------:R-:W1:Y:S04]  /*46f00*/  LDSM.16.M88.4 R24, [R2+UR5+0x10100] ;  /* 0x010100050218783b */ /* 0x000e680008000200 */
[----:B0-----:R-:W-:Y:S04]  /*46f10*/  STL.64 [R1+0x140], R4 ;  /* 0x0001400401007387 */ /* 0x001fe80000100a00 */
[----:B------:R-:W-:Y:S04]  /*46f20*/  STL.64 [R1+0x148], R6 ;  /* 0x0001480601007387 */ /* 0x000fe80000100a00 */
[----:B------:R-:W0:Y:S04]  /*46f30*/  LDSM.16.M88.4 R4, [R2+UR5+0x14100] ;  /* 0x014100050204783b */ /* 0x000e280008000200 */
[----:B-1----:R-:W-:Y:S04]  /*46f40*/  STL.64 [R1+0x160], R24 ;  /* 0x0001601801007387 */ /* 0x002fe80000100a00 */
[----:B------:R-:W-:Y:S04]  /*46f50*/  STL.64 [R1+0x168], R26 ;  /* 0x0001681a01007387 */ /* 0x000fe80000100a00 */
[----:B------:R-:W1:Y:S04]  /*46f60*/  LDSM.16.M88.4 R24, [R2+UR5+0x18100] ;  /* 0x018100050218783b */ /* 0x000e680008000200 */
[----:B0-----:R-:W-:Y:S04]  /*46f70*/  STL.64 [R1+0x170], R4 ;  /* 0x0001700401007387 */ /* 0x001fe80000100a00 */
[----:B------:R-:W-:Y:S04]  /*46f80*/  STL.64 [R1+0x178], R6 ;  /* 0x0001780601007387 */ /* 0x000fe80000100a00 */
[----:B------:R-:W0:Y:S04]  /*46f90*/  LDSM.16.M88.4 R4, [R2+UR5+0x1c100] ;  /* 0x01c100050204783b */ /* 0x000e280008000200 */
[----:B-1----:R0:W-:Y:S04]  /*46fa0*/  STL.64 [R1+0x180], R24 ;  /* 0x0001801801007387 */ /* 0x0021e80000100a00 */
[----:B------:R-:W-:Y:S01]  /*46fb0*/  STL.64 [R1+0x188], R26 ;  /* 0x0001881a01007387 */ /* 0x000fe20000100a00 */
[----:B0-----:R-:W-:-:S03]  /*46fc0*/  IMAD.MOV.U32 R25, RZ, RZ, R4 ;  /* 0x000000ffff197224 */ /* 0x001fc600078e0004 */
[----:B------:R2:W-:Y:S01]  /*46fd0*/  STL.64 [R1+0x198], R6 ;  /* 0x0001980601007387 */ /* 0x0005e20000100a00 */
[----:B------:R-:W-:-:S03]  /*46fe0*/  IMAD.MOV.U32 R24, RZ, RZ, R5 ;  /* 0x000000ffff187224 */ /* 0x000fc600078e0005 */
[----:B------:R-:W-:Y:S01]  /*46ff0*/  STL [R1+0x21e0], R2 ;  /* 0x0021e00201007387 */ /* 0x000fe20000100800 */
[----:B--2---:R-:W-:Y:S03]  /*47000*/  HMMA.16816.F32.BF16 R4, R16, R22, R8 ;  /* 0x000000161004723c */ /* 0x004fe60000041808 */
[----:B------:R-:W0:-:S15]  /*47010*/  LDSM.16.MT88.4 R8, [R29+UR5+0x22000] ;  /* 0x022000051d08783b */ /* 0x000e1e0008004200 */
[----:B------:R-:W-:Y:S01]  /*47020*/  NOP ;  /* 0x0000000000007918 */ /* 0x000fe20000000000 */
[----:B------:R-:W-:Y:S01]  /*47030*/  IMAD.MOV.U32 R12, RZ, RZ, R4 ;  /* 0x000000ffff0c7224 */ /* 0x000fe200078e0004 */
[----:B------:R1:W-:Y:S01]  /*47040*/  STL.64 [R1+0x28], R6 ;  /* 0x0000280601007387 */ /* 0x0003e20000100a00 */
[----:B------:R-:W-:-:S03]  /*47050*/  IMAD.MOV.U32 R13, RZ, RZ, R5 ;  /* 0x000000ffff0d7224 */ /* 0x000fc600078e0005 */
[----:B------:R-:W2:Y:S04]  /*47060*/  LDL.LU R4, [R1+0xd0] ;  /* 0x0000d00001047983 */ /* 0x000ea80000300800 */
[----:B------:R-:W2:Y:S04]  /*47070*/  LDL.LU R5, [R1+0xd4] ;  /* 0x0000d40001057983 */ /* 0x000ea80000300800 */
[----:B-1----:R-:W2:Y:S04]  /*47080*/  LDL.LU R6, [R1+0xd8] ;  /* 0x0000d80001067983 */ /* 0x002ea80000300800 */
[----:B------:R-:W2:Y:S04]  /*47090*/  LDL.LU R7, [R1+0xdc] ;  /* 0x0000dc0001077983 */ /* 0x000ea80000300800 */
[----:B----4-:R-:W-:Y:S04]  /*470a0*/  STL.64 [R1+0x2688], R14 ;  /* 0x0026880e01007387 */ /* 0x010fe80000100a00 */
[----:B------:R1:W-:Y:S04]  /*470b0*/  STL.64 [R1+0x2680], R12 ;  /* 0x0026800c01007387 */ /* 0x0003e80000100a00 */
[----:B-1----:R-:W3:Y:S04]  /*470c0*/  LDL.LU R12, [R1+0x100] ;  /* 0x00010000010c7983 */ /* 0x002ee80000300800 */
[----:B------:R-:W3:Y:S04]  /*470d0*/  LDL.LU R13, [R1+0x104] ;  /* 0x00010400010d7983 */ /* 0x000ee80000300800 */
[----:B------:R-:W4:Y:S04]  /*470e0*/  LDL.LU R14, [R1+0x108] ;  /* 0x00010800010e7983 */ /* 0x000f280000300800 */
[----:B------:R-:W4:Y:S04]  /*470f0*/  LDL.LU R15, [R1+0x10c] ;  /* 0x00010c00010f7983 */ /* 0x000f280000300800 */
[----:B----4-:R1:W-:Y:S04]  /*47100*/  STL.64 [R1+0x2698], R14 ;  /* 0x0026980e01007387 */ /* 0x0103e80000100a00 */
[----:B---3--:R3:W-:Y:S04]  /*47110*/  STL.64 [R1+0x2690], R12 ;  /* 0x0026900c01007387 */ /* 0x0087e80000100a00 */
[----:B-1----:R-:W4:Y:S04]  /*47120*/  LDL.LU.64 R14, [R1+0x1e8] ;  /* 0x0001e800010e7983 */ /* 0x002f280000300a00 */
[----:B----4-:R1:W-:Y:S04]  /*47130*/  STL.64 [R1+0x26a0], R14 ;  /* 0x0026a00e01007387 */ /* 0x0103e80000100a00 */
[----:B---3--:R-:W3:Y:S04]  /*47140*/  LDL.LU R12, [R1+0x110] ;  /* 0x00011000010c7983 */ /* 0x008ee80000300800 */
[----:B------:R-:W3:Y:S04]  /*47150*/  LDL.LU R13, [R1+0x114] ;  /* 0x00011400010d7983 */ /* 0x000ee80000300800 */
[----:B-1----:R-:W4:Y:S04]  /*47160*/  LDL.LU R14, [R1+0x118] ;  /* 0x00011800010e7983 */ /* 0x002f280000300800 */
[----:B------:R-:W4:Y:S04]  /*47170*/  LDL.LU R15, [R1+0x11c] ;  /* 0x00011c00010f7983 */ /* 0x000f280000300800 */
[----:B----4-:R1:W-:Y:S04]  /*47180*/  STL.64 [R1+0x26b8], R14 ;  /* 0x0026b80e01007387 */ /* 0x0103e80000100a00 */
[----:B---3--:R-:W-:Y:S04]  /*47190*/  STL.64 [R1+0x26b0], R12 ;  /* 0x0026b00c01007387 */ /* 0x008fe80000100a00 */
[----:B-1----:R-:W2:Y:S04]  /*471a0*/  LDL.LU.64 R14, [R1+0x1c8] ;  /* 0x0001c800010e7983 */ /* 0x002ea80000300a00 */
[----:B------:R-:W3:Y:S04]  /*471b0*/  LDL.LU.64 R26, [R1+0x1f8] ;  /* 0x0001f800011a7983 */ /* 0x000ee80000300a00 */
[----:B------:R-:W4:Y:S01]  /*471c0*/  LDL.LU R20, [R1+0xf0] ;  /* 0x0000f00001147983 */ /* 0x000f220000300800 */
[----:B------:R-:W-:-:S03]  /*471d0*/  IMAD.MOV.U32 R3, RZ, RZ, R22 ;  /* 0x000000ffff037224 */ /* 0x000fc600078e0016 */
[----:B------:R-:W4:Y:S01]  /*471e0*/  LDL.LU R21, [R1+0xf4] ;  /* 0x0000f40001157983 */ /* 0x000f220000300800 */
[----:B------:R-:W-:-:S03]  /*471f0*/  IMAD.MOV.U32 R28, RZ, RZ, R23 ;  /* 0x000000ffff1c7224 */ /* 0x000fc600078e0017 */
[----:B------:R-:W4:Y:S04]  /*47200*/  LDL.LU R22, [R1+0xf8] ;  /* 0x0000f80001167983 */ /* 0x000f280000300800 */
[----:B------:R-:W4:Y:S04]  /*47210*/  LDL.LU R23, [R1+0xfc] ;  /* 0x0000fc0001177983 */ /* 0x000f280000300800 */
[----:B0-----:R-:W-:Y:S04]  /*47220*/  STL [R1+0x251c], R8 ;  /* 0x00251c0801007387 */ /* 0x001fe80000100800 */
[----:B------:R-:W-:Y:S04]  /*47230*/  STL [R1+0x2518], R9 ;  /* 0x0025180901007387 */ /* 0x000fe80000100800 */
[----:B------:R0:W-:Y:S04]  /*47240*/  STL [R1+0x2514], R10 ;  /* 0x0025140a01007387 */ /* 0x0001e80000100800 */
[----:B------:R1:W-:Y:S04]  /*47250*/  STL [R1+0x2510], R11 ;  /* 0x0025100b01007387 */ /* 0x0003e80000100800 */
[----:B0-----:R-:W3:Y:S04]  /*47260*/  LDL.LU R10, [R1+0x1d8] ;  /* 0x0001d800010a7983 */ /* 0x001ee80000300800 */
[----:B-1----:R-:W3:Y:S04]  /*47270*/  LDL.LU R11, [R1+0x1dc] ;  /* 0x0001dc00010b7983 */ /* 0x002ee80000300800 */
[----:B------:R0:W-:Y:S01]  /*47280*/  STL [R1+0x2450], R29 ;  /* 0x0024501d01007387 */ /* 0x0001e20000100800 */
[----:B--2---:R-:W-:Y:S01]  /*47290*/  HMMA.16816.F32.BF16 R4, R16, R14, R4 ;  /* 0x0000000e1004723c */ /* 0x004fe20000041804 */
[----:B------:R-:W-:-:S02]  /*472a0*/  IMAD.MOV.U32 R9, RZ, RZ, R14 ;  /* 0x000000ffff097224 */ /* 0x000fc400078e000e */
[----:B------:R-:W-:Y:S02]  /*472b0*/  IMAD.MOV.U32 R8, RZ, RZ, R15 ;  /* 0x000000ffff087224 */ /* 0x000fe400078e000f */
[----:B------:R-:W3:Y:S04]  /*472c0*/  LDL.LU.64 R14, [R1+0x26b8] ;  /* 0x0026b800010e7983 */ /* 0x000ee80000300a00 */
[----:B------:R-:W3:Y:S10]  /*472d0*/  LDL.LU.64 R12, [R1+0x26b0] ;  /* 0x0026b000010c7983 */ /* 0x000ef40000300a00 */
[----:B------:R-:W-:Y:S04]  /*472e0*/  STL.64 [R1+0x70], R4 ;  /* 0x0000700401007387 */ /* 0x000fe80000100a00 */
[----:B------:R-:W-:Y:S01]  /*472f0*/  STL [R1+0x78], R6 ;  /* 0x0000780601007387 */ /* 0x000fe20000100800 */
[----:B0-----:R-:W-:-:S03]  /*47300*/  IMAD.MOV.U32 R29, RZ, RZ, R7 ;  /* 0x000000ffff1d7224 */ /* 0x001fc600078e0007 */
[----:B------:R-:W2:Y:S04]  /*47310*/  LDL.LU R7, [R1+0x26a8] ;  /* 0x0026a80001077983 */ /* 0x000ea80000300800 */
[----:B--2---:R-:W0:Y:S01]  /*47320*/  LDSM.16.MT88.4 R4, [R7+UR5+0x22400] ;  /* 0x022400050704783b */ /* 0x004e220008004200 */
[C---:B---3--:R-:W-:Y:S03]  /*47330*/  HMMA.16816.F32.BF16 R12, R16.reuse, R10, R12 ;  /* 0x0000000a100c723c */ /* 0x048fe6000004180c */
[----:B0-----:R-:W-:Y:S04]  /*47340*/  STL.64 [R1+0x2470], R6 ;  /* 0x0024700601007387 */ /* 0x001fe80000100a00 */
        /* <DEDUP_REMOVED lines=8> */
[----:B------:R-:W-:Y:S01]  /*473d0*/  STL.64 [R1+0x2610], R10 ;  /* 0x0026100a01007387 */ /* 0x000fe20000100a00 */
[----:B--2---:R-:W-:Y:S01]  /*473e0*/  HMMA.16816.F32.BF16 R4, R16, R14, R4 ;  /* 0x0000000e1004723c */ /* 0x004fe20000041804 */
[----:B------:R-:W-:-:S15]  /*473f0*/  IMAD.MOV.U32 R2, RZ, RZ, R15 ;  /* 0x000000ffff027224 */ /* 0x000fde00078e000f */
[----:B------:R-:W-:-:S03]  /*47400*/  NOP ;  /* 0x0000000000007918 */ /* 0x000fc60000000000 */
[----:B------:R-:W-:Y:S04]  /*47410*/  STL.64 [R1+0xe0], R4 ;  /* 0x0000e00401007387 */ /* 0x000fe80000100a00 */
[----:B------:R0:W-:Y:S02]  /*47420*/  STL.64 [R1+0xe8], R6 ;  /* 0x0000e80601007387 */ /* 0x0001e40000100a00 */
[----:B0-----:R-:W-:Y:S02]  /*47430*/  IMAD.MOV.U32 R6, RZ, RZ, R14 ;  /* 0x000000ffff067224 */ /* 0x001fe400078e000e */
[----:B------:R-:W2:Y:S04]  /*47440*/  LDL.LU.64 R14, [R1+0x2698] ;  /* 0x00269800010e7983 */ /* 0x000ea80000300a00 */
[----:B------:R-:W2:Y:S01]  /*47450*/  LDL.LU.64 R12, [R1+0x2690] ;  /* 0x00269000010c7983 */ /* 0x000ea20000300a00 */
[----:B------:R-:W-:-:S02]  /*47460*/  IMAD.MOV.U32 R10, RZ, RZ, R9 ;  /* 0x000000ffff0a7224 */ /* 0x000fc400078e0009 */
[----:B------:R-:W-:Y:S02]  /*47470*/  IMAD.MOV.U32 R11, RZ, RZ, R8 ;  /* 0x000000ffff0b7224 */ /* 0x000fe400078e0008 */
[----:B------:R-:W-:Y:S02]  /*47480*/  IMAD.MOV.U32 R4, RZ, RZ, R25 ;  /* 0x000000ffff047224 */ /* 0x000fe400078e0019 */
[----:B------:R-:W-:Y:S01]  /*47490*/  IMAD.MOV.U32 R5, RZ, RZ, R24 ;  /* 0x000000ffff057224 */ /* 0x000fe200078e0018 */
[----:B------:R0:W-:Y:S04]  /*474a0*/  STL.64 [R1+0x2628], R10 ;  /* 0x0026280a01007387 */ /* 0x0001e80000100a00 */
[----:B------:R-:W3:Y:S04]  /*474b0*/  LDL.LU R8, [R1+0xa0] ;  /* 0x0000a00001087983 */ /* 0x000ee80000300800 */
[----:B------:R-:W3:Y:S04]  /*474c0*/  LDL.LU R9, [R1+0xa4] ;  /* 0x0000a40001097983 */ /* 0x000ee80000300800 */
[----:B0-----:R-:W3:Y:S04]  /*474d0*/  LDL.LU R10, [R1+0xa8] ;  /* 0x0000a800010a7983 */ /* 0x001ee80000300800 */
[----:B------:R-:W3:Y:S04]  /*474e0*/  LDL.LU R11, [R1+0xac] ;  /* 0x0000ac00010b7983 */ /* 0x000ee80000300800 */
[----:B------:R0:W-:Y:S02]  /*474f0*/  STL.64 [R1+0x25f0], R4 ;  /* 0x0025f00401007387 */ /* 0x0001e40000100a00 */
[----:B0-----:R-:W-:-:S02]  /*47500*/  IMAD.MOV.U32 R5, RZ, RZ, R26 ;  /* 0x000000ffff057224 */ /* 0x001fc400078e001a */
[----:B------:R-:W-:Y:S01]  /*47510*/  IMAD.MOV.U32 R4, RZ, RZ, R27 ;  /* 0x000000ffff047224 */ /* 0x000fe200078e001b */
[----:B--2---:R-:W-:-:S15]  /*47520*/  HMMA.16816.F32.BF16 R12, R16, R26, R12 ;  /* 0x0000001a100c723c */ /* 0x004fde000004180c */
[----:B------:R-:W-:-:S04]  /*47530*/  NOP ;  /* 0x0000000000007918 */ /* 0x000fc80000000000 */
[----:B------:R-:W-:Y:S04]  /*47540*/  STL.64 [R1+0x100], R12 ;  /* 0x0001000c01007387 */ /* 0x000fe80000100a00 */
[----:B------:R0:W-:Y:S04]  /*47550*/  STL.64 [R1+0x108], R14 ;  /* 0x0001080e01007387 */ /* 0x0001e80000100a00 */
[----:B0-----:R-:W3:Y:S04]  /*47560*/  LDL.LU.64 R14, [R1+0x2688] ;  /* 0x00268800010e7983 */ /* 0x001ee80000300a00 */
[----:B------:R-:W2:Y:S04]  /*47570*/  LDL.LU.64 R12, [R1+0x2680] ;  /* 0x00268000010c7983 */ /* 0x000ea80000300a00 */
[----:B------:R-:W4:Y:S04]  /*47580*/  LDL.LU.64 R26, [R1+0x2678] ;  /* 0x00267800011a7983 */ /* 0x000f280000300a00 */
[----:B------:R-:W2:Y:S01]  /*47590*/  LDL.LU.64 R24, [R1+0x2670] ;  /* 0x0026700001187983 */ /* 0x000ea20000300a00 */
[C---:B----4-:R-:W-:Y:S08]  /*475a0*/  HMMA.16816.F32.BF16 R20, R16.reuse, R26, R20 ;  /* 0x0000001a1014723c */ /* 0x050ff00000041814 */
[----:B---3--:R-:W-:Y:S01]  /*475b0*/  HMMA.16816.F32.BF16 R16, R16, R14, R8 ;  /* 0x0000000e1010723c */ /* 0x008fe20000041808 */
[----:B------:R-:W-:-:S02]  /*475c0*/  IMAD.MOV.U32 R10, RZ, RZ, R3 ;  /* 0x000000ffff0a7224 */ /* 0x000fc400078e0003 */
[----:B------:R-:W-:-:S08]  /*475d0*/  IMAD.MOV.U32 R11, RZ, RZ, R28 ;  /* 0x000000ffff0b7224 */ /* 0x000fd000078e001c */
[----:B------:R-:W-:Y:S04]  /*475e0*/  STL.64 [R1+0xf0], R20 ;  /* 0x0000f01401007387 */ /* 0x000fe80000100a00 */
[----:B------:R0:W-:Y:S04]  /*475f0*/  STL.64 [R1+0xf8], R22 ;  /* 0x0000f81601007387 */ /* 0x0001e80000100a00 */
[----:B0-----:R-:W3:Y:S04]  /*47600*/  LDL.LU.64 R22, [R1+0x2668] ;  /* 0x0026680001167983 */ /* 0x001ee80000300a00 */
[----:B------:R-:W3:Y:S04]  /*47610*/  LDL.LU.64 R20, [R1+0x2660] ;  /* 0x0026600001147983 */ /* 0x000ee80000300a00 */
[----:B------:R-:W-:Y:S04]  /*47620*/  STL.64 [R1+0x25e8], R26 ;  /* 0x0025e81a01007387 */ /* 0x000fe80000100a00 */
[----:B------:R-:W4:Y:S04]  /*47630*/  LDL.LU R3, [R1+0x265c] ;  /* 0x00265c0001037983 */ /* 0x000f280000300800 */
[----:B------:R0:W-:Y:S04]  /*47640*/  STL.64 [R1+0xd0], R16 ;  /* 0x0000d01001007387 */ /* 0x0001e80000100a00 */
[----:B------:R1:W-:Y:S04]  /*47650*/  STL.64 [R1+0xd8], R18 ;  /* 0x0000d81201007387 */ /* 0x0003e80000100a00 */
[----:B------:R-:W2:Y:S04]  /*47660*/  LDL.LU R28, [R1+0x2658] ;  /* 0x00265800011c7983 */ /* 0x000ea80000300800 */
[----:B------:R-:W-:Y:S04]  /*47670*/  STL.64 [R1+0x2640], R10 ;  /* 0x0026400a01007387 */ /* 0x000fe80000100a00 */
[----:B0-----:R-:W2:Y:S04]  /*47680*/  LDL.LU R16, [R1+0x50] ;  /* 0x0000500001107983 */ /* 0x001ea80000300800 */
[----:B------:R-:W2:Y:S04]  /*47690*/  LDL.LU R17, [R1+0x54] ;  /* 0x0000540001117983 */ /* 0x000ea80000300800 */
[----:B-1----:R-:W2:Y:S04]  /*476a0*/  LDL.LU R18, [R1+0x58] ;  /* 0x0000580001127983 */ /* 0x002ea80000300800 */
[----:B------:R-:W2:Y:S04]  /*476b0*/  LDL.LU R19, [R1+0x5c] ;  /* 0x00005c0001137983 */ /* 0x000ea80000300800 */
[----:B--2---:R-:W-:Y:S04]  /*476c0*/  STL.64 [R1+0x2620], R18 ;  /* 0x0026201201007387 */ /* 0x004fe80000100a00 */
[----:B------:R0:W-:Y:S04]  /*476d0*/  STL.64 [R1+0x2618], R16 ;  /* 0x0026181001007387 */ /* 0x0001e80000100a00 */
        /* <DEDUP_REMOVED lines=9> */
[----:B------:R-:W2:Y:S01]  /*47770*/  LDL.LU R19, [R1+0x8c] ;  /* 0x00008c0001137983 */ /* 0x000ea20000300800 */
[----:B------:R-:W-:-:S02]  /*47780*/  IMAD.MOV.U32 R10, RZ, RZ, R25 ;  /* 0x000000ffff0a7224 */ /* 0x000fc400078e0019 */
[----:B------:R-:W-:Y:S01]  /*47790*/  IMAD.MOV.U32 R11, RZ, RZ, R24 ;  /* 0x000000ffff0b7224 */ /* 0x000fe200078e0018 */
[----:B--2---:R-:W-:Y:S04]  /*477a0*/  STL.64 [R1+0x2650], R18 ;  /* 0x0026501201007387 */ /* 0x004fe80000100a00 */
[----:B------:R0:W-:Y:S04]  /*477b0*/  STL.64 [R1+0x2648], R16 ;  /* 0x0026481001007387 */ /* 0x0001e80000100a00 */
[----:B0-----:R-:W3:Y:S04]  /*477c0*/  LDL.LU R16, [R1+0x90] ;  /* 0x0000900001107983 */ /* 0x001ee80000300800 */
[----:B------:R-:W3:Y:S04]  /*477d0*/  LDL.LU R17, [R1+0x94] ;  /* 0x0000940001117983 */ /* 0x000ee80000300800 */
[----:B------:R-:W3:Y:S04]  /*477e0*/  LDL.LU R18, [R1+0x98] ;  /* 0x0000980001127983 */ /* 0x000ee80000300800 */
[----:B------:R-:W3:Y:S01]  /*477f0*/  LDL.LU R19, [R1+0x9c] ;  /* 0x00009c0001137983 */ /* 0x000ee20000300800 */
[----:B------:R-:W-:-:S02]  /*47800*/  IMAD.MOV.U32 R26, RZ, RZ, R5 ;  /* 0x000000ffff1a7224 */ /* 0x000fc400078e0005 */
[----:B------:R-:W-:Y:S01]  /*47810*/  IMAD.MOV.U32 R27, RZ, RZ, R4 ;  /* 0x000000ffff1b7224 */ /* 0x000fe200078e0004 */
[----:B------:R0:W-:Y:S04]  /*47820*/  STL.64 [R1+0x25f8], R14 ;  /* 0x0025f80e01007387 */ /* 0x0001e80000100a00 */
[----:B------:R1:W-:Y:S04]  /*47830*/  STL.64 [R1+0x2600], R26 ;  /* 0x0026001a01007387 */ /* 0x0003e80000100a00 */
[----:B------:R-:W2:Y:S04]  /*47840*/  LDL.LU R24, [R1+0x40] ;  /* 0x0000400001187983 */ /* 0x000ea80000300800 */
[----:B------:R-:W2:Y:S01]  /*47850*/  LDL.LU R25, [R1+0x44] ;  /* 0x0000440001197983 */ /* 0x000ea20000300800 */
[----:B------:R-:W-:-:S02]  /*47860*/  IMAD.MOV.U32 R7, RZ, RZ, R0 ;  /* 0x000000ffff077224 */ /* 0x000fc400078e0000 */
[----:B0-----:R-:W-:Y:S01]  /*47870*/  IMAD.MOV.U32 R14, RZ, RZ, R6 ;  /* 0x000000ffff0e7224 */ /* 0x001fe200078e0006 */
[----:B-1----:R-:W2:Y:S04]  /*47880*/  LDL.LU R26, [R1+0x48] ;  /* 0x00004800011a7983 */ /* 0x002ea80000300800 */
[----:B------:R-:W2:Y:S04]  /*47890*/  LDL.LU R27, [R1+0x4c] ;  /* 0x00004c00011b7983 */ /* 0x000ea80000300800 */
[----:B------:R-:W2:Y:S01]  /*478a0*/  LDL.LU R4, [R1+0x30] ;  /* 0x0000300001047983 */ /* 0x000ea20000300800 */
[----:B----4-:R-:W-:Y:S01]  /*478b0*/  IMAD.MOV.U32 R6, RZ, RZ, R3 ;  /* 0x000000ffff067224 */ /* 0x010fe200078e0003 */
[----:B---3--:R-:W-:Y:S02]  /*478c0*/  HMMA.16816.F32.BF16 R8, R20, R10, R16 ;  /* 0x0000000a1408723c */ /* 0x008fe40000041810 */
[----:B------:R-:W3:Y:S04]  /*478d0*/  LDL.LU.64 R18, [R1+0x2650] ;  /* 0x0026500001127983 */ /* 0x000ee80000300a00 */
[----:B------:R-:W3:-:S13]  /*478e0*/  LDL.LU.64 R16, [R1+0x2648] ;  /* 0x0026480001107983 */ /* 0x000eda0000300a00 */
[----:B------:R-:W-:Y:S01]  /*478f0*/  IMAD.MOV.U32 R3, RZ, RZ, R10 ;  /* 0x000000ffff037224 */ /* 0x000fe200078e000a */
[----:B------:R3:W-:Y:S01]  /*47900*/  STL [R1+0xb0], R8 ;  /* 0x0000b00801007387 */ /* 0x0007e20000100800 */
[----:B------:R-:W-:-:S03]  /*47910*/  IMAD.MOV.U32 R0, RZ, RZ, R11 ;  /* 0x000000ffff007224 */ /* 0x000fc600078e000b */
[----:B------:R-:W3:Y:S01]  /*47920*/  LDL.LU.64 R10, [R1+0x2640] ;  /* 0x00264000010a7983 */ /* 0x000ee20000300a00 */
[----:B------:R-:W-:Y:S02]  /*47930*/  IMAD.MOV.U32 R5, RZ, RZ, R28 ;  /* 0x000000ffff057224 */ /* 0x000fe400078e001c */
[----:B------:R-:W-:Y:S01]  /*47940*/  IMAD.MOV.U32 R28, RZ, RZ, R9 ;  /* 0x000000ffff1c7224 */ /* 0x000fe200078e0009 */
[----:B------:R-:W-:Y:S04]  /*47950*/  STL [R1+0x25a8], R0 ;  /* 0x0025a80001007387 */ /* 0x000fe80000100800 */
[----:B------:R-:W-:Y:S04]  /*47960*/  STL [R1+0x25a4], R3 ;  /* 0x0025a40301007387 */ /* 0x000fe80000100800 */
[----:B------:R-:W-:Y:S01]  /*47970*/  STL [R1+0x25a0], R28 ;  /* 0x0025a01c01007387 */ /* 0x000fe20000100800 */
[----:B---3--:R-:W-:Y:S03]  /*47980*/  HMMA.16816.F32.BF16 R8, R20, R10, R16 ;  /* 0x0000000a1408723c */ /* 0x008fe60000041810 */
[----:B------:R-:W3:Y:S04]  /*47990*/  LDL.LU.64 R18, [R1+0x2638] ;  /* 0x0026380001127983 */ /* 0x000ee80000300a00 */
[----:B------:R-:W3:-:S12]  /*479a0*/  LDL.LU.64 R16, [R1+0x2630] ;  /* 0x0026300001107983 */ /* 0x000ed80000300a00 */
[----:B------:R-:W-:Y:S04]  /*479b0*/  STL.64 [R1+0xa0], R8 ;  /* 0x0000a00801007387 */ /* 0x000fe80000100a00 */
[----:B------:R0:W-:Y:S04]  /*479c0*/  STL.64 [R1+0xa8], R10 ;  /* 0x0000a80a01007387 */ /* 0x0001e80000100a00 */
[----:B0-----:R-:W3:Y:S01]  /*479d0*/  LDL.LU.64 R10, [R1+0x2628] ;  /* 0x00262800010a7983 */ /* 0x001ee20000300a00 */
[----:B------:R-:W-:Y:S01]  /*479e0*/  IMAD.MOV.U32 R15, RZ, RZ, R2 ;  /* 0x000000ffff0f7224 */ /* 0x000fe200078e0002 */
[----:B---3--:R-:W-:Y:S02]  /*479f0*/  HMMA.16816.F32.BF16 R8, R20, R10, R16 ;  /* 0x0000000a1408723c */ /* 0x008fe40000041810 */
[----:B------:R-:W3:Y:S04]  /*47a00*/  LDL.LU.64 R18, [R1+0x2620] ;  /* 0x0026200001127983 */ /* 0x000ee80000300a00 */
[----:B------:R-:W3:-:S13]  /*47a10*/  LDL.LU.64 R16, [R1+0x2618] ;  /* 0x0026180001107983 */ /* 0x000eda0000300a00 */
[----:B------:R-:W-:Y:S04]  /*47a20*/  STL.64 [R1+0x80], R8 ;  /* 0x0000800801007387 */ /* 0x000fe80000100a00 */
[----:B------:R0:W-:Y:S01]  /*47a30*/  STL [R1+0x88], R10 ;  /* 0x0000880a01007387 */ /* 0x0001e20000100800 */
[----:B------:R-:W-:-:S03]  /*47a40*/  IMAD.MOV.U32 R2, RZ, RZ, R11 ;  /* 0x000000ffff027224 */ /* 0x000fc600078e000b */
[----:B0-----:R-:W3:Y:S04]  /*47a50*/  LDL.LU.64 R10, [R1+0x2610] ;  /* 0x00261000010a7983 */ /* 0x001ee80000300a00 */
[----:B------:R-:W-:Y:S01]  /*47a60*/  STL [R1+0x2520], R2 ;  /* 0x0025200201007387 */ /* 0x000fe20000100800 */
[----:B---3--:R-:W-:-:S15]  /*47a70*/  HMMA.16816.F32.BF16 R16, R20, R10, R16 ;  /* 0x0000000a1410723c */ /* 0x008fde0000041810 */
[----:B------:R-:W-:-:S04]  /*47a80*/  NOP ;  /* 0x0000000000007918 */ /* 0x000fc80000000000 */
[----:B------:R-:W-:Y:S01]  /*47a90*/  IMAD.MOV.U32 R8, RZ, RZ, R16 ;  /* 0x000000ffff087224 */ /* 0x000fe200078e0010 */
[----:B------:R-:W-:Y:S01]  /*47aa0*/  MOV R9, R17 ;  /* 0x0000001100097202 */ /* 0x000fe20000000f00 */
[----:B------:R-:W-:Y:S02]  /*47ab0*/  IMAD.MOV.U32 R16, RZ, RZ, R12 ;  /* 0x000000ffff107224 */ /* 0x000fe400078e000c */
[----:B------:R-:W-:Y:S01]  /*47ac0*/  IMAD.MOV.U32 R17, RZ, RZ, R13 ;  /* 0x000000ffff117224 */ /* 0x000fe200078e000d */
[----:B------:R-:W3:Y:S01]  /*47ad0*/  LDL.LU R12, [R1+0x260c] ;  /* 0x00260c00010c7983 */ /* 0x000ee20000300800 */
[----:B------:R-:W-:-:S03]  /*47ae0*/  IMAD.MOV.U32 R10, RZ, RZ, R18 ;  /* 0x000000ffff0a7224 */ /* 0x000fc600078e0012 */
[----:B------:R-:W4:Y:S01]  /*47af0*/  LDL.LU R13, [R1+0x2608] ;  /* 0x00260800010d7983 */ /* 0x000f220000300800 */
[----:B------:R-:W-:-:S03]  /*47b00*/  IMAD.MOV.U32 R11, RZ, RZ, R19 ;  /* 0x000000ffff0b7224 */ /* 0x000fc600078e0013 */
[----:B------:R-:W2:Y:S04]  /*47b10*/  LDL.LU R18, [R1+0x28] ;  /* 0x0000280001127983 */ /* 0x000ea80000300800 */
[----:B------:R-:W2:Y:S04]  /*47b20*/  LDL.LU R19, [R1+0x2c] ;  /* 0x00002c0001137983 */ /* 0x000ea80000300800 */
[----:B--2---:R-:W-:Y:S04]  /*47b30*/  STL.64 [R1+0x25c0], R18 ;  /* 0x0025c01201007387 */ /* 0x004fe80000100a00 */
[----:B------:R0:W-:Y:S04]  /*47b40*/  STL.64 [R1+0x25b8], R16 ;  /* 0x0025b81001007387 */ /* 0x0001e80000100a00 */
[----:B0-----:R-:W2:Y:S04]  /*47b50*/  LDL.LU R16, [R1+0x10] ;  /* 0x0000100001107983 */ /* 0x001ea80000300800 */
[----:B------:R-:W2:Y:S01]  /*47b60*/  LDL.LU R17, [R1+0x14] ;  /* 0x0000140001117983 */ /* 0x000ea20000300800 */
[----:B----4-:R-:W-:-:S02]  /*47b70*/  IMAD.MOV.U32 R18, RZ, RZ, R13 ;  /* 0x000000ffff127224 */ /* 0x010fc400078e000d */
[----:B---3--:R-:W-:Y:S01]  /*47b80*/  IMAD.MOV.U32 R19, RZ, RZ, R12 ;  /* 0x000000ffff137224 */ /* 0x008fe200078e000c */
[----:B------:R-:W-:Y:S04]  /*47b90*/  STL [R1+0x2528], R9 ;  /* 0x0025280901007387 */ /* 0x000fe80000100800 */
[----:B------:R-:W-:Y:S01]  /*47ba0*/  STL [R1+0x2524], R8 ;  /* 0x0025240801007387 */ /* 0x000fe20000100800 */
[----:B------:R-:W-:Y:S03]  /*47bb0*/  HMMA.16816.F32.BF16 R12, R20, R14, R24 ;  /* 0x0000000e140c723c */ /* 0x000fe60000041818 */
[----:B------:R-:W3:-:S15]  /*47bc0*/  LDL.LU.64 R26, [R1+0x2600] ;  /* 0x00260000011a7983 */ /* 0x000ede0000300a00 */
[----:B------:R-:W-:Y:S01]  /*47bd0*/  NOP ;  /* 0x0000000000007918 */ /* 0x000fe20000000000 */
[----:B------:R-:W-:Y:S04]  /*47be0*/  STL.64 [R1+0x50], R12 ;  /* 0x0000500c01007387 */ /* 0x000fe80000100a00 */
[----:B------:R0:W-:Y:S01]  /*47bf0*/  STL [R1+0x58], R14 ;  /* 0x0000580e01007387 */ /* 0x0001e20000100800 */
[----:B------:R-:W-:-:S03]  /*47c00*/  IMAD.MOV.U32 R2, RZ, RZ, R15 ;  /* 0x000000ffff027224 */ /* 0x000fc600078e000f */
[----:B0-----:R-:W4:Y:S01]  /*47c10*/  LDL.LU.64 R14, [R1+0x25f8] ;  /* 0x0025f800010e7983 */ /* 0x001f220000300a00 */
[----:B---3--:R-:W-:Y:S03]  /*47c20*/  HMMA.16816.F32.BF16 R24, R20, R26, R4 ;  /* 0x0000001a1418723c */ /* 0x008fe60000041804 */
[----:B------:R-:W3:-:S15]  /*47c30*/  LDL.LU.64 R4, [R1+0x25f0] ;  /* 0x0025f00001047983 */ /* 0x000ede0000300a00 */
[----:B------:R-:W-:Y:S01]  /*47c40*/  NOP ;  /* 0x0000000000007918 */ /* 0x000fe20000000000 */
[----:B------:R-:W-:Y:S02]  /*47c50*/  IMAD.MOV.U32 R6, RZ, RZ, R26 ;  /* 0x000000ffff067224 */ /* 0x000fe400078e001a */
[----:B------:R-:W-:Y:S02]  /*47c60*/  IMAD.MOV.U32 R7, RZ, RZ, R27 ;  /* 0x000000ffff077224 */ /* 0x000fe400078e001b */
[----:B------:R-:W2:Y:S04]  /*47c70*/  LDL.LU.64 R26, [R1+0x25e8] ;  /* 0x0025e800011a7983 */ /* 0x000ea80000300a00 */
[----:B------:R-:W-:Y:S04]  /*47c80*/  STL.64 [R1+0x2548], R6 ;  /* 0x0025480601007387 */ /* 0x000fe80000100a00 */
[----:B---3--:R0:W-:Y:S04]  /*47c90*/  STL.64 [R1+0x2540], R4 ;  /* 0x0025400401007387 */ /* 0x0081e80000100a00 */
[----:B0-----:R-:W2:Y:S04]  /*47ca0*/  LDL.LU R4, [R1] ;  /* 0x0000000001047983 */ /* 0x001ea80000300800 */
[----:B------:R-:W2:Y:S04]  /*47cb0*/  LDL.LU R5, [R1+0x4] ;  /* 0x0000040001057983 */ /* 0x000ea80000300800 */
[----:B------:R-:W2:Y:S04]  /*47cc0*/  LDL.LU R6, [R1+0x8] ;  /* 0x0000080001067983 */ /* 0x000ea80000300800 */
[----:B------:R-:W2:Y:S01]  /*47cd0*/  LDL.LU R7, [R1+0xc] ;  /* 0x00000c0001077983 */ /* 0x000ea20000300800 */
[----:B------:R-:W-:-:S02]  /*47ce0*/  IMAD.MOV.U32 R9, RZ, RZ, R24 ;  /* 0x000000ffff097224 */ /* 0x000fc400078e0018 */
[----:B------:R-:W-:Y:S01]  /*47cf0*/  IMAD.MOV.U32 R8, RZ, RZ, R25 ;  /* 0x000000ffff087224 */ /* 0x000fe200078e0019 */
[----:B------:R-:W-:Y:S04]  /*47d00*/  STL.64 [R1+0x2538], R10 ;  /* 0x0025380a01007387 */ /* 0x000fe80000100a00 */
[----:B------:R0:W-:Y:S01]  /*47d10*/  STL.64 [R1+0x2530], R8 ;  /* 0x0025300801007387 */ /* 0x0001e20000100a00 */
[----:B--2---:R-:W-:-:S15]  /*47d20*/  HMMA.16816.F32.BF16 R24, R20, R26, R4 ;  /* 0x0000001a1418723c */ /* 0x004fde0000041804 */
[----:B------:R-:W-:-:S04]  /*47d30*/  NOP ;  /* 0x0000000000007918 */ /* 0x000fc80000000000 */
[----:B------:R-:W-:Y:S02]  /*47d40*/  IMAD.MOV.U32 R5, RZ, RZ, R26 ;  /* 0x000000ffff057224 */ /* 0x000fe400078e001a */
[----:B------:R-:W-:Y:S02]  /*47d50*/  IMAD.MOV.U32 R4, RZ, RZ, R27 ;  /* 0x000000ffff047224 */ /* 0x000fe400078e001b */
[----:B0-----:R-:W-:Y:S02]  /*47d60*/  IMAD.MOV.U32 R9, RZ, RZ, R24 ;  /* 0x000000ffff097224 */ /* 0x001fe400078e0018 */
[----:B------:R-:W-:Y:S01]  /*47d70*/  IMAD.MOV.U32 R8, RZ, RZ, R25 ;  /* 0x000000ffff087224 */ /* 0x000fe200078e0019 */
[----:B------:R-:W4:Y:S04]  /*47d80*/  LDL.LU.64 R26, [R1+0x25e0] ;  /* 0x0025e000011a7983 */ /* 0x000f280000300a00 */
[----:B------:R-:W4:Y:S04]  /*47d90*/  LDL.LU.64 R24, [R1+0x25d8] ;  /* 0x0025d80001187983 */ /* 0x000f280000300a00 */
[----:B------:R0:W-:Y:S04]  /*47da0*/  STL.64 [R1+0x25b0], R4 ;  /* 0x0025b00401007387 */ /* 0x0001e80000100a00 */
[----:B0-----:R-:W2:Y:S01]  /*47db0*/  LDL.LU.64 R4, [R1+0x130] ;  /* 0x0001300001047983 */ /* 0x001ea20000300a00 */
[----:B----4-:R-:W-:Y:S03]  /*47dc0*/  HMMA.16816.F32.BF16 R20, R20, R14, R24 ;  /* 0x0000000e1414723c */ /* 0x010fe60000041818 */
[----:B------:R-:W3:Y:S04]  /*47dd0*/  LDL.LU.64 R14, [R1+0x25d0] ;  /* 0x0025d000010e7983 */ /* 0x000ee80000300a00 */
[----:B------:R-:W3:Y:S04]  /*47de0*/  LDL.LU.64 R12, [R1+0x25c8] ;  /* 0x0025c800010c7983 */ /* 0x000ee80000300a00 */
[----:B------:R-:W3:Y:S04]  /*47df0*/  LDL R24, [R1+0x120] ;  /* 0x0001200001187983 */ /* 0x000ee80000100800 */
[----:B------:R-:W3:Y:S04]  /*47e00*/  LDL R25, [R1+0x124] ;  /* 0x0001240001197983 */ /* 0x000ee80000100800 */
[----:B------:R-:W-:-:S02]  /*47e10*/  IMAD.MOV.U32 R0, RZ, RZ, R20 ;  /* 0x000000ffff007224 */ /* 0x000fc400078e0014 */
[----:B------:R-:W-:Y:S01]  /*47e20*/  IMAD.MOV.U32 R3, RZ, RZ, R21 ;  /* 0x000000ffff037224 */ /* 0x000fe200078e0015 */
[----:B------:R-:W4:Y:S01]  /*47e30*/  LDL.LU R20, [R1+0x70] ;  /* 0x0000700001147983 */ /* 0x000f220000300800 */
[----:B------:R-:W-:-:S03]  /*47e40*/  IMAD.MOV.U32 R11, RZ, RZ, R22 ;  /* 0x000000ffff0b7224 */ /* 0x000fc600078e0016 */
[----:B------:R-:W4:Y:S04]  /*47e50*/  LDL.LU R21, [R1+0x74] ;  /* 0x0000740001157983 */ /* 0x000f280000300800 */
[----:B------:R-:W4:Y:S01]  /*47e60*/  LDL.LU R22, [R1+0x78] ;  /* 0x0000780001167983 */ /* 0x000f220000300800 */
[----:B---3--:R-:W-:Y:S03]  /*47e70*/  HMMA.16816.F32.BF16 R24, R12, R24, R16 ;  /* 0x000000180c18723c */ /* 0x008fe60000041810 */
[----:B------:R-:W3:Y:S04]  /*47e80*/  LDL.LU.64 R18, [R1+0x25c0] ;  /* 0x0025c00001127983 */ /* 0x000ee80000300a00 */
[----:B------:R-:W3:Y:S01]  /*47e90*/  LDL.LU.64 R16, [R1+0x25b8] ;  /* 0x0025b80001107983 */ /* 0x000ee20000300a00 */
[----:B------:R-:W-:-:S02]  /*47ea0*/  IMAD.MOV.U32 R10, RZ, RZ, R23 ;  /* 0x000000ffff0a7224 */ /* 0x000fc400078e0017 */
[----:B------:R-:W-:Y:S02]  /*47eb0*/  IMAD.MOV.U32 R23, RZ, RZ, R29 ;  /* 0x000000ffff177224 */ /* 0x000fe400078e001d */
[----:B--2---:R-:W-:Y:S02]  /*47ec0*/  IMAD.MOV.U32 R28, RZ, RZ, R4 ;  /* 0x000000ffff1c7224 */ /* 0x004fe400078e0004 */
[----:B------:R-:W-:-:S05]  /*47ed0*/  IMAD.MOV.U32 R29, RZ, RZ, R5 ;  /* 0x000000ffff1d7224 */ /* 0x000fca00078e0005 */
[----:B------:R-:W-:Y:S04]  /*47ee0*/  STL.64 [R1+0x2480], R26 ;  /* 0x0024801a01007387 */ /* 0x000fe80000100a00 */
[----:B------:R0:W-:Y:S04]  /*47ef0*/  STL.64 [R1+0x2478], R24 ;  /* 0x0024781801007387 */ /* 0x0001e80000100a00 */
[----:B0-----:R-:W4:Y:S01]  /*47f00*/  LDL.LU.64 R24, [R1+0x150] ;  /* 0x0001500001187983 */ /* 0x001f220000300a00 */
[----:B---3--:R-:W-:Y:S03]  /*47f10*/  HMMA.16816.F32.BF16 R16, R12, R4, R16 ;  /* 0x000000040c10723c */ /* 0x008fe60000041810 */
[----:B------:R-:W2:-:S15]  /*47f20*/  LDL.LU.64 R4, [R1+0x25b0] ;  /* 0x0025b00001047983 */ /* 0x000e9e0000300a00 */
[----:B------:R-:W-:Y:S01]  /*47f30*/  NOP ;  /* 0x0000000000007918 */ /* 0x000fe20000000000 */
[----:B------:R-:W-:Y:S04]  /*47f40*/  STL.64 [R1+0x2460], R18 ;  /* 0x0024601201007387 */ /* 0x000fe80000100a00 */
[----:B------:R0:W-:Y:S04]  /*47f50*/  STL.64 [R1+0x2458], R16 ;  /* 0x0024581001007387 */ /* 0x0001e80000100a00 */
[----:B0-----:R-:W3:Y:S04]  /*47f60*/  LDL.LU.64 R16, [R1+0x120] ;  /* 0x0001200001107983 */ /* 0x001ee80000300a00 */
[----:B------:R-:W2:Y:S01]  /*47f70*/  LDL.64 R18, [R1+0x128] ;  /* 0x0001280001127983 */ /* 0x000ea20000100a00 */
[----:B----4-:R-:W-:Y:S01]  /*47f80*/  HMMA.16816.F32.BF16 R20, R12, R24, R20 ;  /* 0x000000180c14723c */ /* 0x010fe20000041814 */
[----:B------:R-:W-:-:S02]  /*47f90*/  IMAD.MOV.U32 R7, RZ, RZ, R24 ;  /* 0x000000ffff077224 */ /* 0x000fc400078e0018 */
[----:B------:R-:W-:Y:S02]  /*47fa0*/  IMAD.MOV.U32 R6, RZ, RZ, R25 ;  /* 0x000000ffff067224 */ /* 0x000fe400078e0019 */
[----:B------:R-:W-:Y:S02]  /*47fb0*/  IMAD.MOV.U32 R26, RZ, RZ, R11 ;  /* 0x000000ffff1a7224 */ /* 0x000fe400078e000b */
[----:B------:R-:W-:Y:S02]  /*47fc0*/  IMAD.MOV.U32 R27, RZ, RZ, R10 ;  /* 0x000000ffff1b7224 */ /* 0x000fe400078e000a */
[----:B------:R-:W-:Y:S02]  /*47fd0*/  IMAD.MOV.U32 R24, RZ, RZ, R0 ;  /* 0x000000ffff187224 */ /* 0x000fe400078e0000 */
[----:B------:R-:W-:Y:S01]  /*47fe0*/  IMAD.MOV.U32 R25, RZ, RZ, R3 ;  /* 0x000000ffff197224 */ /* 0x000fe200078e0003 */
[----:B--2---:R-:W-:Y:S04]  /*47ff0*/  STL.64 [R1+0x2558], R18 ;  /* 0x0025581201007387 */ /* 0x004fe80000100a00 */
[----:B---3--:R-:W-:Y:S04]  /*48000*/  STL.64 [R1+0x2550], R16 ;  /* 0x0025501001007387 */ /* 0x008fe80000100a00 */
[----:B------:R-:W2:Y:S04]  /*48010*/  LDL.LU R0, [R1+0x25a8] ;  /* 0x0025a80001007983 */ /* 0x000ea80000300800 */
[----:B------:R-:W3:Y:S04]  /*48020*/  LDL.LU R3, [R1+0x25a4] ;  /* 0x0025a40001037983 */ /* 0x000ee80000300800 */
[----:B------:R0:W-:Y:S04]  /*48030*/  STL.64 [R1+0x2490], R26 ;  /* 0x0024901a01007387 */ /* 0x0001e80000100a00 */
[----:B------:R1:W-:Y:S01]  /*48040*/  STL.64 [R1+0x2488], R24 ;  /* 0x0024881801007387 */ /* 0x0003e20000100a00 */
[----:B0-----:R-:W-:-:S02]  /*48050*/  IMAD.MOV.U32 R26, RZ, RZ, R5 ;  /* 0x000000ffff1a7224 */ /* 0x001fc400078e0005 */
[----:B------:R-:W-:Y:S02]  /*48060*/  IMAD.MOV.U32 R27, RZ, RZ, R4 ;  /* 0x000000ffff1b7224 */ /* 0x000fe400078e0004 */
[----:B-1----:R-:W-:Y:S02]  /*48070*/  IMAD.MOV.U32 R24, RZ, RZ, R9 ;  /* 0x000000ffff187224 */ /* 0x002fe400078e0009 */
[----:B------:R-:W-:Y:S01]  /*48080*/  IMAD.MOV.U32 R25, RZ, RZ, R8 ;  /* 0x000000ffff197224 */ /* 0x000fe200078e0008 */
[----:B------:R-:W-:Y:S04]  /*48090*/  STL.64 [R1+0x24a0], R26 ;  /* 0x0024a01a01007387 */ /* 0x000fe80000100a00 */
[----:B------:R0:W-:Y:S04]  /*480a0*/  STL.64 [R1+0x2498], R24 ;  /* 0x0024981801007387 */ /* 0x0001e80000100a00 */
[----:B0-----:R-:W4:Y:S04]  /*480b0*/  LDL.LU R24, [R1+0x170] ;  /* 0x0001700001187983 */ /* 0x001f280000300800 */
[----:B------:R-:W4:Y:S04]  /*480c0*/  LDL.LU R25, [R1+0x174] ;  /* 0x0001740001197983 */ /* 0x000f280000300800 */
[----:B----4-:R0:W-:Y:S04]  /*480d0*/  STL.64 [R1+0x2570], R24 ;  /* 0x0025701801007387 */ /* 0x0101e80000100a00 */
[----:B0-----:R-:W4:Y:S04]  /*480e0*/  LDL.LU.64 R24, [R1+0x160] ;  /* 0x0001600001187983 */ /* 0x001f280000300a00 */
[----:B----4-:R0:W-:Y:S04]  /*480f0*/  STL.64 [R1+0x2588], R24 ;  /* 0x0025881801007387 */ /* 0x0101e80000100a00 */
[----:B0-----:R-:W4:Y:S04]  /*48100*/  LDL.LU R24, [R1+0xc0] ;  /* 0x0000c00001187983 */ /* 0x001f280000300800 */
[----:B------:R-:W4:Y:S04]  /*48110*/  LDL.LU R25, [R1+0xc4] ;  /* 0x0000c40001197983 */ /* 0x000f280000300800 */
[----:B------:R-:W4:Y:S04]  /*48120*/  LDL.LU R26, [R1+0xc8] ;  /* 0x0000c800011a7983 */ /* 0x000f280000300800 */
[----:B------:R-:W4:Y:S04]  /*48130*/  LDL.LU R27, [R1+0xcc] ;  /* 0x0000cc00011b7983 */ /* 0x000f280000300800 */
[----:B------:R-:W2:Y:S04]  /*48140*/  LDL.LU R8, [R1+0xd0] ;  /* 0x0000d00001087983 */ /* 0x000ea80000300800 */
        /* <DEDUP_REMOVED lines=17> */
[----:B0-----:R-:W4:Y:S04]  /*48260*/  LDL.LU.64 R8, [R1+0x140] ;  /* 0x0001400001087983 */ /* 0x001f280000300a00 */
[----:B------:R-:W2:Y:S04]  /*48270*/  LDL R4, [R1+0x180] ;  /* 0x0001800001047983 */ /* 0x000ea80000100800 */
[----:B------:R-:W2:Y:S04]  /*48280*/  LDL R5, [R1+0x184] ;  /* 0x0001840001057983 */ /* 0x000ea80000100800 */
[----:B------:R-:W2:Y:S04]  /*48290*/  LDL.LU R16, [R1+0xf0] ;  /* 0x0000f00001107983 */ /* 0x000ea80000300800 */
[----:B------:R-:W2:Y:S04]  /*482a0*/  LDL.LU R17, [R1+0xf4] ;  /* 0x0000f40001117983 */ /* 0x000ea80000300800 */
[----:B------:R-:W2:Y:S04]  /*482b0*/  LDL.LU R18, [R1+0xf8] ;  /* 0x0000f80001127983 */ /* 0x000ea80000300800 */
[----:B------:R-:W2:Y:S04]  /*482c0*/  LDL.LU R19, [R1+0xfc] ;  /* 0x0000fc0001137983 */ /* 0x000ea80000300800 */
[----:B------:R-:W-:Y:S04]  /*482d0*/  STL.64 [R1+0x2448], R22 ;  /* 0x0024481601007387 */ /* 0x000fe80000100a00 */
[----:B------:R0:W-:Y:S02]  /*482e0*/  STL.64 [R1+0x2440], R20 ;  /* 0x0024401401007387 */ /* 0x0001e40000100a00 */
[----:B0-----:R-:W-:-:S02]  /*482f0*/  IMAD.MOV.U32 R20, RZ, RZ, R28 ;  /* 0x000000ffff147224 */ /* 0x001fc400078e001c */
[----:B------:R-:W2:Y:S04]  /*48300*/  LDL.LU R28, [R1+0x25a0] ;  /* 0x0025a000011c7983 */ /* 0x000ea80000300800 */
[----:B------:R-:W2:Y:S04]  /*48310*/  LDL R22, [R1+0x138] ;  /* 0x0001380001167983 */ /* 0x000ea80000100800 */
[----:B------:R-:W2:Y:S01]  /*48320*/  LDL R23, [R1+0x13c] ;  /* 0x00013c0001177983 */ /* 0x000ea20000100800 */
[----:B------:R-:W-:Y:S01]  /*48330*/  IMAD.MOV.U32 R21, RZ, RZ, R29 ;  /* 0x000000ffff157224 */ /* 0x000fe200078e001d */
[----:B----4-:R-:W-:Y:S02]  /*48340*/  HMMA.16816.F32.BF16 R24, R12, R8, R24 ;  /* 0x000000080c18723c */ /* 0x010fe40000041818 */
[----:B--2---:R-:W-:Y:S04]  /*48350*/  STL.64 [R1+0x2508], R22 ;  /* 0x0025081601007387 */ /* 0x004fe80000100a00 */
[----:B------:R0:W-:Y:S04]  /*48360*/  STL.64 [R1+0x2500], R20 ;  /* 0x0025001401007387 */ /* 0x0001e80000100a00 */
[----:B------:R-:W2:Y:S01]  /*48370*/  LDL.LU.64 R10, [R1+0x2598] ;  /* 0x00259800010a7983 */ /* 0x000ea20000300a00 */
[----:B0-----:R-:W-:-:S02]  /*48380*/  IMAD.MOV.U32 R21, RZ, RZ, R8 ;  /* 0x000000ffff157224 */ /* 0x001fc400078e0008 */
[----:B------:R-:W-:Y:S02]  /*48390*/  IMAD.MOV.U32 R20, RZ, RZ, R9 ;  /* 0x000000ffff147224 */ /* 0x000fe400078e0009 */
[----:B------:R-:W2:Y:S04]  /*483a0*/  LDL.LU.64 R8, [R1+0x2590] ;  /* 0x0025900001087983 */ /* 0x000ea80000300a00 */
[----:B------:R0:W-:Y:S04]  /*483b0*/  STL.64 [R1+0x10], R24 ;  /* 0x0000101801007387 */ /* 0x0001e80000100a00 */
[----:B------:R-:W-:Y:S04]  /*483c0*/  STL [R1+0x18], R26 ;  /* 0x0000181a01007387 */ /* 0x000fe80000100800 */
[----:B0-----:R-:W2:Y:S02]  /*483d0*/  LDL.LU.64 R24, [R1+0x2588] ;  /* 0x0025880001187983 */ /* 0x001ea40000300a00 */
[----:B--2---:R-:W-:Y:S01]  /*483e0*/  HMMA.16816.F32.BF16 R8, R12, R24, R8 ;  /* 0x000000180c08723c */ /* 0x004fe20000041808 */
[----:B------:R-:W-:-:S02]  /*483f0*/  IMAD.MOV.U32 R23, RZ, RZ, R24 ;  /* 0x000000ffff177224 */ /* 0x000fc400078e0018 */
[----:B------:R-:W-:-:S15]  /*48400*/  IMAD.MOV.U32 R22, RZ, RZ, R25 ;  /* 0x000000ffff167224 */ /* 0x000fde00078e0019 */
[----:B------:R-:W-:Y:S01]  /*48410*/  NOP ;  /* 0x0000000000007918 */ /* 0x000fe20000000000 */
[----:B------:R-:W-:Y:S04]  /*48420*/  STL.64 [R1+0x70], R8 ;  /* 0x0000700801007387 */ /* 0x000fe80000100a00 */
[----:B------:R0:W-:Y:S04]  /*48430*/  STL.64 [R1+0x78], R10 ;  /* 0x0000780a01007387 */ /* 0x0001e80000100a00 */
[----:B0-----:R-:W2:Y:S04]  /*48440*/  LDL.LU.64 R10, [R1+0x2580] ;  /* 0x00258000010a7983 */ /* 0x001ea80000300a00 */
[----:B------:R-:W2:Y:S04]  /*48450*/  LDL.LU.64 R8, [R1+0x2578] ;  /* 0x0025780001087983 */ /* 0x000ea80000300a00 */
[----:B------:R-:W2:Y:S01]  /*48460*/  LDL.LU.64 R24, [R1+0x2570] ;  /* 0x0025700001187983 */ /* 0x000ea20000300a00 */
[----:B------:R-:W-:Y:S01]  /*48470*/  IMAD.MOV.U32 R29, RZ, RZ, R27 ;  /* 0x000000ffff1d7224 */ /* 0x000fe200078e001b */
[----:B--2---:R-:W-:-:S15]  /*48480*/  HMMA.16816.F32.BF16 R8, R12, R24, R8 ;  /* 0x000000180c08723c */ /* 0x004fde0000041808 */
[----:B------:R-:W-:-:S04]  /*48490*/  NOP ;  /* 0x0000000000007918 */ /* 0x000fc80000000000 */
[----:B------:R-:W-:Y:S04]  /*484a0*/  STL.64 [R1+0x90], R8 ;  /* 0x0000900801007387 */ /* 0x000fe80000100a00 */
[----:B------:R0:W-:Y:S04]  /*484b0*/  STL.64 [R1+0x98], R10 ;  /* 0x0000980a01007387 */ /* 0x0001e80000100a00 */
[----:B0-----:R-:W2:Y:S04]  /*484c0*/  LDL.LU.64 R10, [R1+0x2568] ;  /* 0x00256800010a7983 */ /* 0x001ea80000300a00 */
[----:B------:R-:W2:Y:S04]  /*484d0*/  LDL.LU.64 R8, [R1+0x2560] ;  /* 0x0025600001087983 */ /* 0x000ea80000300a00 */
        /* <DEDUP_REMOVED lines=8> */
[----:B------:R-:W-:Y:S02]  /*48560*/  IMAD.MOV.U32 R25, RZ, RZ, R6 ;  /* 0x000000ffff197224 */ /* 0x000fe400078e0006 */
[----:B------:R-:W-:Y:S03]  /*48570*/  HMMA.16816.F32.BF16 R4, R12, R4, R16 ;  /* 0x000000040c04723c */ /* 0x000fe60000041810 */
[----:B------:R0:W-:Y:S01]  /*48580*/  STL.64 [R1+0x24f8], R24 ;  /* 0x0024f81801007387 */ /* 0x0001e20000100a00 */
[----:B---3--:R-:W-:-:S03]  /*48590*/  IMAD.MOV.U32 R22, RZ, RZ, R3 ;  /* 0x000000ffff167224 */ /* 0x008fc600078e0003 */
[----:B0-----:R-:W3:Y:S04]  /*485a0*/  LDL.LU R24, [R1+0xa0] ;  /* 0x0000a00001187983 */ /* 0x001ee80000300800 */
[----:B------:R-:W3:Y:S04]  /*485b0*/  LDL.LU R25, [R1+0xa4] ;  /* 0x0000a40001197983 */ /* 0x000ee80000300800 */
[----:B------:R-:W3:Y:S04]  /*485c0*/  LDL.LU R26, [R1+0xa8] ;  /* 0x0000a800011a7983 */ /* 0x000ee80000300800 */
[----:B------:R-:W3:Y:S04]  /*485d0*/  LDL.LU R27, [R1+0xac] ;  /* 0x0000ac00011b7983 */ /* 0x000ee80000300800 */
[----:B------:R-:W4:Y:S04]  /*485e0*/  LDL.LU R20, [R1+0xb0] ;  /* 0x0000b00001147983 */ /* 0x000f280000300800 */
[----:B------:R-:W2:Y:S04]  /*485f0*/  LDL.LU.64 R18, [R1+0x2558] ;  /* 0x0025580001127983 */ /* 0x000ea80000300a00 */
[----:B------:R-:W4:Y:S04]  /*48600*/  LDL.LU.64 R16, [R1+0x2550] ;  /* 0x0025500001107983 */ /* 0x000f280000300a00 */
[----:B------:R-:W-:Y:S04]  /*48610*/  STL.64 [R1+0xf0], R4 ;  /* 0x0000f00401007387 */ /* 0x000fe80000100a00 */
[----:B------:R0:W-:Y:S01]  /*48620*/  STL [R1+0xf8], R6 ;  /* 0x0000f80601007387 */ /* 0x0001e20000100800 */
[----:B------:R-:W-:-:S03]  /*48630*/  IMAD.MOV.U32 R3, RZ, RZ, R7 ;  /* 0x000000ffff037224 */ /* 0x000fc600078e0007 */
[----:B0-----:R-:W2:Y:S04]  /*48640*/  LDL.LU.64 R6, [R1+0x2548] ;  /* 0x0025480001067983 */ /* 0x001ea80000300a00 */
[----:B------:R-:W2:Y:S02]  /*48650*/  LDL.LU.64 R4, [R1+0x2540] ;  /* 0x0025400001047983 */ /* 0x000ea40000300a00 */
[----:B--2---:R-:W-:Y:S02]  /*48660*/  HMMA.16816.F32.BF16 R12, R12, R4, R8 ;  /* 0x000000040c0c723c */ /* 0x004fe40000041808 */
[----:B------:R-:W2:Y:S04]  /*48670*/  LDL.LU.64 R10, [R1+0x2538] ;  /* 0x00253800010a7983 */ /* 0x000ea80000300a00 */
[----:B------:R-:W2:-:S13]  /*48680*/  LDL.LU.64 R8, [R1+0x2530] ;  /* 0x0025300001087983 */ /* 0x000e9a0000300a00 */
[----:B------:R-:W-:Y:S04]  /*48690*/  STL.64 [R1+0xe0], R12 ;  /* 0x0000e00c01007387 */ /* 0x000fe80000100a00 */
[----:B------:R2:W-:Y:S02]  /*486a0*/  STL.64 [R1+0x24a8], R4 ;  /* 0x0024a80401007387 */ /* 0x0005e40000100a00 */
[----:B--2---:R-:W-:Y:S02]  /*486b0*/  IMAD.MOV.U32 R4, RZ, RZ, R9 ;  /* 0x000000ffff047224 */ /* 0x004fe400078e0009 */
[----:B------:R-:W-:Y:S01]  /*486c0*/  IMAD.MOV.U32 R5, RZ, RZ, R8 ;  /* 0x000000ffff057224 */ /* 0x000fe200078e0008 */
        /* <DEDUP_REMOVED lines=13> */
[----:B------:R-:W4:Y:S04]  /*487a0*/  LDL.LU R8, [R1+0x251c] ;  /* 0x00251c0001087983 */ /* 0x000f280000300800 */
[----:B------:R-:W4:Y:S01]  /*487b0*/  LDL.LU R9, [R1+0x2518] ;  /* 0x0025180001097983 */ /* 0x000f220000300800 */
[----:B------:R-:W-:Y:S02]  /*487c0*/  IMAD.MOV.U32 R6, RZ, RZ, R10 ;  /* 0x000000ffff067224 */ /* 0x000fe400078e000a */
[----:B------:R-:W-:Y:S01]  /*487d0*/  IMAD.MOV.U32 R7, RZ, RZ, R11 ;  /* 0x000000ffff077224 */ /* 0x000fe200078e000b */
[----:B------:R-:W4:Y:S04]  /*487e0*/  LDL.LU R10, [R1+0x2514] ;  /* 0x00251400010a7983 */ /* 0x000f280000300800 */
[----:B------:R-:W4:Y:S01]  /*487f0*/  LDL.LU R11, [R1+0x2510] ;  /* 0x00251000010b7983 */ /* 0x000f220000300800 */
[----:B------:R-:W-:-:S02]  /*48800*/  IMAD.MOV.U32 R21, RZ, RZ, R28 ;  /* 0x000000ffff157224 */ /* 0x000fc400078e001c */
[----:B------:R-:W-:Y:S01]  /*48810*/  IMAD.MOV.U32 R23, RZ, RZ, R0 ;  /* 0x000000ffff177224 */ /* 0x000fe200078e0000 */
[----:B------:R-:W-:Y:S04]  /*48820*/  STL.64 [R1+0x24f0], R6 ;  /* 0x0024f00601007387 */ /* 0x000fe80000100a00 */
[----:B------:R0:W-:Y:S01]  /*48830*/  STL.64 [R1+0x24e8], R4 ;  /* 0x0024e80401007387 */ /* 0x0001e20000100a00 */
[----:B------:R-:W-:Y:S02]  /*48840*/  IMAD.MOV.U32 R28, RZ, RZ, R14 ;  /* 0x000000ffff1c7224 */ /* 0x000fe400078e000e */
[----:B------:R-:W-:Y:S01]  /*48850*/  IMAD.MOV.U32 R0, RZ, RZ, R15 ;  /* 0x000000ffff007224 */ /* 0x000fe200078e000f */
[----:B0-----:R-:W2:Y:S04]  /*48860*/  LDL.LU R4, [R1+0x80] ;  /* 0x0000800001047983 */ /* 0x001ea80000300800 */
[----:B------:R-:W2:Y:S04]  /*48870*/  LDL.LU R5, [R1+0x84] ;  /* 0x0000840001057983 */ /* 0x000ea80000300800 */
[----:B------:R-:W2:Y:S04]  /*48880*/  LDL.LU R6, [R1+0x88] ;  /* 0x0000880001067983 */ /* 0x000ea80000300800 */
[----:B------:R-:W2:Y:S04]  /*48890*/  LDL.LU.64 R12, [R1+0x180] ;  /* 0x00018000010c7983 */ /* 0x000ea80000300a00 */
[----:B------:R-:W2:Y:S01]  /*488a0*/  LDL.LU.64 R14, [R1+0x188] ;  /* 0x00018800010e7983 */ /* 0x000ea20000300a00 */
[----:B----4-:R-:W-:-:S15]  /*488b0*/  HMMA.16816.F32.BF16 R20, R8, R16, R20 ;  /* 0x000000100814723c */ /* 0x010fde0000041814 */
[----:B------:R-:W-:-:S04]  /*488c0*/  NOP ;  /* 0x0000000000007918 */ /* 0x000fc80000000000 */
[----:B------:R-:W-:Y:S04]  /*488d0*/  STL.64 [R1+0x110], R20 ;  /* 0x0001101401007387 */ /* 0x000fe80000100a00 */
[----:B------:R0:W-:Y:S04]  /*488e0*/  STL.64 [R1+0x118], R22 ;  /* 0x0001181601007387 */ /* 0x0001e80000100a00 */
[----:B0-----:R-:W4:Y:S04]  /*488f0*/  LDL.LU.64 R22, [R1+0x2508] ;  /* 0x0025080001167983 */ /* 0x001f280000300a00 */
[----:B------:R-:W3:Y:S02]  /*48900*/  LDL.LU.64 R20, [R1+0x2500] ;  /* 0x0025000001147983 */ /* 0x000ee40000300a00 */
[----:B---3--:R-:W-:-:S15]  /*48910*/  HMMA.16816.F32.BF16 R24, R8, R20, R24 ;  /* 0x000000140818723c */ /* 0x008fde0000041818 */
[----:B------:R-:W-:-:S04]  /*48920*/  NOP ;  /* 0x0000000000007918 */ /* 0x000fc80000000000 */
[----:B------:R0:W-:Y:S04]  /*48930*/  STL.64 [R1+0x100], R24 ;  /* 0x0001001801007387 */ /* 0x0001e80000100a00 */
[----:B------:R2:W-:Y:S04]  /*48940*/  STL.64 [R1+0x108], R26 ;  /* 0x0001081a01007387 */ /* 0x0005e80000100a00 */
[----:B0-----:R-:W2:Y:S01]  /*48950*/  LDL.LU.64 R24, [R1+0x24f8] ;  /* 0x0024f80001187983 */ /* 0x001ea20000300a00 */
[----:B------:R-:W-:-:S07]  /*48960*/  IMAD.MOV.U32 R7, RZ, RZ, R2 ;  /* 0x000000ffff077224 */ /* 0x000fce00078e0002 */
        /* <DEDUP_REMOVED lines=28> */
[----:B------:R0:W-:Y:S01]  /*48b30*/  STL [R1+0x88], R26 ;  /* 0x0000881a01007387 */ /* 0x0001e20000100800 */
[----:B------:R-:W-:-:S03]  /*48b40*/  IMAD.MOV.U32 R2, RZ, RZ, R27 ;  /* 0x000000ffff027224 */ /* 0x000fc600078e001b */
[----:B0-----:R-:W2:Y:S04]  /*48b50*/  LDL.LU.64 R26, [R1+0x2490] ;  /* 0x00249000011a7983 */ /* 0x001ea80000300a00 */
[----:B------:R-:W2:Y:S04]  /*48b60*/  LDL.LU.64 R24, [R1+0x2488] ;  /* 0x0024880001187983 */ /* 0x000ea80000300a00 */
[----:B------:R-:W3:Y:S04]  /*48b70*/  LDL R13, [R1+0x2b4] ;  /* 0x0002b400010d7983 */ /* 0x000ee80000100800 */
[----:B------:R0:W-:Y:S04]  /*48b80*/  STL.64 [R1+0x2400], R14 ;  /* 0x0024000e01007387 */ /* 0x0001e80000100a00 */
[----:B0-----:R-:W3:Y:S04]  /*48b90*/  LDL R14, [R1+0x148] ;  /* 0x00014800010e7983 */ /* 0x001ee80000100800 */
[----:B------:R-:W3:Y:S04]  /*48ba0*/  LDL R15, [R1+0x14c] ;  /* 0x00014c00010f7983 */ /* 0x000ee80000100800 */
[----:B------:R0:W-:Y:S01]  /*48bb0*/  STL [R1+0x23e0], R2 ;  /* 0x0023e00201007387 */ /* 0x0001e20000100800 */
[----:B--2---:R-:W-:Y:S03]  /*48bc0*/  HMMA.16816.F32.BF16 R8, R8, R4, R24 ;  /* 0x000000040808723c */ /* 0x004fe60000041818 */
[----:B------:R-:W2:Y:S04]  /*48bd0*/  LDL.LU.64 R26, [R1+0x2480] ;  /* 0x00248000011a7983 */ /* 0x000ea80000300a00 */
[----:B------:R-:W2:Y:S04]  /*48be0*/  LDL.LU.64 R24, [R1+0x2478] ;  /* 0x0024780001187983 */ /* 0x000ea80000300a00 */
[----:B------:R-:W2:Y:S04]  /*48bf0*/  LDL.LU.64 R6, [R1+0x2470] ;  /* 0x0024700001067983 */ /* 0x000ea80000300a00 */
[----:B------:R-:W2:Y:S01]  /*48c00*/  LDL.LU.64 R4, [R1+0x2468] ;  /* 0x0024680001047983 */ /* 0x000ea20000300a00 */
[----:B0-----:R-:W-:-:S03]  /*48c10*/  IMAD.MOV.U32 R2, RZ, RZ, R19 ;  /* 0x000000ffff027224 */ /* 0x001fc600078e0013 */
[----:B------:R-:W-:Y:S04]  /*48c20*/  STL.64 [R1+0x60], R8 ;  /* 0x0000600801007387 */ /* 0x000fe80000100a00 */
[----:B------:R0:W-:Y:S04]  /*48c30*/  STL.64 [R1+0x68], R10 ;  /* 0x0000680a01007387 */ /* 0x0001e80000100a00 */
[----:B0-----:R-:W3:Y:S01]  /*48c40*/  LDL.64 R10, [R1+0x158] ;  /* 0x00015800010a7983 */ /* 0x001ee20000100a00 */
[----:B--2---:R-:W-:Y:S03]  /*48c50*/  HMMA.16816.F32.BF16 R24, R4, R18, R24 ;  /* 0x000000120418723c */ /* 0x004fe60000041818 */
[----:B------:R-:W4:-:S15]  /*48c60*/  LDL.LU.64 R18, [R1+0x2460] ;  /* 0x0024600001127983 */ /* 0x000f1e0000300a00 */
[----:B------:R-:W-:Y:S01]  /*48c70*/  NOP ;  /* 0x0000000000007918 */ /* 0x000fe20000000000 */
[----:B------:R0:W-:Y:S04]  /*48c80*/  STL.64 [R1+0x50], R24 ;  /* 0x0000501801007387 */ /* 0x0001e80000100a00 */
[----:B------:R1:W-:Y:S04]  /*48c90*/  STL.64 [R1+0x58], R26 ;  /* 0x0000581a01007387 */ /* 0x0003e80000100a00 */
[----:B------:R-:W4:Y:S04]  /*48ca0*/  LDL.LU.64 R16, [R1+0x2458] ;  /* 0x0024580001107983 */ /* 0x000f280000300a00 */
[----:B0-----:R-:W2:Y:S04]  /*48cb0*/  LDL.LU R24, [R1+0x10] ;  /* 0x0000100001187983 */ /* 0x001ea80000300800 */
[----:B------:R-:W2:Y:S04]  /*48cc0*/  LDL.LU R25, [R1+0x14] ;  /* 0x0000140001197983 */ /* 0x000ea80000300800 */
[----:B-1----:R-:W2:Y:S01]  /*48cd0*/  LDL.LU R26, [R1+0x18] ;  /* 0x00001800011a7983 */ /* 0x002ea20000300800 */
[----:B------:R-:W-:-:S03]  /*48ce0*/  IMAD.MOV.U32 R27, RZ, RZ, R29 ;  /* 0x000000ffff1b7224 */ /* 0x000fc600078e001d */
[----:B------:R-:W2:Y:S04]  /*48cf0*/  LDL.LU R29, [R1+0x2450] ;  /* 0x00245000011d7983 */ /* 0x000ea80000300800 */
[----:B------:R3:W-:Y:S01]  /*48d00*/  STL [R1+0x23e4], R2 ;  /* 0x0023e40201007387 */ /* 0x0007e20000100800 */
[----:B----4-:R-:W-:Y:S03]  /*48d10*/  HMMA.16816.F32.BF16 R16, R4, R22, R16 ;  /* 0x000000160410723c */ /* 0x010fe60000041810 */
[----:B------:R-:W4:Y:S04]  /*48d20*/  LDL.LU.64 R22, [R1+0x2448] ;  /* 0x0024480001167983 */ /* 0x000f280000300a00 */
[----:B------:R-:W4:Y:S01]  /*48d30*/  LDL.LU.64 R20, [R1+0x2440] ;  /* 0x0024400001147983 */ /* 0x000f220000300a00 */
[----:B---3--:R-:W-:-:S11]  /*48d40*/  IMAD.MOV.U32 R2, RZ, RZ, R11 ;  /* 0x000000ffff027224 */ /* 0x008fd600078e000b */
[----:B------:R-:W-:Y:S04]  /*48d50*/  STL.64 [R1+0x40], R16 ;  /* 0x0000401001007387 */ /* 0x000fe80000100a00 */
[----:B------:R4:W-:Y:S04]  /*48d60*/  STL.64 [R1+0x48], R18 ;  /* 0x0000481201007387 */ /* 0x0009e80000100a00 */
[----:B------:R-:W-:Y:S01]  /*48d70*/  STL [R1+0x23f0], R2 ;  /* 0x0023f00201007387 */ /* 0x000fe20000100800 */
[----:B----4-:R-:W-:Y:S03]  /*48d80*/  HMMA.16816.F32.BF16 R16, R4, R10, R20 ;  /* 0x0000000a0410723c */ /* 0x010fe60000041814 */
[----:B------:R-:W-:-:S15]  /*48d90*/  LDSM.16.MT88.4 R8, [R13+UR5+0x22800] ;  /* 0x022800050d08783b */ /* 0x000fde0008004200 */
[----:B------:R-:W-:Y:S01]  /*48da0*/  NOP ;  /* 0x0000000000007918 */ /* 0x000fe20000000000 */
[----:B------:R-:W-:Y:S04]  /*48db0*/  STL.64 [R1+0x30], R16 ;  /* 0x0000301001007387 */ /* 0x000fe80000100a00 */
[----:B------:R-:W-:Y:S04]  /*48dc0*/  STL.64 [R1+0x38], R18 ;  /* 0x0000381201007387 */ /* 0x000fe80000100a00 */
[----:B--2---:R-:W0:Y:S04]  /*48dd0*/  LDSM.16.MT88.4 R16, [R29+UR5+0x22400] ;  /* 0x022400051d10783b */ /* 0x004e280008004200 */
[----:B0-----:R0:W-:Y:S04]  /*48de0*/  STL [R1+0x23f8], R16 ;  /* 0x0023f81001007387 */ /* 0x0011e80000100800 */
[----:B0-----:R-:W2:Y:S04]  /*48df0*/  LDL R16, [R1+0x18b4] ;  /* 0x0018b40001107983 */ /* 0x001ea80000100800 */
[----:B------:R-:W-:Y:S04]  /*48e00*/  STL [R1+0x23f4], R17 ;  /* 0x0023f41101007387 */ /* 0x000fe80000100800 */
[----:B------:R-:W-:Y:S04]  /*48e10*/  STL [R1+0x23ec], R18 ;  /* 0x0023ec1201007387 */ /* 0x000fe80000100800 */
[----:B------:R-:W-:Y:S04]  /*48e20*/  STL [R1+0x23e8], R19 ;  /* 0x0023e81301007387 */ /* 0x000fe80000100800 */
[----:B------:R0:W-:Y:S04]  /*48e30*/  STL.64 [R1+0x2350], R10 ;  /* 0x0023500a01007387 */ /* 0x0001e80000100a00 */
[----:B------:R-:W-:Y:S04]  /*48e40*/  STL.64 [R1+0x2348], R8 ;  /* 0x0023480801007387 */ /* 0x000fe80000100a00 */
[----:B0-----:R-:W3:Y:S04]  /*48e50*/  LDL.LU R10, [R1+0x198] ;  /* 0x00019800010a7983 */ /* 0x001ee80000300800 */
[----:B------:R-:W3:Y:S04]  /*48e60*/  LDL.LU R11, [R1+0x19c] ;  /* 0x00019c00010b7983 */ /* 0x000ee80000300800 */
[----:B--2---:R-:W-:Y:S04]  /*48e70*/  LDSM.16.M88.4 R20, [R16+UR5+0x10100] ;  /* 0x010100051014783b */ /* 0x004fe80008000200 */
[----:B---3--:R0:W-:Y:S04]  /*48e80*/  STL.64 [R1+0x2428], R10 ;  /* 0x0024280a01007387 */ /* 0x0081e80000100a00 */
[----:B------:R-:W-:Y:S04]  /*48e90*/  STL.64 [R1+0x2438], R6 ;  /* 0x0024380601007387 */ /* 0x000fe80000100a00 */
[----:B------:R-:W-:Y:S01]  /*48ea0*/  STL.64 [R1+0x2430], R4 ;  /* 0x0024300401007387 */ /* 0x000fe20000100a00 */
[----:B0-----:R-:W-:Y:S03]  /*48eb0*/  HMMA.16816.F32.BF16 R8, R4, R14, R24 ;  /* 0x0000000e0408723c */ /* 0x001fe60000041818 */
[----:B------:R-:W0:Y:S04]  /*48ec0*/  LDSM.16.M88.4 R4, [R16+UR5+0x100] ;  /* 0x000100051004783b */ /* 0x000e280008000200 */
[----:B------:R-:W1:-:S12]  /*48ed0*/  LDSM.16.M88.4 R12, [R16+UR5+0x4100] ;  /* 0x00410005100c783b */ /* 0x000e580008000200 */
[----:B------:R-:W-:Y:S04]  /*48ee0*/  STL.64 [R1+0x20], R8 ;  /* 0x0000200801007387 */ /* 0x000fe80000100a00 */
[----:B------:R2:W-:Y:S04]  /*48ef0*/  STL.64 [R1+0x28], R10 ;  /* 0x0000280a01007387 */ /* 0x0005e80000100a00 */
[----:B--2---:R-:W2:Y:S04]  /*48f00*/  LDL.LU.64 R10, [R1+0x168] ;  /* 0x00016800010a7983 */ /* 0x004ea80000300a00 */
[----:B0-----:R-:W-:Y:S04]  /*48f10*/  STL.64 [R1+0x1b0], R4 ;  /* 0x0001b00401007387 */ /* 0x001fe80000100a00 */
[----:B------:R-:W-:Y:S04]  /*48f20*/  STL.64 [R1+0x1b8], R6 ;  /* 0x0001b80601007387 */ /* 0x000fe80000100a00 */
[----:B------:R-:W0:Y:S04]  /*48f30*/  LDSM.16.M88.4 R4, [R16+UR5+0x8100] ;  /* 0x008100051004783b */ /* 0x000e280008000200 */
[----:B-1----:R1:W-:Y:S04]  /*48f40*/  STL.64 [R1+0x1c0], R12 ;  /* 0x0001c00c01007387 */ /* 0x0023e80000100a00 */
[----:B------:R3:W-:Y:S04]  /*48f50*/  STL.64 [R1+0x1c8], R14 ;  /* 0x0001c80e01007387 */ /* 0x0007e80000100a00 */
[----:B-1----:R-:W4:Y:S04]  /*48f60*/  LDL.LU R12, [R1+0x90] ;  /* 0x00009000010c7983 */ /* 0x002f280000300800 */
[----:B0-----:R-:W-:Y:S04]  /*48f70*/  STL.64 [R1+0x1d0], R4 ;  /* 0x0001d00401007387 */ /* 0x001fe80000100a00 */
[----:B------:R-:W-:Y:S04]  /*48f80*/  STL.64 [R1+0x1d8], R6 ;  /* 0x0001d80601007387 */ /* 0x000fe80000100a00 */
[----:B------:R-:W4:Y:S04]  /*48f90*/  LDL.LU R13, [R1+0x94] ;  /* 0x00009400010d7983 */ /* 0x000f280000300800 */
[----:B---3--:R-:W3:Y:S04]  /*48fa0*/  LDL.LU R14, [R1+0x98] ;  /* 0x00009800010e7983 */ /* 0x008ee80000300800 */
[----:B------:R-:W3:Y:S04]  /*48fb0*/  LDL.LU R15, [R1+0x9c] ;  /* 0x00009c00010f7983 */ /* 0x000ee80000300800 */
[----:B------:R-:W0:Y:S04]  /*48fc0*/  LDSM.16.M88.4 R4, [R16+UR5+0xc100] ;  /* 0x00c100051004783b */ /* 0x000e280008000200 */
[----:B---3--:R-:W-:Y:S04]  /*48fd0*/  STL.64 [R1+0x2420], R14 ;  /* 0x0024200e01007387 */ /* 0x008fe80000100a00 */
[----:B----4-:R1:W-:Y:S04]  /*48fe0*/  STL.64 [R1+0x2418], R12 ;  /* 0x0024180c01007387 */ /* 0x0103e80000100a00 */
[----:B-1----:R-:W3:Y:S04]  /*48ff0*/  LDL.LU R12, [R1+0x70] ;  /* 0x00007000010c7983 */ /* 0x002ee80000300800 */
[----:B------:R-:W3:Y:S04]  /*49000*/  LDL.LU R13, [R1+0x74] ;  /* 0x00007400010d7983 */ /* 0x000ee80000300800 */
[----:B------:R-:W3:Y:S04]  /*49010*/  LDL.LU R14, [R1+0x78] ;  /* 0x00007800010e7983 */ /* 0x000ee80000300800 */
[----:B------:R-:W3:Y:S04]  /*49020*/  LDL.LU R15, [R1+0x7c] ;  /* 0x00007c00010f7983 */ /* 0x000ee80000300800 */
[----:B------:R-:W4:Y:S04]  /*49030*/  LDL.LU R24, [R1+0xf0] ;  /* 0x0000f00001187983 */ /* 0x000f280000300800 */
[----:B------:R-:W4:Y:S04]  /*49040*/  LDL.LU R25, [R1+0xf4] ;  /* 0x0000f40001197983 */ /* 0x000f280000300800 */
[----:B------:R-:W2:Y:S01]  /*49050*/  LDL.LU R26, [R1+0xf8] ;  /* 0x0000f800011a7983 */ /* 0x000ea20000300800 */
[----:B------:R-:W-:-:S02]  /*49060*/  IMAD.MOV.U32 R27, RZ, RZ, R3 ;  /* 0x000000ffff1b7224 */ /* 0x000fc400078e0003 */
[----:B0-----:R-:W-:-:S03]  /*49070*/  IMAD.MOV.U32 R3, RZ, RZ, R5 ;  /* 0x000000ffff037224 */ /* 0x001fc600078e0005 */
[----:B--2---:R0:W-:Y:S04]  /*49080*/  STL.64 [R1+0x2410], R26 ;  /* 0x0024101a01007387 */ /* 0x0041e80000100a00 */
[----:B----4-:R-:W-:Y:S04]  /*49090*/  STL.64 [R1+0x2408], R24 ;  /* 0x0024081801007387 */ /* 0x010fe80000100a00 */
[----:B0-----:R-:W2:Y:S04]  /*490a0*/  LDL.LU.64 R26, [R1+0x178] ;  /* 0x00017800011a7983 */ /* 0x001ea80000300a00 */
[----:B------:R-:W-:Y:S04]  /*490b0*/  STL.64 [R1+0x1e0], R4 ;  /* 0x0001e00401007387 */ /* 0x000fe80000100a00 */
[----:B------:R-:W-:Y:S04]  /*490c0*/  STL.64 [R1+0x1e8], R6 ;  /* 0x0001e80601007387 */ /* 0x000fe80000100a00 */
[----:B------:R-:W0:Y:S04]  /*490d0*/  LDSM.16.M88.4 R4, [R16+UR5+0x14100] ;  /* 0x014100051004783b */ /* 0x000e280008000200 */
[----:B------:R-:W-:Y:S04]  /*490e0*/  STL [R1+0x2360], R3 ;  /* 0x0023600301007387 */ /* 0x000fe80000100800 */
[----:B------:R1:W-:Y:S04]  /*490f0*/  STL.64 [R1+0x220], R20 ;  /* 0x0002201401007387 */ /* 0x0003e80000100a00 */
[----:B------:R4:W-:Y:S04]  /*49100*/  STL.64 [R1+0x228], R22 ;  /* 0x0002281601007387 */ /* 0x0009e80000100a00 */
[----:B-1----:R-:W2:Y:S04]  /*49110*/  LDL.LU R20, [R1+0xe0] ;  /* 0x0000e00001147983 */ /* 0x002ea80000300800 */
[----:B0-----:R-:W-:Y:S04]  /*49120*/  STL.64 [R1+0x240], R4 ;  /* 0x0002400401007387 */ /* 0x001fe80000100a00 */
[----:B------:R-:W-:Y:S04]  /*49130*/  STL.64 [R1+0x248], R6 ;  /* 0x0002480601007387 */ /* 0x000fe80000100a00 */
[----:B------:R-:W0:Y:S04]  /*49140*/  LDSM.16.M88.4 R4, [R16+UR5+0x18100] ;  /* 0x018100051004783b */ /* 0x000e280008000200 */
[----:B------:R-:W2:Y:S01]  /*49150*/  LDL.LU R21, [R1+0xe4] ;  /* 0x0000e40001157983 */ /* 0x000ea20000300800 */
[----:B----4-:R-:W-:-:S02]  /*49160*/  IMAD.MOV.U32 R22, RZ, RZ, R28 ;  /* 0x000000ffff167224 */ /* 0x010fc400078e001c */
[----:B------:R-:W-:Y:S02]  /*49170*/  IMAD.MOV.U32 R23, RZ, RZ, R0 ;  /* 0x000000ffff177224 */ /* 0x000fe400078e0000 */
[----:B0-----:R-:W-:Y:S01]  /*49180*/  IMAD.MOV.U32 R28, RZ, RZ, R6 ;  /* 0x000000ffff1c7224 */ /* 0x001fe200078e0006 */
[----:B------:R0:W-:Y:S01]  /*49190*/  STL.64 [R1+0x260], R4 ;  /* 0x0002600401007387 */ /* 0x0001e20000100a00 */
[----:B------:R-:W-:-:S03]  /*491a0*/  IMAD.MOV.U32 R0, RZ, RZ, R7 ;  /* 0x000000ffff007224 */ /* 0x000fc600078e0007 */
[----:B------:R-:W3:Y:S04]  /*491b0*/  LDL.LU.64 R6, [R1+0x2438] ;  /* 0x0024380001067983 */ /* 0x000ee80000300a00 */
[----:B0-----:R-:W3:Y:S04]  /*491c0*/  LDL.LU.64 R4, [R1+0x2430] ;  /* 0x0024300001047983 */ /* 0x001ee80000300a00 */
[----:B------:R-:W-:Y:S04]  /*491d0*/  STL [R1+0x2210], R0 ;  /* 0x0022100001007387 */ /* 0x000fe80000100800 */
[----:B------:R0:W-:Y:S04]  /*491e0*/  STL [R1+0x21e4], R28 ;  /* 0x0021e41c01007387 */ /* 0x0001e80000100800 */
[----:B0-----:R-:W4:Y:S01]  /*491f0*/  LDL R28, [R1+0x2b4] ;  /* 0x0002b400011c7983 */ /* 0x001f220000100800 */
[----:B------:R-:W-:-:S02]  /*49200*/  IMAD.MOV.U32 R17, RZ, RZ, R10 ;  /* 0x000000ffff117224 */ /* 0x000fc400078e000a */
[----:B------:R-:W-:Y:S01]  /*49210*/  IMAD.MOV.U32 R2, RZ, RZ, R11 ;  /* 0x000000ffff027224 */ /* 0x000fe200078e000b */
[----:B---3--:R-:W-:Y:S01]  /*49220*/  HMMA.16816.F32.BF16 R12, R4, R10, R12 ;  /* 0x0000000a040c723c */ /* 0x008fe2000004180c */
[----:B----4-:R-:W-:Y:S04]  /*49230*/  STL [R1+0x23fc], R28 ;  /* 0x0023fc1c01007387 */ /* 0x010fe80000100800 */
[----:B------:R-:W3:-:S14]  /*49240*/  LDL.LU.64 R10, [R1+0x2428] ;  /* 0x00242800010a7983 */ /* 0x000edc0000300a00 */
[----:B------:R-:W-:Y:S01]  /*49250*/  IMAD.MOV.U32 R3, RZ, RZ, R14 ;  /* 0x000000ffff037224 */ /* 0x000fe200078e000e */
[----:B------:R-:W-:Y:S01]  /*49260*/  STL.64 [R1+0x10], R12 ;  /* 0x0000100c01007387 */ /* 0x000fe20000100a00 */
[----:B------:R-:W-:-:S03]  /*49270*/  IMAD.MOV.U32 R9, RZ, RZ, R15 ;  /* 0x000000ffff097224 */ /* 0x000fc600078e000f */
[----:B------:R-:W0:Y:S04]  /*49280*/  LDSM.16.M88.4 R12, [R16+UR5+0x1c100] ;  /* 0x01c10005100c783b */ /* 0x000e280008000200 */
[----:B------:R-:W-:Y:S04]  /*49290*/  STL [R1+0x2368], R3 ;  /* 0x0023680301007387 */ /* 0x000fe80000100800 */
[----:B------:R-:W-:Y:S04]  /*492a0*/  STL [R1+0x2364], R9 ;  /* 0x0023640901007387 */ /* 0x000fe80000100800 */
[----:B0-----:R-:W-:Y:S04]  /*492b0*/  STL.64 [R1+0x250], R12 ;  /* 0x0002500c01007387 */ /* 0x001fe80000100a00 */
[----:B------:R0:W-:Y:S01]  /*492c0*/  STL.64 [R1+0x258], R14 ;  /* 0x0002580e01007387 */ /* 0x0001e20000100a00 */
[----:B------:R-:W-:-:S02]  /*492d0*/  IMAD.MOV.U32 R8, RZ, RZ, R12 ;  /* 0x000000ffff087224 */ /* 0x000fc400078e000c */
[----:B------:R-:W-:Y:S01]  /*492e0*/  IMAD.MOV.U32 R0, RZ, RZ, R13 ;  /* 0x000000ffff007224 */ /* 0x000fe200078e000d */
[----:B0-----:R-:W4:Y:S04]  /*492f0*/  LDL.LU.64 R14, [R1+0x2420] ;  /* 0x00242000010e7983 */ /* 0x001f280000300a00 */
[----:B------:R-:W4:Y:S01]  /*49300*/  LDL.LU.64 R12, [R1+0x2418] ;  /* 0x00241800010c7983 */ /* 0x000f220000300a00 */
[----:B--2---:R-:W-:Y:S02]  /*49310*/  IMAD.MOV.U32 R28, RZ, RZ, R26 ;  /* 0x000000ffff1c7224 */ /* 0x004fe400078e001a */
[----:B------:R-:W-:Y:S01]  /*49320*/  IMAD.MOV.U32 R16, RZ, RZ, R27 ;  /* 0x000000ffff107224 */ /* 0x000fe200078e001b */
[----:B----4-:R-:W-:Y:S01]  /*49330*/  HMMA.16816.F32.BF16 R12, R4, R26, R12 ;  /* 0x0000001a040c723c */ /* 0x010fe2000004180c */
[----:B------:R-:W2:Y:S04]  /*49340*/  LDL.LU.64 R26, [R1+0x2410] ;  /* 0x00241000011a7983 */ /* 0x000ea80000300a00 */
[----:B------:R-:W2:-:S14]  /*49350*/  LDL.LU.64 R24, [R1+0x2408] ;  /* 0x0024080001187983 */ /* 0x000e9c0000300a00 */
[----:B------:R-:W-:Y:S04]  /*49360*/  STL [R1], R12 ;  /* 0x0000000c01007387 */ /* 0x000fe80000100800 */
[----:B------:R0:W-:Y:S01]  /*49370*/  STL [R1+0xc], R15 ;  /* 0x00000c0f01007387 */ /* 0x0001e20000100800 */
[----:B------:R-:W-:-:S03]  /*49380*/  IMAD.MOV.U32 R9, RZ, RZ, R14 ;  /* 0x000000ffff097224 */ /* 0x000fc600078e000e */
[----:B0-----:R-:W2:Y:S01]  /*49390*/  LDL.LU.64 R14, [R1+0x2400] ;  /* 0x00240000010e7983 */ /* 0x001ea20000300a00 */
[----:B------:R-:W-:Y:S01]  /*493a0*/  IMAD.MOV.U32 R3, RZ, RZ, R13 ;  /* 0x000000ffff037224 */ /* 0x000fe200078e000d */
[C---:B---3--:R-:W-:Y:S08]  /*493b0*/  HMMA.16816.F32.BF16 R20, R4.reuse, R10, R20 ;  /* 0x0000000a0414723c */ /* 0x048ff00000041814 */
[----:B--2---:R-:W-:Y:S01]  /*493c0*/  HMMA.16816.F32.BF16 R24, R4, R14, R24 ;  /* 0x0000000e0418723c */ /* 0x004fe20000041818 */
[----:B------:R-:W-:-:S02]  /*493d0*/  IMAD.MOV.U32 R18, RZ, RZ, R14 ;  /* 0x000000ffff127224 */ /* 0x000fc400078e000e */
[----:B------:R-:W-:Y:S02]  /*493e0*/  IMAD.MOV.U32 R19, RZ, RZ, R15 ;  /* 0x000000ffff137224 */ /* 0x000fe400078e000f */
[----:B------:R-:W0:-:S14]  /*493f0*/  LDSM.16.MT88.4 R12, [R29+UR5+0x22800] ;  /* 0x022800051d0c783b */ /* 0x000e1c0008004200 */
[----:B------:R-:W-:Y:S04]  /*49400*/  STL.64 [R1+0x22c0], R26 ;  /* 0x0022c01a01007387 */ /* 0x000fe80000100a00 */
[----:B------:R-:W-:Y:S04]  /*49410*/  STL.64 [R1+0x22b8], R24 ;  /* 0x0022b81801007387 */ /* 0x000fe80000100a00 */
[----:B0-----:R-:W-:Y:S04]  /*49420*/  STL.64 [R1+0x22a0], R14 ;  /* 0x0022a00e01007387 */ /* 0x001fe80000100a00 */
[----:B------:R-:W-:Y:S04]  /*49430*/  STL.64 [R1+0x2298], R12 ;  /* 0x0022980c01007387 */ /* 0x000fe80000100a00 */
[----:B------:R0:W-:Y:S04]  /*49440*/  STL.64 [R1+0x2378], R10 ;  /* 0x0023780a01007387 */ /* 0x0001e80000100a00 */
[----:B------:R-:W-:Y:S01]  /*49450*/  STL.64 [R1+0x2370], R8 ;  /* 0x0023700801007387 */ /* 0x000fe20000100a00 */
[----:B0-----:R-:W-:-:S02]  /*49460*/  IMAD.MOV.U32 R10, RZ, RZ, R28 ;  /* 0x000000ffff0a7224 */ /* 0x001fc400078e001c */
[----:B------:R-:W-:Y:S01]  /*49470*/  IMAD.MOV.U32 R11, RZ, RZ, R16 ;  /* 0x000000ffff0b7224 */ /* 0x000fe200078e0010 */
[----:B------:R-:W2:Y:S04]  /*49480*/  LDL.LU R28, [R1+0x23fc] ;  /* 0x0023fc00011c7983 */ /* 0x000ea80000300800 */
[----:B------:R-:W3:Y:S04]  /*49490*/  LDL.LU R16, [R1+0x23f8] ;  /* 0x0023f80001107983 */ /* 0x000ee80000300800 */
[----:B------:R0:W-:Y:S02]  /*494a0*/  STL.64 [R1+0x2388], R10 ;  /* 0x0023880a01007387 */ /* 0x0001e40000100a00 */
[----:B0-----:R-:W-:-:S02]  /*494b0*/  IMAD.MOV.U32 R10, RZ, RZ, R17 ;  /* 0x000000ffff0a7224 */ /* 0x001fc400078e0011 */
[----:B------:R-:W-:Y:S01]  /*494c0*/  IMAD.MOV.U32 R11, RZ, RZ, R2 ;  /* 0x000000ffff0b7224 */ /* 0x000fe200078e0002 */
[----:B------:R-:W3:Y:S04]  /*494d0*/  LDL.LU R17, [R1+0x23f4] ;  /* 0x0023f40001117983 */ /* 0x000ee80000300800 */
[----:B------:R-:W4:Y:S04]  /*494e0*/  LDL.LU R2, [R1+0x23f0] ;  /* 0x0023f00001027983 */ /* 0x000f280000300800 */
[----:B------:R0:W-:Y:S04]  /*494f0*/  STL.64 [R1+0x23a0], R10 ;  /* 0x0023a00a01007387 */ /* 0x0001e80000100a00 */
[----:B0-----:R-:W3:Y:S04]  /*49500*/  LDL.LU R10, [R1+0x148] ;  /* 0x00014800010a7983 */ /* 0x001ee80000300800 */
[----:B------:R-:W3:Y:S04]  /*49510*/  LDL.LU R11, [R1+0x14c] ;  /* 0x00014c00010b7983 */ /* 0x000ee80000300800 */
[----:B--2---:R-:W0:Y:S04]  /*49520*/  LDSM.16.MT88.4 R4, [R28+UR5+0x22c00] ;  /* 0x022c00051c04783b */ /* 0x004e280008004200 */
[----:B---3--:R-:W-:Y:S04]  /*49530*/  STL.64 [R1+0x23b8], R10 ;  /* 0x0023b80a01007387 */ /* 0x008fe80000100a00 */
[----:B------:R1:W-:Y:S04]  /*49540*/  STL.64 [R1+0x22b0], R22 ;  /* 0x0022b01601007387 */ /* 0x0003e80000100a00 */
[----:B------:R-:W-:Y:S01]  /*49550*/  STL.64 [R1+0x22a8], R20 ;  /* 0x0022a81401007387 */ /* 0x000fe20000100a00 */
[----:B-1----:R-:W-:-:S02]  /*49560*/  IMAD.MOV.U32 R22, RZ, RZ, R18 ;  /* 0x000000ffff167224 */ /* 0x002fc400078e0012 */
[----:B------:R-:W-:Y:S01]  /*49570*/  IMAD.MOV.U32 R23, RZ, RZ, R19 ;  /* 0x000000ffff177224 */ /* 0x000fe200078e0013 */
[----:B------:R-:W2:Y:S04]  /*49580*/  LDL.LU R18, [R1+0x23ec] ;  /* 0x0023ec0001127983 */ /* 0x000ea80000300800 */
[----:B------:R-:W2:Y:S04]  /*49590*/  LDL.LU R19, [R1+0x23e8] ;  /* 0x0023e80001137983 */ /* 0x000ea80000300800 */
[----:B------:R-:W3:Y:S01]  /*495a0*/  LDL.LU R10, [R1+0x158] ;  /* 0x00015800010a7983 */ /* 0x000ee20000300800 */
[----:B----4-:R-:W-:-:S03]  /*495b0*/  IMAD.MOV.U32 R11, RZ, RZ, R2 ;  /* 0x000000ffff0b7224 */ /* 0x010fc600078e0002 */
[----:B------:R-:W4:Y:S04]  /*495c0*/  LDL.LU R2, [R1+0x23e4] ;  /* 0x0023e40001027983 */ /* 0x000f280000300800 */
[----:B------:R-:W2:Y:S04]  /*495d0*/  LDL.LU R26, [R1+0x138] ;  /* 0x00013800011a7983 */ /* 0x000ea80000300800 */
[----:B------:R-:W2:Y:S04]  /*495e0*/  LDL.LU R27, [R1+0x13c] ;  /* 0x00013c00011b7983 */ /* 0x000ea80000300800 */
[----:B--2---:R-:W-:Y:S04]  /*495f0*/  STL.64 [R1+0x23d8], R26 ;  /* 0x0023d81a01007387 */ /* 0x004fe80000100a00 */
[----:B------:R-:W2:Y:S04]  /*49600*/  LDL.LU R12, [R1+0x100] ;  /* 0x00010000010c7983 */ /* 0x000ea80000300800 */
[----:B------:R-:W2:Y:S04]  /*49610*/  LDL.LU R13, [R1+0x104] ;  /* 0x00010400010d7983 */ /* 0x000ea80000300800 */
[----:B------:R-:W2:Y:S04]  /*49620*/  LDL.LU R14, [R1+0x108] ;  /* 0x00010800010e7983 */ /* 0x000ea80000300800 */
[----:B------:R-:W2:Y:S04]  /*49630*/  LDL.LU R15, [R1+0x10c] ;  /* 0x00010c00010f7983 */ /* 0x000ea80000300800 */
[----:B---3--:R1:W-:Y:S04]  /*49640*/  STL.64 [R1+0x23d0], R10 ;  /* 0x0023d00a01007387 */ /* 0x0083e80000100a00 */
[----:B-1----:R-:W3:Y:S01]  /*49650*/  LDL.LU R10, [R1+0x128] ;  /* 0x00012800010a7983 */ /* 0x002ee20000300800 */
[----:B----4-:R-:W-:-:S03]  /*49660*/  IMAD.MOV.U32 R11, RZ, RZ, R2 ;  /* 0x000000ffff0b7224 */ /* 0x010fc600078e0002 */
[----:B------:R-:W4:Y:S04]  /*49670*/  LDL.LU R2, [R1+0x23e0] ;  /* 0x0023e00001027983 */ /* 0x000f280000300800 */
[----:B------:R-:W3:Y:S04]  /*49680*/  LDL.LU R24, [R1+0x110] ;  /* 0x0001100001187983 */ /* 0x000ee80000300800 */
[----:B------:R-:W3:Y:S04]  /*49690*/  LDL.LU R25, [R1+0x114] ;  /* 0x0001140001197983 */ /* 0x000ee80000300800 */
[----:B------:R-:W3:Y:S04]  /*496a0*/  LDL.LU R26, [R1+0x118] ;  /* 0x00011800011a7983 */ /* 0x000ee80000300800 */
[----:B------:R-:W3:Y:S04]  /*496b0*/  LDL.LU R27, [R1+0x11c] ;  /* 0x00011c00011b7983 */ /* 0x000ee80000300800 */
[----:B------:R1:W-:Y:S04]  /*496c0*/  STL.64 [R1+0x2380], R22 ;  /* 0x0023801601007387 */ /* 0x0003e80000100a00 */
[----:B------:R-:W2:Y:S04]  /*496d0*/  LDL.LU R20, [R1+0xa0] ;  /* 0x0000a00001147983 */ /* 0x000ea80000300800 */
[----:B------:R-:W2:Y:S04]  /*496e0*/  LDL.LU R21, [R1+0xa4] ;  /* 0x0000a40001157983 */ /* 0x000ea80000300800 */
[----:B-1----:R-:W2:Y:S04]  /*496f0*/  LDL.LU R22, [R1+0xa8] ;  /* 0x0000a80001167983 */ /* 0x002ea80000300800 */
[----:B------:R-:W2:Y:S04]  /*49700*/  LDL.LU R23, [R1+0xac] ;  /* 0x0000ac0001177983 */ /* 0x000ea80000300800 */
[----:B--2---:R-:W-:Y:S04]  /*49710*/  STL.64 [R1+0x2398], R22 ;  /* 0x0023981601007387 */ /* 0x004fe80000100a00 */
[----:B------:R1:W-:Y:S04]  /*49720*/  STL.64 [R1+0x2390], R20 ;  /* 0x0023901401007387 */ /* 0x0003e80000100a00 */
[----:B-1----:R-:W2:Y:S04]  /*49730*/  LDL.LU R20, [R1+0xb0] ;  /* 0x0000b00001147983 */ /* 0x002ea80000300800 */
[----:B------:R-:W2:Y:S04]  /*49740*/  LDL.LU R21, [R1+0xb4] ;  /* 0x0000b40001157983 */ /* 0x000ea80000300800 */
[----:B------:R-:W2:Y:S04]  /*49750*/  LDL.LU R22, [R1+0xb8] ;  /* 0x0000b80001167983 */ /* 0x000ea80000300800 */
[----:B------:R-:W2:Y:S04]  /*49760*/  LDL.LU R23, [R1+0xbc] ;  /* 0x0000bc0001177983 */ /* 0x000ea80000300800 */
[----:B--2---:R-:W-:Y:S04]  /*49770*/  STL.64 [R1+0x23b0], R22 ;  /* 0x0023b01601007387 */ /* 0x004fe80000100a00 */
[----:B------:R1:W-:Y:S04]  /*49780*/  STL.64 [R1+0x23a8], R20 ;  /* 0x0023a81401007387 */ /* 0x0003e80000100a00 */
[----:B-1----:R-:W2:Y:S04]  /*49790*/  LDL.LU R20, [R1+0xc0] ;  /* 0x0000c00001147983 */ /* 0x002ea80000300800 */
[----:B------:R-:W2:Y:S04]  /*497a0*/  LDL.LU R21, [R1+0xc4] ;  /* 0x0000c40001157983 */ /* 0x000ea80000300800 */
[----:B------:R-:W2:Y:S04]  /*497b0*/  LDL.LU R22, [R1+0xc8] ;  /* 0x0000c80001167983 */ /* 0x000ea80000300800 */
[----:B------:R-:W2:Y:S01]  /*497c0*/  LDL.LU R23, [R1+0xcc] ;  /* 0x0000cc0001177983 */ /* 0x000ea20000300800 */
[C---:B---3--:R-:W-:Y:S03]  /*497d0*/  HMMA.16816.F32.BF16 R8, R16.reuse, R10, R24 ;  /* 0x0000000a1008723c */ /* 0x048fe60000041818 */
[----:B--2---:R-:W-:Y:S04]  /*497e0*/  STL.64 [R1+0x23c8], R22 ;  /* 0x0023c81601007387 */ /* 0x004fe80000100a00 */
[----:B------:R1:W-:Y:S04]  /*497f0*/  STL.64 [R1+0x23c0], R20 ;  /* 0x0023c01401007387 */ /* 0x0003e80000100a00 */
[----:B-1----:R-:W2:Y:S04]  /*49800*/  LDL.LU R20, [R1+0xd0] ;  /* 0x0000d00001147983 */ /* 0x002ea80000300800 */
[----:B------:R-:W2:Y:S04]  /*49810*/  LDL.LU R21, [R1+0xd4] ;  /* 0x0000d40001157983 */ /* 0x000ea80000300800 */
[----:B------:R-:W2:Y:S04]  /*49820*/  LDL.LU R22, [R1+0xd8] ;  /* 0x0000d80001167983 */ /* 0x000ea80000300800 */
[----:B------:R-:W2:Y:S04]  /*49830*/  LDL.LU R23, [R1+0xdc] ;  /* 0x0000dc0001177983 */ /* 0x000ea80000300800 */
[----:B0-----:R-:W-:Y:S04]  /*49840*/  STL [R1+0x2218], R7 ;  /* 0x0022180701007387 */ /* 0x001fe80000100800 */
[----:B------:R-:W-:Y:S04]  /*49850*/  STL [R1+0x2310], R6 ;  /* 0x0023100601007387 */ /* 0x000fe80000100800 */
[----:B------:R0:W-:Y:S04]  /*49860*/  STL.64 [R1+0x2308], R4 ;  /* 0x0023080401007387 */ /* 0x0001e80000100a00 */
[----:B0-----:R-:W3:Y:S04]  /*49870*/  LDL.LU R4, [R1+0x80] ;  /* 0x0000800001047983 */ /* 0x001ee80000300800 */
[----:B------:R-:W3:Y:S04]  /*49880*/  LDL.LU R5, [R1+0x84] ;  /* 0x0000840001057983 */ /* 0x000ee80000300800 */
[----:B------:R-:W3:Y:S04]  /*49890*/  LDL.LU R6, [R1+0x88] ;  /* 0x0000880001067983 */ /* 0x000ee80000300800 */
[----:B------:R-:W-:Y:S04]  /*498a0*/  STL [R1+0x2214], R28 ;  /* 0x0022141c01007387 */ /* 0x000fe80000100800 */
[----:B------:R-:W2:Y:S04]  /*498b0*/  LDL.LU.64 R26, [R1+0x23d8] ;  /* 0x0023d800011a7983 */ /* 0x000ea80000300a00 */
[----:B------:R-:W-:Y:S04]  /*498c0*/  STL.64 [R1+0x90], R8 ;  /* 0x0000900801007387 */ /* 0x000fe80000100a00 */
[----:B------:R2:W-:Y:S01]  /*498d0*/  STL.64 [R1+0x98], R10 ;  /* 0x0000980a01007387 */ /* 0x0005e20000100a00 */
[----:B----4-:R-:W-:Y:S01]  /*498e0*/  IMAD.MOV.U32 R7, RZ, RZ, R2 ;  /* 0x000000ffff077224 */ /* 0x010fe200078e0002 */
[----:B--2---:R-:W-:-:S15]  /*498f0*/  HMMA.16816.F32.BF16 R8, R16, R26, R12 ;  /* 0x0000001a1008723c */ /* 0x004fde000004180c */
[----:B------:R-:W-:-:S04]  /*49900*/  NOP ;  /* 0x0000000000007918 */ /* 0x000fc80000000000 */
[----:B------:R-:W-:Y:S02]  /*49910*/  IMAD.MOV.U32 R15, RZ, RZ, R10 ;  /* 0x000000ffff0f7224 */ /* 0x000fe400078e000a */
[----:B------:R-:W-:Y:S02]  /*49920*/  IMAD.MOV.U32 R2, RZ, RZ, R11 ;  /* 0x000000ffff027224 */ /* 0x000fe400078e000b */
[----:B------:R-:W2:Y:S01]  /*49930*/  LDL.LU.64 R10, [R1+0x23d0] ;  /* 0x0023d000010a7983 */ /* 0x000ea20000300a00 */
[----:B------:R-:W-:Y:S02]  /*49940*/  IMAD.MOV.U32 R27, RZ, RZ, R8 ;  /* 0x000000ffff1b7224 */ /* 0x000fe400078e0008 */
[----:B------:R-:W-:Y:S02]  /*49950*/  IMAD.MOV.U32 R26, RZ, RZ, R9 ;  /* 0x000000ffff1a7224 */ /* 0x000fe400078e0009 */
[----:B--2---:R-:W-:Y:S01]  /*49960*/  HMMA.16816.F32.BF16 R8, R16, R10, R20 ;  /* 0x0000000a1008723c */ /* 0x004fe20000041814 */
[----:B------:R-:W2:Y:S04]  /*49970*/  LDL.LU.64 R22, [R1+0x23c8] ;  /* 0x0023c80001167983 */ /* 0x000ea80000300a00 */
[----:B------:R-:W2:-:S14]  /*49980*/  LDL.LU.64 R20, [R1+0x23c0] ;  /* 0x0023c00001147983 */ /* 0x000e9c0000300a00 */
[----:B------:R-:W-:Y:S04]  /*49990*/  STL.64 [R1+0xe0], R8 ;  /* 0x0000e00801007387 */ /* 0x000fe80000100a00 */
[----:B------:R0:W-:Y:S04]  /*499a0*/  STL.64 [R1+0xe8], R10 ;  /* 0x0000e80a01007387 */ /* 0x0001e80000100a00 */
[----:B0-----:R-:W2:Y:S02]  /*499b0*/  LDL.LU.64 R10, [R1+0x23b8] ;  /* 0x0023b800010a7983 */ /* 0x001ea40000300a00 */
[----:B--2---:R-:W-:Y:S02]  /*499c0*/  HMMA.16816.F32.BF16 R8, R16, R10, R20 ;  /* 0x0000000a1008723c */ /* 0x004fe40000041814 */
[----:B------:R-:W2:Y:S04]  /*499d0*/  LDL.LU.64 R22, [R1+0x23b0] ;  /* 0x0023b00001167983 */ /* 0x000ea80000300a00 */
[----:B------:R-:W2:-:S13]  /*499e0*/  LDL.LU.64 R20, [R1+0x23a8] ;  /* 0x0023a80001147983 */ /* 0x000e9a0000300a00 */
        /* <DEDUP_REMOVED lines=8> */
[----:B0-----:R-:W2:Y:S04]  /*49a70*/  LDL.LU.64 R10, [R1+0x2388] ;  /* 0x00238800010a7983 */ /* 0x001ea80000300a00 */
[----:B------:R-:W4:Y:S01]  /*49a80*/  LDL.LU.64 R24, [R1+0x240] ;  /* 0x0002400001187983 */ /* 0x000f220000300a00 */
[----:B--2---:R-:W-:Y:S03]  /*49a90*/  HMMA.16816.F32.BF16 R8, R16, R10, R20 ;  /* 0x0000000a1008723c */ /* 0x004fe60000041814 */
[----:B----4-:R-:W-:Y:S04]  /*49aa0*/  STL.64 [R1+0x22d0], R24 ;  /* 0x0022d01801007387 */ /* 0x010fe80000100a00 */
[----:B------:R-:W3:-:S12]  /*49ab0*/  LDL.LU.64 R22, [R1+0x2380] ;  /* 0x0023800001167983 */ /* 0x000ed80000300a00 */
[----:B------:R-:W-:Y:S04]  /*49ac0*/  STL.64 [R1+0xb0], R8 ;  /* 0x0000b00801007387 */ /* 0x000fe80000100a00 */
[----:B------:R0:W-:Y:S04]  /*49ad0*/  STL.64 [R1+0xb8], R10 ;  /* 0x0000b80a01007387 */ /* 0x0001e80000100a00 */
[----:B0-----:R-:W2:Y:S04]  /*49ae0*/  LDL.LU.64 R10, [R1+0x2378] ;  /* 0x00237800010a7983 */ /* 0x001ea80000300a00 */
[----:B------:R-:W4:Y:S04]  /*49af0*/  LDL.LU.64 R8, [R1+0x2370] ;  /* 0x0023700001087983 */ /* 0x000f280000300a00 */
[----:B------:R-:W2:Y:S01]  /*49b00*/  LDL R24, [R1+0x220] ;  /* 0x0002200001187983 */ /* 0x000ea20000100800 */
[----:B---3--:R-:W-:-:S15]  /*49b10*/  HMMA.16816.F32.BF16 R4, R16, R22, R4 ;  /* 0x000000161004723c */ /* 0x008fde0000041804 */
[----:B------:R-:W-:-:S04]  /*49b20*/  NOP ;  /* 0x0000000000007918 */ /* 0x000fc80000000000 */
[----:B------:R0:W-:Y:S04]  /*49b30*/  STL.64 [R1+0xa0], R4 ;  /* 0x0000a00401007387 */ /* 0x0001e80000100a00 */
[----:B------:R1:W-:Y:S04]  /*49b40*/  STL.64 [R1+0xa8], R6 ;  /* 0x0000a80601007387 */ /* 0x0003e80000100a00 */
[----:B------:R-:W2:Y:S04]  /*49b50*/  LDL R25, [R1+0x224] ;  /* 0x0002240001197983 */ /* 0x000ea80000100800 */
[----:B0-----:R-:W3:Y:S04]  /*49b60*/  LDL.LU R4, [R1+0x30] ;  /* 0x0000300001047983 */ /* 0x001ee80000300800 */
[----:B------:R-:W3:Y:S04]  /*49b70*/  LDL.LU R5, [R1+0x34] ;  /* 0x0000340001057983 */ /* 0x000ee80000300800 */
[----:B-1----:R-:W2:Y:S04]  /*49b80*/  LDL.LU R6, [R1+0x38] ;  /* 0x0000380001067983 */ /* 0x002ea80000300800 */
[----:B------:R-:W2:Y:S04]  /*49b90*/  LDL.LU R7, [R1+0x3c] ;  /* 0x00003c0001077983 */ /* 0x000ea80000300800 */
[----:B--2---:R-:W-:Y:S04]  /*49ba0*/  STL.64 [R1+0x2320], R6 ;  /* 0x0023200601007387 */ /* 0x004fe80000100a00 */
[----:B---3--:R0:W-:Y:S04]  /*49bb0*/  STL.64 [R1+0x2318], R4 ;  /* 0x0023180401007387 */ /* 0x0081e80000100a00 */
[----:B0-----:R-:W2:Y:S04]  /*49bc0*/  LDL.LU.64 R4, [R1+0x1c0] ;  /* 0x0001c00001047983 */ /* 0x001ea80000300a00 */
[----:B--2---:R0:W-:Y:S04]  /*49bd0*/  STL.64 [R1+0x2330], R4 ;  /* 0x0023300401007387 */ /* 0x0041e80000100a00 */
[----:B0-----:R-:W2:Y:S04]  /*49be0*/  LDL.LU.64 R4, [R1+0x1b0] ;  /* 0x0001b00001047983 */ /* 0x001ea80000300a00 */
[----:B--2---:R0:W-:Y:S04]  /*49bf0*/  STL.64 [R1+0x2358], R4 ;  /* 0x0023580401007387 */ /* 0x0041e80000100a00 */
[----:B0-----:R-:W2:Y:S04]  /*49c00*/  LDL.LU R4, [R1+0x60] ;  /* 0x0000600001047983 */ /* 0x001ea80000300800 */
[----:B------:R-:W2:Y:S04]  /*49c10*/  LDL.LU R5, [R1+0x64] ;  /* 0x0000640001057983 */ /* 0x000ea80000300800 */
[----:B------:R-:W2:Y:S04]  /*49c20*/  LDL.LU R6, [R1+0x68] ;  /* 0x0000680001067983 */ /* 0x000ea80000300800 */
[----:B------:R-:W2:Y:S04]  /*49c30*/  LDL.LU R7, [R1+0x6c] ;  /* 0x00006c0001077983 */ /* 0x000ea80000300800 */
[----:B------:R-:W-:Y:S04]  /*49c40*/  STL.64 [R1+0x22f0], R26 ;  /* 0x0022f01a01007387 */ /* 0x000fe80000100a00 */
[----:B------:R0:W-:Y:S04]  /*49c50*/  STL.64 [R1+0x22e8], R24 ;  /* 0x0022e81801007387 */ /* 0x0001e80000100a00 */
[----:B0-----:R-:W3:Y:S04]  /*49c60*/  LDL.LU R24, [R1+0x20] ;  /* 0x0000200001187983 */ /* 0x001ee80000300800 */
[----:B------:R-:W3:Y:S04]  /*49c70*/  LDL.LU R25, [R1+0x24] ;  /* 0x0000240001197983 */ /* 0x000ee80000300800 */
[----:B------:R-:W2:Y:S04]  /*49c80*/  LDL.LU R26, [R1+0x28] ;  /* 0x00002800011a7983 */ /* 0x000ea80000300800 */
[----:B------:R-:W2:Y:S04]  /*49c90*/  LDL.LU R27, [R1+0x2c] ;  /* 0x00002c00011b7983 */ /* 0x000ea80000300800 */
[----:B--2---:R-:W-:Y:S04]  /*49ca0*/  STL.64 [R1+0x2300], R26 ;  /* 0x0023001a01007387 */ /* 0x004fe80000100a00 */
[----:B---3--:R0:W-:Y:S04]  /*49cb0*/  STL.64 [R1+0x22f8], R24 ;  /* 0x0022f81801007387 */ /* 0x0081e80000100a00 */
[----:B0-----:R-:W2:Y:S04]  /*49cc0*/  LDL R24, [R1+0x1d0] ;  /* 0x0001d00001187983 */ /* 0x001ea80000100800 */
[----:B------:R-:W2:Y:S04]  /*49cd0*/  LDL R25, [R1+0x1d4] ;  /* 0x0001d40001197983 */ /* 0x000ea80000100800 */
[----:B--2---:R0:W-:Y:S04]  /*49ce0*/  STL.64 [R1+0x2328], R24 ;  /* 0x0023281801007387 */ /* 0x0041e80000100a00 */
[----:B0-----:R-:W2:Y:S04]  /*49cf0*/  LDL.LU R24, [R1+0x40] ;  /* 0x0000400001187983 */ /* 0x001ea80000300800 */
[----:B------:R-:W2:Y:S04]  /*49d00*/  LDL.LU R25, [R1+0x44] ;  /* 0x0000440001197983 */ /* 0x000ea80000300800 */
[----:B------:R-:W3:Y:S04]  /*49d10*/  LDL.LU R26, [R1+0x48] ;  /* 0x00004800011a7983 */ /* 0x000ee80000300800 */
[----:B------:R-:W3:Y:S04]  /*49d20*/  LDL.LU R27, [R1+0x4c] ;  /* 0x00004c00011b7983 */ /* 0x000ee80000300800 */
[----:B---3--:R-:W-:Y:S04]  /*49d30*/  STL.64 [R1+0x2340], R26 ;  /* 0x0023401a01007387 */ /* 0x008fe80000100a00 */
[----:B--2---:R0:W-:Y:S04]  /*49d40*/  STL.64 [R1+0x2338], R24 ;  /* 0x0023381801007387 */ /* 0x0041e80000100a00 */
[----:B0-----:R-:W2:Y:S04]  /*49d50*/  LDL.LU R24, [R1+0x50] ;  /* 0x0000500001187983 */ /* 0x001ea80000300800 */
[----:B------:R-:W2:Y:S04]  /*49d60*/  LDL.LU R25, [R1+0x54] ;  /* 0x0000540001197983 */ /* 0x000ea80000300800 */
[----:B------:R-:W2:Y:S04]  /*49d70*/  LDL.LU R26, [R1+0x58] ;  /* 0x00005800011a7983 */ /* 0x000ea80000300800 */
[----:B------:R-:W2:Y:S04]  /*49d80*/  LDL.LU R27, [R1+0x5c] ;  /* 0x00005c00011b7983 */ /* 0x000ea80000300800 */
[----:B------:R-:W3:Y:S01]  /*49d90*/  LDL.64 R20, [R1+0x260] ;  /* 0x0002600001147983 */ /* 0x000ee20000100a00 */
[----:B----4-:R-:W-:-:S03]  /*49da0*/  IMAD.MOV.U32 R22, RZ, RZ, R9 ;  /* 0x000000ffff167224 */ /* 0x010fc600078e0009 */
[----:B---3--:R0:W-:Y:S04]  /*49db0*/  STL.64 [R1+0x22c8], R20 ;  /* 0x0022c81401007387 */ /* 0x0081e80000100a00 */
[----:B0-----:R-:W3:Y:S01]  /*49dc0*/  LDL.LU R20, [R1] ;  /* 0x0000000001147983 */ /* 0x001ee20000300800 */
[----:B------:R-:W-:-:S03]  /*49dd0*/  IMAD.MOV.U32 R21, RZ, RZ, R3 ;  /* 0x000000ffff157224 */ /* 0x000fc600078e0003 */
[----:B------:R-:W4:Y:S04]  /*49de0*/  LDL.LU R3, [R1+0x2368] ;  /* 0x0023680001037983 */ /* 0x000f280000300800 */
[----:B------:R-:W2:Y:S04]  /*49df0*/  LDL.LU R9, [R1+0x2364] ;  /* 0x0023640001097983 */ /* 0x000ea80000300800 */
[----:B------:R-:W2:Y:S01]  /*49e00*/  LDL.LU R23, [R1+0xc] ;  /* 0x00000c0001177983 */ /* 0x000ea20000300800 */
[----:B------:R-:W-:Y:S01]  /*49e10*/  HMMA.16816.F32.BF16 R16, R16, R10, R4 ;  /* 0x0000000a1010723c */ /* 0x000fe20000041804 */
[----:B------:R-:W-:-:S02]  /*49e20*/  IMAD.MOV.U32 R12, RZ, RZ, R8 ;  /* 0x000000ffff0c7224 */ /* 0x000fc400078e0008 */
[----:B--2---:R4:W-:Y:S04]  /*49e30*/  STL.64 [R1+0x22e0], R22 ;  /* 0x0022e01601007387 */ /* 0x0049e80000100a00 */
[----:B---3--:R0:W-:Y:S01]  /*49e40*/  STL.64 [R1+0x22d8], R20 ;  /* 0x0022d81401007387 */ /* 0x0081e20000100a00 */
[----:B----4-:R-:W-:-:S03]  /*49e50*/  IMAD.MOV.U32 R22, RZ, RZ, R3 ;  /* 0x000000ffff167224 */ /* 0x010fc600078e0003 */
[----:B0-----:R-:W2:Y:S04]  /*49e60*/  LDL.LU R20, [R1+0x10] ;  /* 0x0000100001147983 */ /* 0x001ea80000300800 */
[----:B------:R-:W2:Y:S04]  /*49e70*/  LDL.LU R21, [R1+0x14] ;  /* 0x0000140001157983 */ /* 0x000ea80000300800 */
[----:B------:R-:W3:Y:S04]  /*49e80*/  LDL.LU R3, [R1+0x2360] ;  /* 0x0023600001037983 */ /* 0x000ee80000300800 */
[----:B------:R-:W4:Y:S01]  /*49e90*/  LDL.LU.64 R4, [R1+0x2358] ;  /* 0x0023580001047983 */ /* 0x000f220000300a00 */
[----:B------:R-:W-:-:S03]  /*49ea0*/  IMAD.MOV.U32 R23, RZ, RZ, R9 ;  /* 0x000000ffff177224 */ /* 0x000fc600078e0009 */
[----:B------:R-:W4:Y:S04]  /*49eb0*/  LDL.LU.64 R10, [R1+0x2350] ;  /* 0x00235000010a7983 */ /* 0x000f280000300a00 */
[----:B------:R-:W4:Y:S04]  /*49ec0*/  LDL.LU.64 R8, [R1+0x2348] ;  /* 0x0023480001087983 */ /* 0x000f280000300a00 */
[----:B------:R0:W-:Y:S04]  /*49ed0*/  STL.64 [R1+0x80], R16 ;  /* 0x0000801001007387 */ /* 0x0001e80000100a00 */
[----:B------:R-:W-:Y:S04]  /*49ee0*/  STL.64 [R1+0x88], R18 ;  /* 0x0000881201007387 */ /* 0x000fe80000100a00 */
[----:B0-----:R-:W2:Y:S01]  /*49ef0*/  LDL R16, [R1+0x1e0] ;  /* 0x0001e00001107983 */ /* 0x001ea20000100800 */
[----:B----4-:R-:W-:Y:S01]  /*49f00*/  HMMA.16816.F32.BF16 R24, R8, R4, R24 ;  /* 0x000000040818723c */ /* 0x010fe20000041818 */
[----:B---3--:R-:W-:-:S02]  /*49f10*/  IMAD.MOV.U32 R17, RZ, RZ, R3 ;  /* 0x000000ffff117224 */ /* 0x008fc400078e0003 */
[----:B------:R-:W-:Y:S02]  /*49f20*/  IMAD.MOV.U32 R14, RZ, RZ, R4 ;  /* 0x000000ffff0e7224 */ /* 0x000fe400078e0004 */
[----:B------:R-:W-:-:S14]  /*49f30*/  IMAD.MOV.U32 R3, RZ, RZ, R5 ;  /* 0x000000ffff037224 */ /* 0x000fdc00078e0005 */
[----:B------:R-:W-:Y:S04]  /*49f40*/  STL.64 [R1+0x70], R24 ;  /* 0x0000701801007387 */ /* 0x000fe80000100a00 */
[----:B------:R0:W-:Y:S04]  /*49f50*/  STL.64 [R1+0x78], R26 ;  /* 0x0000781a01007387 */ /* 0x0001e80000100a00 */
[----:B0-----:R-:W3:Y:S04]  /*49f60*/  LDL.LU.64 R26, [R1+0x2340] ;  /* 0x00234000011a7983 */ /* 0x001ee80000300a00 */
[----:B------:R-:W3:Y:S04]  /*49f70*/  LDL.LU.64 R24, [R1+0x2338] ;  /* 0x0023380001187983 */ /* 0x000ee80000300a00 */
[----:B------:R-:W3:Y:S02]  /*49f80*/  LDL.LU.64 R4, [R1+0x2330] ;  /* 0x0023300001047983 */ /* 0x000ee40000300a00 */
[----:B---3--:R-:W-:Y:S01]  /*49f90*/  HMMA.16816.F32.BF16 R24, R8, R4, R24 ;  /* 0x000000040818723c */ /* 0x008fe20000041818 */
[----:B------:R-:W-:-:S02]  /*49fa0*/  IMAD.MOV.U32 R19, RZ, RZ, R4 ;  /* 0x000000ffff137224 */ /* 0x000fc400078e0004 */
[----:B------:R-:W-:-:S15]  /*49fb0*/  IMAD.MOV.U32 R18, RZ, RZ, R5 ;  /* 0x000000ffff127224 */ /* 0x000fde00078e0005 */
[----:B------:R-:W-:Y:S01]  /*49fc0*/  NOP ;  /* 0x0000000000007918 */ /* 0x000fe20000000000 */
[----:B------:R0:W-:Y:S04]  /*49fd0*/  STL.64 [R1+0x60], R24 ;  /* 0x0000601801007387 */ /* 0x0001e80000100a00 */
[----:B------:R1:W-:Y:S04]  /*49fe0*/  STL.64 [R1+0x68], R26 ;  /* 0x0000681a01007387 */ /* 0x0003e80000100a00 */
[----:B0-----:R-:W1:Y:S04]  /*49ff0*/  LDL.LU.64 R24, [R1+0x2328] ;  /* 0x0023280001187983 */ /* 0x001e680000300a00 */
[----:B------:R-:W1:Y:S04]  /*4a000*/  LDL.LU.64 R6, [R1+0x2320] ;  /* 0x0023200001067983 */ /* 0x000e680000300a00 */
[----:B------:R-:W1:Y:S01]  /*4a010*/  LDL.LU.64 R4, [R1+0x2318] ;  /* 0x0023180001047983 */ /* 0x000e620000300a00 */
[----:B------:R-:W-:Y:S01]  /*4a020*/  IMAD.MOV.U32 R13, RZ, RZ, R0 ;  /* 0x000000ffff0d7224 */ /* 0x000fe200078e0000 */
[----:B-1----:R-:W-:Y:S02]  /*4a030*/  HMMA.16816.F32.BF16 R24, R8, R24, R4 ;  /* 0x000000180818723c */ /* 0x002fe40000041804 */
[----:B------:R-:W3:Y:S04]  /*4a040*/  LDL.LU R6, [R1+0x2310] ;  /* 0x0023100001067983 */ /* 0x000ee80000300800 */
[----:B------:R-:W4:-:S13]  /*4a050*/  LDL.LU.64 R4, [R1+0x2308] ;  /* 0x0023080001047983 */ /* 0x000f1a0000300a00 */
[----:B------:R-:W-:Y:S01]  /*4a060*/  IMAD.MOV.U32 R28, RZ, RZ, R26 ;  /* 0x000000ffff1c7224 */ /* 0x000fe200078e001a */
[----:B------:R0:W-:Y:S01]  /*4a070*/  STL [R1+0x54], R25 ;  /* 0x0000541901007387 */ /* 0x0001e20000100800 */
[----:B------:R-:W-:Y:S02]  /*4a080*/  IMAD.MOV.U32 R0, RZ, RZ, R27 ;  /* 0x000000ffff007224 */ /* 0x000fe400078e001b */
[----:B------:R-:W-:Y:S01]  /*4a090*/  IMAD.MOV.U32 R7, RZ, RZ, R24 ;  /* 0x000000ffff077224 */ /* 0x000fe200078e0018 */
[----:B------:R-:W2:Y:S04]  /*4a0a0*/  LDL.LU.64 R26, [R1+0x2300] ;  /* 0x00230000011a7983 */ /* 0x000ea80000300a00 */
[----:B0-----:R-:W2:Y:S04]  /*4a0b0*/  LDL.LU.64 R24, [R1+0x22f8] ;  /* 0x0022f80001187983 */ /* 0x001ea80000300a00 */
[----:B------:R-:W-:Y:S04]  /*4a0c0*/  STL [R1+0x228c], R0 ;  /* 0x00228c0001007387 */ /* 0x000fe80000100800 */
[----:B------:R-:W-:Y:S04]  /*4a0d0*/  STL [R1+0x2288], R28 ;  /* 0x0022881c01007387 */ /* 0x000fe80000100800 */
[----:B---3--:R-:W-:Y:S04]  /*4a0e0*/  STL.64 [R1+0x2228], R6 ;  /* 0x0022280601007387 */ /* 0x008fe80000100a00 */
[----:B----4-:R0:W-:Y:S02]  /*4a0f0*/  STL.64 [R1+0x2220], R4 ;  /* 0x0022200401007387 */ /* 0x0101e40000100a00 */
[----:B0-----:R-:W-:-:S02]  /*4a100*/  IMAD.MOV.U32 R4, RZ, RZ, R19 ;  /* 0x000000ffff047224 */ /* 0x001fc400078e0013 */
[----:B------:R-:W-:Y:S02]  /*4a110*/  IMAD.MOV.U32 R5, RZ, RZ, R18 ;  /* 0x000000ffff057224 */ /* 0x000fe400078e0012 */
[----:B--2---:R-:W-:Y:S01]  /*4a120*/  HMMA.16816.F32.BF16 R16, R8, R16, R24 ;  /* 0x000000100810723c */ /* 0x004fe20000041818 */
[----:B------:R-:W2:Y:S04]  /*4a130*/  LDL.LU.64 R26, [R1+0x22f0] ;  /* 0x0022f000011a7983 */ /* 0x000ea80000300a00 */
[----:B------:R-:W3:-:S14]  /*4a140*/  LDL.LU.64 R24, [R1+0x22e8] ;  /* 0x0022e80001187983 */ /* 0x000edc0000300a00 */
[----:B------:R0:W-:Y:S04]  /*4a150*/  STL.64 [R1+0x21f0], R18 ;  /* 0x0021f01201007387 */ /* 0x0001e80000100a00 */
[----:B------:R2:W-:Y:S01]  /*4a160*/  STL.64 [R1+0x21e8], R16 ;  /* 0x0021e81001007387 */ /* 0x0005e20000100a00 */
[----:B0-----:R-:W-:Y:S02]  /*4a170*/  IMAD.MOV.U32 R19, RZ, RZ, R2 ;  /* 0x000000ffff137224 */ /* 0x001fe400078e0002 */
[----:B--2---:R-:W-:Y:S02]  /*4a180*/  IMAD.MOV.U32 R16, RZ, RZ, R27 ;  /* 0x000000ffff107224 */ /* 0x004fe400078e001b */
[----:B------:R-:W-:Y:S02]  /*4a190*/  IMAD.MOV.U32 R17, RZ, RZ, R26 ;  /* 0x000000ffff117224 */ /* 0x000fe400078e001a */
[----:B---3--:R-:W-:Y:S01]  /*4a1a0*/  HMMA.16816.F32.BF16 R24, R8, R24, R20 ;  /* 0x000000180818723c */ /* 0x008fe20000041814 */
[----:B------:R-:W2:Y:S04]  /*4a1b0*/  LDL.LU.64 R22, [R1+0x22e0] ;  /* 0x0022e00001167983 */ /* 0x000ea80000300a00 */
[----:B------:R-:W2:-:S14]  /*4a1c0*/  LDL.LU.64 R20, [R1+0x22d8] ;  /* 0x0022d80001147983 */ /* 0x000e9c0000300a00 */
[----:B------:R0:W-:Y:S04]  /*4a1d0*/  STL [R1+0x44], R25 ;  /* 0x0000441901007387 */ /* 0x0001e80000100800 */
[----:B------:R-:W-:Y:S01]  /*4a1e0*/  STL.64 [R1+0x48], R26 ;  /* 0x0000481a01007387 */ /* 0x000fe20000100a00 */
[----:B------:R-:W-:-:S03]  /*4a1f0*/  IMAD.MOV.U32 R2, RZ, RZ, R24 ;  /* 0x000000ffff027224 */ /* 0x000fc600078e0018 */
[----:B0-----:R-:W2:Y:S04]  /*4a200*/  LDL.LU.64 R24, [R1+0x22d0] ;  /* 0x0022d00001187983 */ /* 0x001ea80000300a00 */
[----:B------:R-:W-:Y:S01]  /*4a210*/  STL [R1+0x2290], R2 ;  /* 0x0022900201007387 */ /* 0x000fe20000100800 */
[----:B--2---:R-:W-:Y:S01]  /*4a220*/  HMMA.16816.F32.BF16 R20, R8, R24, R20 ;  /* 0x000000180814723c */ /* 0x004fe20000041814 */
[----:B------:R-:W-:Y:S02]  /*4a230*/  IMAD.MOV.U32 R0, RZ, RZ, R24 ;  /* 0x000000ffff007224 */ /* 0x000fe400078e0018 */
[----:B------:R-:W-:-:S15]  /*4a240*/  IMAD.MOV.U32 R28, RZ, RZ, R25 ;  /* 0x000000ffff1c7224 */ /* 0x000fde00078e0019 */
[----:B------:R-:W-:Y:S01]  /*4a250*/  NOP ;  /* 0x0000000000007918 */ /* 0x000fe20000000000 */
[----:B------:R0:W-:Y:S04]  /*4a260*/  STL.64 [R1+0x30], R20 ;  /* 0x0000301401007387 */ /* 0x0001e80000100a00 */
[----:B------:R1:W-:Y:S04]  /*4a270*/  STL.64 [R1+0x38], R22 ;  /* 0x0000381601007387 */ /* 0x0003e80000100a00 */
[----:B0-----:R-:W2:Y:S04]  /*4a280*/  LDL.LU.64 R20, [R1+0x22c8] ;  /* 0x0022c80001147983 */ /* 0x001ea80000300a00 */
[----:B------:R-:W2:Y:S04]  /*4a290*/  LDL.LU.64 R26, [R1+0x22c0] ;  /* 0x0022c000011a7983 */ /* 0x000ea80000300a00 */
[----:B------:R-:W2:Y:S04]  /*4a2a0*/  LDL.LU.64 R24, [R1+0x22b8] ;  /* 0x0022b80001187983 */ /* 0x000ea80000300a00 */
[----:B-1----:R-:W3:Y:S01]  /*4a2b0*/  LDL.LU.64 R22, [R1+0x22b0] ;  /* 0x0022b00001167983 */ /* 0x002ee20000300a00 */
[----:B--2---:R-:W-:Y:S01]  /*4a2c0*/  HMMA.16816.F32.BF16 R24, R8, R20, R24 ;  /* 0x000000140818723c */ /* 0x004fe20000041818 */
[----:B------:R-:W-:-:S15]  /*4a2d0*/  IMAD.MOV.U32 R2, RZ, RZ, R21 ;  /* 0x000000ffff027224 */ /* 0x000fde00078e0015 */
[----:B------:R-:W-:-:S03]  /*4a2e0*/  NOP ;  /* 0x0000000000007918 */ /* 0x000fc60000000000 */
[----:B------:R0:W-:Y:S04]  /*4a2f0*/  STL.64 [R1+0x20], R24 ;  /* 0x0000201801007387 */ /* 0x0001e80000100a00 */
[----:B------:R-:W-:Y:S04]  /*4a300*/  STL.64 [R1+0x28], R26 ;  /* 0x0000281a01007387 */ /* 0x000fe80000100a00 */
[----:B------:R-:W3:Y:S01]  /*4a310*/  LDL.LU.64 R20, [R1+0x22a8] ;  /* 0x0022a80001147983 */ /* 0x000ee20000300a00 */
[----:B------:R-:W-:Y:S02]  /*4a320*/  IMAD.MOV.U32 R18, RZ, RZ, R15 ;  /* 0x000000ffff127224 */ /* 0x000fe400078e000f */
[----:B0-----:R-:W-:-:S02]  /*4a330*/  IMAD.MOV.U32 R24, RZ, RZ, R14 ;  /* 0x000000ffff187224 */ /* 0x001fc400078e000e */
[----:B------:R-:W2:Y:S01]  /*4a340*/  LDL.LU.64 R14, [R1+0x22a0] ;  /* 0x0022a000010e7983 */ /* 0x000ea20000300a00 */
[----:B------:R-:W-:Y:S01]  /*4a350*/  IMAD.MOV.U32 R25, RZ, RZ, R3 ;  /* 0x000000ffff197224 */ /* 0x000fe200078e0003 */
[----:B---3--:R-:W-:Y:S02]  /*4a360*/  HMMA.16816.F32.BF16 R8, R8, R12, R20 ;  /* 0x0000000c0808723c */ /* 0x008fe40000041814 */
[----:B------:R-:W0:Y:S04]  /*4a370*/  LDSM.16.MT88.4 R20, [R29+UR5+0x22c00] ;  /* 0x022c00051d14783b */ /* 0x000e280008004200 */
[----:B------:R-:W2:-:S13]  /*4a380*/  LDL.LU.64 R12, [R1+0x2298] ;  /* 0x00229800010c7983 */ /* 0x000e9a0000300a00 */
[----:B------:R1:W-:Y:S04]  /*4a390*/  STL.64 [R1+0x10], R8 ;  /* 0x0000100801007387 */ /* 0x0003e80000100a00 */
[----:B------:R3:W-:Y:S01]  /*4a3a0*/  STL [R1+0x18], R10 ;  /* 0x0000180a01007387 */ /* 0x0007e20000100800 */
[----:B------:R-:W-:-:S03]  /*4a3b0*/  IMAD.MOV.U32 R3, RZ, RZ, R11 ;  /* 0x000000ffff037224 */ /* 0x000fc600078e000b */
[----:B-1----:R-:W2:Y:S04]  /*4a3c0*/  LDL.LU R8, [R1+0x90] ;  /* 0x0000900001087983 */ /* 0x002ea80000300800 */
[----:B------:R-:W2:Y:S04]  /*4a3d0*/  LDL.LU R9, [R1+0x94] ;  /* 0x0000940001097983 */ /* 0x000ea80000300800 */
[----:B---3--:R-:W2:Y:S04]  /*4a3e0*/  LDL.LU R10, [R1+0x98] ;  /* 0x00009800010a7983 */ /* 0x008ea80000300800 */
[----:B------:R-:W2:Y:S04]  /*4a3f0*/  LDL.LU R11, [R1+0x9c] ;  /* 0x00009c00010b7983 */ /* 0x000ea80000300800 */
[----:B0-----:R-:W-:Y:S04]  /*4a400*/  STL.64 [R1+0x21a8], R22 ;  /* 0x0021a81601007387 */ /* 0x001fe80000100a00 */
[----:B------:R0:W-:Y:S04]  /*4a410*/  STL.64 [R1+0x21a0], R20 ;  /* 0x0021a01401007387 */ /* 0x0001e80000100a00 */
[----:B0-----:R-:W3:Y:S04]  /*4a420*/  LDL.LU.64 R20, [R1+0x250] ;  /* 0x0002500001147983 */ /* 0x001ee80000300a00 */
[----:B------:R-:W4:Y:S01]  /*4a430*/  LDL.LU.64 R22, [R1+0x258] ;  /* 0x0002580001167983 */ /* 0x000f220000300a00 */
[C---:B--2---:R-:W-:Y:S08]  /*4a440*/  HMMA.16816.F32.BF16 R8, R12.reuse, R24, R8 ;  /* 0x000000180c08723c */ /* 0x044ff00000041808 */
[----:B------:R-:W-:Y:S01]  /*4a450*/  HMMA.16816.F32.BF16 R24, R12, R4, R16 ;  /* 0x000000040c18723c */ /* 0x000fe20000041810 */
[----:B----4-:R-:W-:Y:S04]  /*4a460*/  STL.64 [R1+0x2238], R22 ;  /* 0x0022381601007387 */ /* 0x010fe80000100a00 */
[----:B---3--:R-:W-:Y:S04]  /*4a470*/  STL.64 [R1+0x2230], R20 ;  /* 0x0022301401007387 */ /* 0x008fe80000100a00 */
[----:B------:R-:W2:Y:S04]  /*4a480*/  LDL.LU R16, [R1+0x60] ;  /* 0x0000600001107983 */ /* 0x000ea80000300800 */
[----:B------:R0:W-:Y:S04]  /*4a490*/  STL.64 [R1], R8 ;  /* 0x0000000801007387 */ /* 0x0001e80000100a00 */
[----:B------:R-:W-:Y:S04]  /*4a4a0*/  STL.64 [R1+0x8], R10 ;  /* 0x0000080a01007387 */ /* 0x000fe80000100a00 */
[----:B------:R-:W2:Y:S04]  /*4a4b0*/  LDL.LU R17, [R1+0x64] ;  /* 0x0000640001117983 */ /* 0x000ea80000300800 */
[----:B------:R-:W3:Y:S04]  /*4a4c0*/  LDL.LU R18, [R1+0x68] ;  /* 0x0000680001127983 */ /* 0x000ee80000300800 */
[----:B------:R-:W3:Y:S04]  /*4a4d0*/  LDL.LU R19, [R1+0x6c] ;  /* 0x00006c0001137983 */ /* 0x000ee80000300800 */
[----:B------:R-:W4:Y:S04]  /*4a4e0*/  LDL.LU R4, [R1+0x80] ;  /* 0x0000800001047983 */ /* 0x000f280000300800 */
[----:B------:R-:W4:Y:S04]  /*4a4f0*/  LDL.LU R5, [R1+0x84] ;  /* 0x0000840001057983 */ /* 0x000f280000300800 */
[----:B------:R-:W2:Y:S04]  /*4a500*/  LDL.LU R6, [R1+0x88] ;  /* 0x0000880001067983 */ /* 0x000ea80000300800 */
[----:B------:R-:W2:Y:S04]  /*4a510*/  LDL.LU R7, [R1+0x8c] ;  /* 0x00008c0001077983 */ /* 0x000ea80000300800 */
[----:B0-----:R-:W3:Y:S04]  /*4a520*/  LDL.LU R8, [R1+0x1d0] ;  /* 0x0001d00001087983 */ /* 0x001ee80000300800 */
[----:B------:R-:W3:Y:S04]  /*4a530*/  LDL.LU R9, [R1+0x1d4] ;  /* 0x0001d40001097983 */ /* 0x000ee80000300800 */
[----:B--2---:R-:W-:Y:S04]  /*4a540*/  STL.64 [R1+0x2248], R6 ;  /* 0x0022480601007387 */ /* 0x004fe80000100a00 */
[----:B----4-:R-:W-:Y:S04]  /*4a550*/  STL.64 [R1+0x2240], R4 ;  /* 0x0022400401007387 */ /* 0x010fe80000100a00 */
[----:B------:R-:W2:Y:S01]  /*4a560*/  LDL.LU R20, [R1+0x260] ;  /* 0x0002600001147983 */ /* 0x000ea20000300800 */
[----:B------:R-:W-:-:S03]  /*4a570*/  IMAD.MOV.U32 R21, RZ, RZ, R2 ;  /* 0x000000ffff157224 */ /* 0x000fc600078e0002 */
[----:B------:R-:W4:Y:S04]  /*4a580*/  LDL.LU R2, [R1+0x2290] ;  /* 0x0022900001027983 */ /* 0x000f280000300800 */
[----:B--2---:R0:W-:Y:S02]  /*4a590*/  STL.64 [R1+0x2250], R20 ;  /* 0x0022501401007387 */ /* 0x0041e40000100a00 */
[----:B0-----:R-:W-:Y:S02]  /*4a5a0*/  IMAD.MOV.U32 R20, RZ, RZ, R0 ;  /* 0x000000ffff147224 */ /* 0x001fe400078e0000 */
[----:B------:R-:W-:Y:S01]  /*4a5b0*/  IMAD.MOV.U32 R21, RZ, RZ, R28 ;  /* 0x000000ffff157224 */ /* 0x000fe200078e001c */
[----:B------:R-:W2:Y:S04]  /*4a5c0*/  LDL.LU R0, [R1+0x228c] ;  /* 0x00228c0001007983 */ /* 0x000ea80000300800 */
[----:B------:R-:W2:Y:S04]  /*4a5d0*/  LDL.LU R28, [R1+0x2288] ;  /* 0x00228800011c7983 */ /* 0x000ea80000300800 */
[----:B------:R0:W-:Y:S04]  /*4a5e0*/  STL.64 [R1+0x2258], R20 ;  /* 0x0022581401007387 */ /* 0x0001e80000100a00 */
[----:B0-----:R-:W2:Y:S04]  /*4a5f0*/  LDL.LU R20, [R1+0x220] ;  /* 0x0002200001147983 */ /* 0x001ea80000300800 */
[----:B------:R-:W2:Y:S04]  /*4a600*/  LDL.LU R21, [R1+0x224] ;  /* 0x0002240001157983 */ /* 0x000ea80000300800 */
[----:B--2---:R0:W-:Y:S04]  /*4a610*/  STL.64 [R1+0x2270], R20 ;  /* 0x0022701401007387 */ /* 0x0041e80000100a00 */
[----:B0-----:R-:W2:Y:S04]  /*4a620*/  LDL.LU R20, [R1+0xd0] ;  /* 0x0000d00001147983 */ /* 0x001ea80000300800 */
[----:B------:R-:W2:Y:S04]  /*4a630*/  LDL.LU R21, [R1+0xd4] ;  /* 0x0000d40001157983 */ /* 0x000ea80000300800 */
[----:B------:R-:W2:Y:S04]  /*4a640*/  LDL.LU R22, [R1+0xd8] ;  /* 0x0000d80001167983 */ /* 0x000ea80000300800 */
[----:B------:R-:W2:Y:S04]  /*4a650*/  LDL.LU R23, [R1+0xdc] ;  /* 0x0000dc0001177983 */ /* 0x000ea80000300800 */
[----:B--2---:R-:W-:Y:S04]  /*4a660*/  STL.64 [R1+0x2280], R22 ;  /* 0x0022801601007387 */ /* 0x004fe80000100a00 */
[----:B------:R0:W-:Y:S04]  /*4a670*/  STL.64 [R1+0x2278], R20 ;  /* 0x0022781401007387 */ /* 0x0001e80000100a00 */
[----:B0-----:R-:W3:Y:S04]  /*4a680*/  LDL.LU R20, [R1+0xe0] ;  /* 0x0000e00001147983 */ /* 0x001ee80000300800 */
[----:B------:R-:W3:Y:S04]  /*4a690*/  LDL.LU R21, [R1+0xe4] ;  /* 0x0000e40001157983 */ /* 0x000ee80000300800 */
[----:B------:R-:W3:Y:S04]  /*4a6a0*/  LDL.LU R22, [R1+0xe8] ;  /* 0x0000e80001167983 */ /* 0x000ee80000300800 */
[----:B------:R-:W3:Y:S04]  /*4a6b0*/  LDL.LU R23, [R1+0xec] ;  /* 0x0000ec0001177983 */ /* 0x000ee80000300800 */
[----:B------:R-:W2:Y:S04]  /*4a6c0*/  LDL.LU R4, [R1+0xa0] ;  /* 0x0000a00001047983 */ /* 0x000ea80000300800 */
[----:B------:R-:W2:Y:S04]  /*4a6d0*/  LDL.LU R5, [R1+0xa4] ;  /* 0x0000a40001057983 */ /* 0x000ea80000300800 */
[----:B------:R-:W2:Y:S04]  /*4a6e0*/  LDL.LU R6, [R1+0xa8] ;  /* 0x0000a80001067983 */ /* 0x000ea80000300800 */
[----:B------:R-:W2:Y:S04]  /*4a6f0*/  LDL.LU R7, [R1+0xac] ;  /* 0x0000ac0001077983 */ /* 0x000ea80000300800 */
[----:B--2---:R-:W-:Y:S04]  /*4a700*/  STL.64 [R1+0x2268], R6 ;  /* 0x0022680601007387 */ /* 0x004fe80000100a00 */
[----:B------:R0:W-:Y:S01]  /*4a710*/  STL.64 [R1+0x2260], R4 ;  /* 0x0022600401007387 */ /* 0x0001e20000100a00 */
[C---:B---3--:R-:W-:Y:S03]  /*4a720*/  HMMA.16816.F32.BF16 R8, R12.reuse, R8, R20 ;  /* 0x000000080c08723c */ /* 0x048fe60000041814 */
[----:B0-----:R-:W2:Y:S04]  /*4a730*/  LDL.LU R4, [R1+0xc0] ;  /* 0x0000c00001047983 */ /* 0x001ea80000300800 */
[----:B------:R-:W2:Y:S04]  /*4a740*/  LDL.LU R5, [R1+0xc4] ;  /* 0x0000c40001057983 */ /* 0x000ea80000300800 */
[----:B------:R-:W2:Y:S04]  /*4a750*/  LDL.LU R6, [R1+0xc8] ;  /* 0x0000c80001067983 */ /* 0x000ea80000300800 */
[----:B------:R-:W2:Y:S04]  /*4a760*/  LDL.LU R7, [R1+0xcc] ;  /* 0x0000cc0001077983 */ /* 0x000ea80000300800 */
[----:B------:R0:W-:Y:S04]  /*4a770*/  STL.64 [R1+0x2200], R18 ;  /* 0x0022001201007387 */ /* 0x0001e80000100a00 */
[----:B------:R-:W-:Y:S04]  /*4a780*/  STL.64 [R1+0x21f8], R16 ;  /* 0x0021f81001007387 */ /* 0x000fe80000100a00 */
[----:B0-----:R-:W3:Y:S04]  /*4a790*/  LDL R18, [R1+0x1b8] ;  /* 0x0001b80001127983 */ /* 0x001ee80000100800 */
[----:B------:R-:W3:Y:S04]  /*4a7a0*/  LDL R19, [R1+0x1bc] ;  /* 0x0001bc0001137983 */ /* 0x000ee80000100800 */
[----:B------:R-:W-:Y:S04]  /*4a7b0*/  STL.64 [R1+0x2198], R26 ;  /* 0x0021981a01007387 */ /* 0x000fe80000100a00 */
[----:B------:R0:W-:Y:S04]  /*4a7c0*/  STL.64 [R1+0x2190], R24 ;  /* 0x0021901801007387 */ /* 0x0001e80000100a00 */
[----:B0-----:R-:W2:Y:S04]  /*4a7d0*/  LDL.LU.64 R24, [R1+0x1e0] ;  /* 0x0001e00001187983 */ /* 0x001ea80000300a00 */
[----:B------:R-:W2:Y:S04]  /*4a7e0*/  LDL.LU.64 R26, [R1+0x1e8] ;  /* 0x0001e800011a7983 */ /* 0x000ea80000300a00 */
[----:B------:R-:W2:Y:S04]  /*4a7f0*/  LDL.LU.64 R22, [R1+0x2280] ;  /* 0x0022800001167983 */ /* 0x000ea80000300a00 */
[----:B------:R-:W2:Y:S04]  /*4a800*/  LDL.LU.64 R20, [R1+0x2278] ;  /* 0x0022780001147983 */ /* 0x000ea80000300a00 */
[----:B------:R0:W-:Y:S04]  /*4a810*/  STL [R1+0x2174], R8 ;  /* 0x0021740801007387 */ /* 0x0001e80000100800 */
[----:B------:R1:W-:Y:S04]  /*4a820*/  STL [R1+0x2170], R9 ;  /* 0x0021700901007387 */ /* 0x0003e80000100800 */
[----:B------:R1:W-:Y:S04]  /*4a830*/  STL [R1+0x216c], R10 ;  /* 0x00216c0a01007387 */ /* 0x0003e80000100800 */
[----:B------:R4:W-:Y:S04]  /*4a840*/  STL [R1+0x2168], R11 ;  /* 0x0021680b01007387 */ /* 0x0009e80000100800 */
[----:B0-----:R-:W3:Y:S04]  /*4a850*/  LDL.LU R8, [R1+0xb0] ;  /* 0x0000b00001087983 */ /* 0x001ee80000300800 */
[----:B-1----:R-:W3:Y:S04]  /*4a860*/  LDL.LU R9, [R1+0xb4] ;  /* 0x0000b40001097983 */ /* 0x002ee80000300800 */
[----:B------:R-:W3:Y:S04]  /*4a870*/  LDL.LU R10, [R1+0xb8] ;  /* 0x0000b800010a7983 */ /* 0x000ee80000300800 */
[----:B----4-:R-:W3:Y:S01]  /*4a880*/  LDL.LU R11, [R1+0xbc] ;  /* 0x0000bc00010b7983 */ /* 0x010ee20000300800 */
[----:B--2---:R-:W-:-:S15]  /*4a890*/  HMMA.16816.F32.BF16 R20, R12, R24, R20 ;  /* 0x000000180c14723c */ /* 0x004fde0000041814 */
[----:B------:R-:W-:-:S04]  /*4a8a0*/  NOP ;  /* 0x0000000000007918 */ /* 0x000fc80000000000 */
[----:B------:R0:W-:Y:S04]  /*4a8b0*/  STL.64 [R1+0x90], R20 ;  /* 0x0000901401007387 */ /* 0x0001e80000100a00 */
[----:B------:R-:W-:Y:S04]  /*4a8c0*/  STL.64 [R1+0x98], R22 ;  /* 0x0000981601007387 */ /* 0x000fe80000100a00 */
[----:B0-----:R-:W2:Y:S04]  /*4a8d0*/  LDL.LU.64 R20, [R1+0x2270] ;  /* 0x0022700001147983 */ /* 0x001ea80000300a00 */
[----:B------:R0:W-:Y:S04]  /*4a8e0*/  STL.64 [R1+0x2208], R26 ;  /* 0x0022081a01007387 */ /* 0x0001e80000100a00 */
[----:B------:R-:W4:Y:S04]  /*4a8f0*/  LDL.LU R24, [R1+0x70] ;  /* 0x0000700001187983 */ /* 0x000f280000300800 */
[----:B------:R-:W4:Y:S04]  /*4a900*/  LDL.LU R25, [R1+0x74] ;  /* 0x0000740001197983 */ /* 0x000f280000300800 */
[----:B0-----:R-:W4:Y:S04]  /*4a910*/  LDL.LU R26, [R1+0x78] ;  /* 0x00007800011a7983 */ /* 0x001f280000300800 */
[----:B------:R-:W4:Y:S01]  /*4a920*/  LDL.LU R27, [R1+0x7c] ;  /* 0x00007c00011b7983 */ /* 0x000f220000300800 */
[----:B--2---:R-:W-:Y:S03]  /*4a930*/  HMMA.16816.F32.BF16 R20, R12, R20, R4 ;  /* 0x000000140c14723c */ /* 0x004fe60000041804 */
[----:B------:R-:W2:Y:S04]  /*4a940*/  LDL.LU.64 R6, [R1+0x2268] ;  /* 0x0022680001067983 */ /* 0x000ea80000300a00 */
[----:B------:R-:W2:-:S12]  /*4a950*/  LDL.LU.64 R4, [R1+0x2260] ;  /* 0x0022600001047983 */ /* 0x000e980000300a00 */
[----:B------:R0:W-:Y:S04]  /*4a960*/  STL.64 [R1+0x1a0], R20 ;  /* 0x0001a01401007387 */ /* 0x0001e80000100a00 */
[----:B------:R3:W-:Y:S04]  /*4a970*/  STL.64 [R1+0x1a8], R22 ;  /* 0x0001a81601007387 */ /* 0x0007e80000100a00 */
[----:B0-----:R-:W3:Y:S02]  /*4a980*/  LDL.LU.64 R20, [R1+0x2258] ;  /* 0x0022580001147983 */ /* 0x001ee40000300a00 */
[----:B---3--:R-:W-:-:S15]  /*4a990*/  HMMA.16816.F32.BF16 R20, R12, R20, R8 ;  /* 0x000000140c14723c */ /* 0x008fde0000041808 */
[----:B------:R-:W-:-:S04]  /*4a9a0*/  NOP ;  /* 0x0000000000007918 */ /* 0x000fc80000000000 */
[----:B------:R-:W-:Y:S02]  /*4a9b0*/  IMAD.MOV.U32 R8, RZ, RZ, R20 ;  /* 0x000000ffff087224 */ /* 0x000fe400078e0014 */
[----:B------:R-:W-:Y:S02]  /*4a9c0*/  IMAD.MOV.U32 R9, RZ, RZ, R21 ;  /* 0x000000ffff097224 */ /* 0x000fe400078e0015 */
[----:B------:R-:W2:Y:S01]  /*4a9d0*/  LDL.LU.64 R20, [R1+0x2250] ;  /* 0x0022500001147983 */ /* 0x000ea20000300a00 */
[----:B------:R-:W-:Y:S02]  /*4a9e0*/  IMAD.MOV.U32 R10, RZ, RZ, R22 ;  /* 0x000000ffff0a7224 */ /* 0x000fe400078e0016 */
[----:B------:R-:W-:-:S05]  /*4a9f0*/  IMAD.MOV.U32 R11, RZ, RZ, R23 ;  /* 0x000000ffff0b7224 */ /* 0x000fca00078e0017 */
[----:B------:R0:W-:Y:S04]  /*4aa00*/  STL [R1+0x2184], R11 ;  /* 0x0021840b01007387 */ /* 0x0001e80000100800 */
[----:B------:R1:W-:Y:S04]  /*4aa10*/  STL [R1+0x2180], R10 ;  /* 0x0021800a01007387 */ /* 0x0003e80000100800 */
[----:B------:R-:W-:Y:S04]  /*4aa20*/  STL [R1+0x217c], R9 ;  /* 0x00217c0901007387 */ /* 0x000fe80000100800 */
[----:B------:R-:W-:Y:S04]  /*4aa30*/  STL [R1+0x2178], R8 ;  /* 0x0021780801007387 */ /* 0x000fe80000100800 */
[----:B0-----:R-:W3:Y:S04]  /*4aa40*/  LDL R11, [R1+0x1dc] ;  /* 0x0001dc00010b7983 */ /* 0x001ee80000100800 */
[----:B-1----:R-:W3:Y:S01]  /*4aa50*/  LDL R10, [R1+0x1d8] ;  /* 0x0001d800010a7983 */ /* 0x002ee20000100800 */
[----:B--2---:R-:W-:Y:S03]  /*4aa60*/  HMMA.16816.F32.BF16 R20, R12, R20, R4 ;  /* 0x000000140c14723c */ /* 0x004fe60000041804 */
[----:B------:R-:W2:Y:S04]  /*4aa70*/  LDL.LU.64 R6, [R1+0x2248] ;  /* 0x0022480001067983 */ /* 0x000ea80000300a00 */
[----:B------:R-:W2:-:S12]  /*4aa80*/  LDL.LU.64 R4, [R1+0x2240] ;  /* 0x0022400001047983 */ /* 0x000e980000300a00 */
[----:B------:R-:W-:Y:S04]  /*4aa90*/  STL.64 [R1+0x180], R20 ;  /* 0x0001801401007387 */ /* 0x000fe80000100a00 */
[----:B------:R0:W-:Y:S04]  /*4aaa0*/  STL.64 [R1+0x188], R22 ;  /* 0x0001881601007387 */ /* 0x0001e80000100a00 */
[----:B0-----:R-:W2:Y:S04]  /*4aab0*/  LDL.LU.64 R22, [R1+0x2238] ;  /* 0x0022380001167983 */ /* 0x001ea80000300a00 */
[----:B------:R-:W2:Y:S02]  /*4aac0*/  LDL.LU.64 R20, [R1+0x2230] ;  /* 0x0022300001147983 */ /* 0x000ea40000300a00 */
[----:B--2---:R-:W-:Y:S02]  /*4aad0*/  HMMA.16816.F32.BF16 R12, R12, R20, R4 ;  /* 0x000000140c0c723c */ /* 0x004fe40000041804 */
[----:B------:R-:W2:Y:S04]  /*4aae0*/  LDL.LU.64 R6, [R1+0x2228] ;  /* 0x0022280001067983 */ /* 0x000ea80000300a00 */
[----:B------:R-:W4:-:S13]  /*4aaf0*/  LDL.LU.64 R4, [R1+0x2220] ;  /* 0x0022200001047983 */ /* 0x000f1a0000300a00 */
[----:B------:R2:W-:Y:S04]  /*4ab00*/  STL.64 [R1+0x170], R12 ;  /* 0x0001700c01007387 */ /* 0x0005e80000100a00 */
[----:B------:R0:W-:Y:S01]  /*4ab10*/  STL.64 [R1+0x178], R14 ;  /* 0x0001780e01007387 */ /* 0x0001e20000100a00 */
[----:B--2---:R-:W-:-:S03]  /*4ab20*/  IMAD.MOV.U32 R12, RZ, RZ, R7 ;  /* 0x000000ffff0c7224 */ /* 0x004fc600078e0007 */
[----:B------:R-:W4:Y:S04]  /*4ab30*/  LDL.LU R7, [R1+0x2218] ;  /* 0x0022180001077983 */ /* 0x000f280000300800 */
[----:B------:R-:W3:Y:S01]  /*4ab40*/  LDL.LU R13, [R1+0x54] ;  /* 0x00005400010d7983 */ /* 0x000ee20000300800 */
[----:B0-----:R-:W-:Y:S02]  /*4ab50*/  IMAD.MOV.U32 R14, RZ, RZ, R28 ;  /* 0x000000ffff0e7224 */ /* 0x001fe400078e001c */
[----:B------:R-:W-:Y:S01]  /*4ab60*/  IMAD.MOV.U32 R15, RZ, RZ, R0 ;  /* 0x000000ffff0f7224 */ /* 0x000fe200078e0000 */
[----:B------:R-:W2:Y:S04]  /*4ab70*/  LDL.LU R28, [R1+0x2214] ;  /* 0x00221400011c7983 */ /* 0x000ea80000300800 */
[----:B------:R-:W2:Y:S04]  /*4ab80*/  LDL.LU R0, [R1+0x2210] ;  /* 0x0022100001007983 */ /* 0x000ea80000300800 */
[----:B------:R0:W-:Y:S04]  /*4ab90*/  STL.64 [R1+0x21c0], R22 ;  /* 0x0021c01601007387 */ /* 0x0001e80000100a00 */
[----:B0-----:R-:W2:Y:S04]  /*4aba0*/  LDL R22, [R1+0x1c8] ;  /* 0x0001c80001167983 */ /* 0x001ea80000100800 */
[----:B------:R-:W2:Y:S01]  /*4abb0*/  LDL R23, [R1+0x1cc] ;  /* 0x0001cc0001177983 */ /* 0x000ea20000100800 */
[----:B----4-:R-:W-:Y:S03]  /*4abc0*/  HMMA.16816.F32.BF16 R16, R4, R18, R24 ;  /* 0x000000120410723c */ /* 0x010fe60000041818 */
[----:B------:R-:W4:-:S15]  /*4abd0*/  LDL.LU.64 R26, [R1+0x2208] ;  /* 0x00220800011a7983 */ /* 0x000f1e0000300a00 */
[----:B------:R-:W-:Y:S01]  /*4abe0*/  NOP ;  /* 0x0000000000007918 */ /* 0x000fe20000000000 */
[----:B------:R-:W-:Y:S04]  /*4abf0*/  STL.64 [R1+0x160], R16 ;  /* 0x0001601001007387 */ /* 0x000fe80000100a00 */
[----:B------:R0:W-:Y:S04]  /*4ac00*/  STL.64 [R1+0x168], R18 ;  /* 0x0001681201007387 */ /* 0x0001e80000100a00 */
[----:B0-----:R-:W2:Y:S04]  /*4ac10*/  LDL.LU.64 R18, [R1+0x2200] ;  /* 0x0022000001127983 */ /* 0x001ea80000300a00 */
[----:B------:R-:W2:Y:S02]  /*4ac20*/  LDL.LU.64 R16, [R1+0x21f8] ;  /* 0x0021f80001107983 */ /* 0x000ea40000300a00 */
[----:B--2---:R-:W-:Y:S02]  /*4ac30*/  HMMA.16816.F32.BF16 R20, R4, R22, R16 ;  /* 0x000000160414723c */ /* 0x004fe40000041810 */
[----:B------:R-:W2:Y:S04]  /*4ac40*/  LDL.LU.64 R18, [R1+0x21f0] ;  /* 0x0021f00001127983 */ /* 0x000ea80000300a00 */
[----:B------:R-:W2:-:S13]  /*4ac50*/  LDL.LU.64 R16, [R1+0x21e8] ;  /* 0x0021e80001107983 */ /* 0x000e9a0000300a00 */
[----:B------:R-:W-:Y:S04]  /*4ac60*/  STL.64 [R1+0x150], R20 ;  /* 0x0001501401007387 */ /* 0x000fe80000100a00 */
[----:B------:R3:W-:Y:S02]  /*4ac70*/  STL.64 [R1+0x158], R22 ;  /* 0x0001581601007387 */ /* 0x0007e40000100a00 */
[----:B---3--:R-:W-:Y:S01]  /*4ac80*/  HMMA.16816.F32.BF16 R20, R4, R10, R12 ;  /* 0x0000000a0414723c */ /* 0x008fe2000004180c */
[----:B----4-:R-:W-:Y:S02]  /*4ac90*/  IMAD.MOV.U32 R8, RZ, RZ, R27 ;  /* 0x000000ffff087224 */ /* 0x010fe400078e001b */
[----:B------:R-:W-:-:S15]  /*4aca0*/  IMAD.MOV.U32 R9, RZ, RZ, R26 ;  /* 0x000000ffff097224 */ /* 0x000fde00078e001a */
[----:B------:R-:W-:Y:S01]  /*4acb0*/  NOP ;  /* 0x0000000000007918 */ /* 0x000fe20000000000 */
[----:B------:R-:W-:Y:S04]  /*4acc0*/  STL.64 [R1+0x140], R20 ;  /* 0x0001401401007387 */ /* 0x000fe80000100a00 */
[----:B------:R-:W-:Y:S01]  /*4acd0*/  STL.64 [R1+0x148], R22 ;  /* 0x0001481601007387 */ /* 0x000fe20000100a00 */
[----:B--2---:R-:W-:Y:S03]  /*4ace0*/  HMMA.16816.F32.BF16 R12, R4, R26, R16 ;  /* 0x0000001a040c723c */ /* 0x004fe60000041810 */
[----:B------:R0:W1:-:S15]  /*4acf0*/  LDSM.16.MT88.4 R16, [R28+UR5+0x23000] ;  /* 0x023000051c10783b */ /* 0x00005e0008004200 */
[----:B------:R-:W-:Y:S01]  /*4ad00*/  NOP ;  /* 0x0000000000007918 */ /* 0x000fe20000000000 */
[----:B------:R-:W-:Y:S04]  /*4ad10*/  STL.64 [R1+0x130], R12 ;  /* 0x0001300c01007387 */ /* 0x000fe80000100a00 */
[----:B------:R-:W-:Y:S04]  /*4ad20*/  STL.64 [R1+0x138], R14 ;  /* 0x0001380e01007387 */ /* 0x000fe80000100a00 */
[----:B------:R2:W-:Y:S04]  /*4ad30*/  STL [R1+0x218c], R8 ;  /* 0x00218c0801007387 */ /* 0x0005e80000100800 */
[----:B------:R3:W-:Y:S04]  /*4ad40*/  STL [R1+0x2188], R9 ;  /* 0x0021880901007387 */ /* 0x0007e80000100800 */
[----:B0-----:R-:W4:Y:S01]  /*4ad50*/  LDL.LU R28, [R1+0x21e4] ;  /* 0x0021e400011c7983 */ /* 0x001f220000300800 */
[----:B--2---:R-:W-:-:S03]  /*4ad60*/  IMAD.MOV.U32 R8, RZ, RZ, R2 ;  /* 0x000000ffff087224 */ /* 0x004fc600078e0002 */
[----:B------:R-:W2:Y:S04]  /*4ad70*/  LDL.LU R2, [R1+0x21e0] ;  /* 0x0021e00001027983 */ /* 0x000ea80000300800 */
[----:B---3--:R-:W3:Y:S04]  /*4ad80*/  LDL.LU R9, [R1+0x44] ;  /* 0x0000440001097983 */ /* 0x008ee80000300800 */
[----:B------:R-:W3:Y:S04]  /*4ad90*/  LDL.LU R10, [R1+0x48] ;  /* 0x00004800010a7983 */ /* 0x000ee80000300800 */
[----:B------:R-:W3:Y:S04]  /*4ada0*/  LDL.LU R11, [R1+0x4c] ;  /* 0x00004c00010b7983 */ /* 0x000ee80000300800 */
[----:B-1----:R-:W-:Y:S04]  /*4adb0*/  STL.64 [R1+0x2108], R18 ;  /* 0x0021081201007387 */ /* 0x002fe80000100a00 */
[----:B------:R-:W-:Y:S04]  /*4adc0*/  STL.64 [R1+0x2100], R16 ;  /* 0x0021001001007387 */ /* 0x000fe80000100a00 */
[----:B--2---:R-:W0:Y:S04]  /*4add0*/  LDSM.16.M88.4 R12, [R2+UR5+0x180] ;  /* 0x00018005020c783b */ /* 0x004e280008000200 */
[----:B0-----:R0:W-:Y:S04]  /*4ade0*/  STL.64 [R1+0x78], R14 ;  /* 0x0000780e01007387 */ /* 0x0011e80000100a00 */
[----:B0-----:R-:W2:Y:S04]  /*4adf0*/  LDL.LU.64 R14, [R1+0x248] ;  /* 0x00024800010e7983 */ /* 0x001ea80000300a00 */
[----:B--2---:R0:W-:Y:S04]  /*4ae00*/  STL.64 [R1+0x21d8], R14 ;  /* 0x0021d80e01007387 */ /* 0x0041e80000100a00 */
[----:B0-----:R-:W3:Y:S04]  /*4ae10*/  LDL.LU.64 R14, [R1+0x228] ;  /* 0x00022800010e7983 */ /* 0x001ee80000300a00 */
[----:B------:R-:W2:Y:S04]  /*4ae20*/  LDL.LU R24, [R1] ;  /* 0x0000000001187983 */ /* 0x000ea80000300800 */
[----:B------:R-:W2:Y:S04]  /*4ae30*/  LDL.LU R25, [R1+0x4] ;  /* 0x0000040001197983 */ /* 0x000ea80000300800 */
[----:B------:R-:W2:Y:S04]  /*4ae40*/  LDL.LU R26, [R1+0x8] ;  /* 0x00000800011a7983 */ /* 0x000ea80000300800 */
[----:B------:R-:W2:Y:S04]  /*4ae50*/  LDL.LU R27, [R1+0xc] ;  /* 0x00000c00011b7983 */ /* 0x000ea80000300800 */
[----:B------:R-:W2:Y:S04]  /*4ae60*/  LDL.LU R20, [R1+0x20] ;  /* 0x0000200001147983 */ /* 0x000ea80000300800 */
[----:B------:R-:W2:Y:S04]  /*4ae70*/  LDL.LU R21, [R1+0x24] ;  /* 0x0000240001157983 */ /* 0x000ea80000300800 */
[----:B------:R-:W2:Y:S04]  /*4ae80*/  LDL.LU R22, [R1+0x28] ;  /* 0x0000280001167983 */ /* 0x000ea80000300800 */
[----:B------:R-:W2:Y:S01]  /*4ae90*/  LDL.LU R23, [R1+0x2c] ;  /* 0x00002c0001177983 */ /* 0x000ea20000300800 */
[----:B------:R-:W-:-:S02]  /*4aea0*/  IMAD.MOV.U32 R19, RZ, RZ, R0 ;  /* 0x000000ffff137224 */ /* 0x000fc400078e0000 */
[----:B----4-:R-:W-:Y:S02]  /*4aeb0*/  IMAD.MOV.U32 R18, RZ, RZ, R28 ;  /* 0x000000ffff127224 */ /* 0x010fe400078e001c */
[----:B------:R-:W-:Y:S02]  /*4aec0*/  IMAD.MOV.U32 R0, RZ, RZ, R13 ;  /* 0x000000ffff007224 */ /* 0x000fe400078e000d */
[----:B------:R-:W-:Y:S01]  /*4aed0*/  IMAD.MOV.U32 R28, RZ, RZ, R12 ;  /* 0x000000ffff1c7224 */ /* 0x000fe200078e000c */
[----:B---3--:R-:W-:Y:S01]  /*4aee0*/  HMMA.16816.F32.BF16 R8, R4, R14, R8 ;  /* 0x0000000e0408723c */ /* 0x008fe20000041808 */
        /* <DEDUP_REMOVED lines=10> */
[----:B------:R-:W3:Y:S04]  /*4af90*/  LDL.LU R26, [R1+0x18] ;  /* 0x00001800011a7983 */ /* 0x000ee80000300800 */
[----:B------:R-:W-:Y:S04]  /*4afa0*/  STL [R1+0x2164], R0 ;  /* 0x0021640001007387 */ /* 0x000fe80000100800 */
[----:B------:R-:W-:Y:S04]  /*4afb0*/  STL [R1+0x2160], R28 ;  /* 0x0021601c01007387 */ /* 0x000fe80000100800 */
[----:B------:R-:W-:Y:S04]  /*4afc0*/  STL.64 [R1+0x120], R8 ;  /* 0x0001200801007387 */ /* 0x000fe80000100a00 */
[----:B------:R0:W-:Y:S02]  /*4afd0*/  STL.64 [R1+0x128], R10 ;  /* 0x0001280a01007387 */ /* 0x0001e40000100a00 */
[----:B0-----:R-:W-:-:S02]  /*4afe0*/  IMAD.MOV.U32 R11, RZ, RZ, R14 ;  /* 0x000000ffff0b7224 */ /* 0x001fc400078e000e */
[----:B------:R-:W-:Y:S02]  /*4aff0*/  IMAD.MOV.U32 R10, RZ, RZ, R15 ;  /* 0x000000ffff0a7224 */ /* 0x000fe400078e000f */
        /* <DEDUP_REMOVED lines=21> */
[----:B------:R0:W-:Y:S01]  /*4b150*/  STL.64 [R1+0x298], R14 ;  /* 0x0002980e01007387 */ /* 0x0001e20000100a00 */
[----:B------:R-:W-:-:S03]  /*4b160*/  IMAD.MOV.U32 R2, RZ, RZ, R15 ;  /* 0x000000ffff027224 */ /* 0x000fc600078e000f */
[----:B0-----:R-:W2:Y:S01]  /*4b170*/  LDL.LU.64 R14, [R1+0x21d8] ;  /* 0x0021d800010e7983 */ /* 0x001ea20000300a00 */
[----:B------:R-:W-:Y:S02]  /*4b180*/  IMAD.MOV.U32 R17, RZ, RZ, R12 ;  /* 0x000000ffff117224 */ /* 0x000fe400078e000c */
[----:B------:R-:W-:Y:S01]  /*4b190*/  IMAD.MOV.U32 R16, RZ, RZ, R13 ;  /* 0x000000ffff107224 */ /* 0x000fe200078e000d */
[----:B--2---:R-:W-:-:S15]  /*4b1a0*/  HMMA.16816.F32.BF16 R20, R4, R14, R20 ;  /* 0x0000000e0414723c */ /* 0x004fde0000041814 */
[----:B------:R-:W-:-:S04]  /*4b1b0*/  NOP ;  /* 0x0000000000007918 */ /* 0x000fc80000000000 */
[----:B------:R-:W-:Y:S04]  /*4b1c0*/  STL.64 [R1+0x110], R20 ;  /* 0x0001101401007387 */ /* 0x000fe80000100a00 */
[----:B------:R0:W-:Y:S04]  /*4b1d0*/  STL.64 [R1+0x118], R22 ;  /* 0x0001181601007387 */ /* 0x0001e80000100a00 */
[----:B0-----:R-:W2:Y:S04]  /*4b1e0*/  LDL.LU.64 R22, [R1+0x21d0] ;  /* 0x0021d00001167983 */ /* 0x001ea80000300a00 */
[----:B------:R-:W2:Y:S01]  /*4b1f0*/  LDL.LU.64 R20, [R1+0x21c8] ;  /* 0x0021c80001147983 */ /* 0x000ea20000300a00 */
[----:B------:R-:W-:-:S02]  /*4b200*/  IMAD.MOV.U32 R8, RZ, RZ, R14 ;  /* 0x000000ffff087224 */ /* 0x000fc400078e000e */
[----:B------:R-:W-:Y:S02]  /*4b210*/  IMAD.MOV.U32 R9, RZ, RZ, R15 ;  /* 0x000000ffff097224 */ /* 0x000fe400078e000f */
[----:B------:R-:W0:Y:S04]  /*4b220*/  LDSM.16.MT88.4 R12, [R29+UR5+0x23000] ;  /* 0x023000051d0c783b */ /* 0x000e280008004200 */
[----:B0-----:R-:W-:Y:S04]  /*4b230*/  STL [R1+0x2058], R12 ;  /* 0x0020580c01007387 */ /* 0x001fe80000100800 */
[----:B------:R-:W-:Y:S04]  /*4b240*/  STL [R1+0x2054], R13 ;  /* 0x0020540d01007387 */ /* 0x000fe80000100800 */
[----:B------:R0:W-:Y:S04]  /*4b250*/  STL [R1+0x2050], R14 ;  /* 0x0020500e01007387 */ /* 0x0001e80000100800 */
[----:B------:R1:W-:Y:S04]  /*4b260*/  STL [R1+0x204c], R15 ;  /* 0x00204c0f01007387 */ /* 0x0003e80000100800 */
[----:B0-----:R-:W4:Y:S04]  /*4b270*/  LDL.LU R14, [R1+0x1c8] ;  /* 0x0001c800010e7983 */ /* 0x001f280000300800 */
[----:B-1----:R-:W4:Y:S01]  /*4b280*/  LDL.LU R15, [R1+0x1cc] ;  /* 0x0001cc00010f7983 */ /* 0x002f220000300800 */
[----:B--2---:R-:W-:-:S15]  /*4b290*/  HMMA.16816.F32.BF16 R20, R4, R18, R20 ;  /* 0x000000120414723c */ /* 0x004fde0000041814 */
[----:B------:R-:W-:-:S04]  /*4b2a0*/  NOP ;  /* 0x0000000000007918 */ /* 0x000fc80000000000 */
[----:B------:R-:W-:Y:S04]  /*4b2b0*/  STL.64 [R1+0x100], R20 ;  /* 0x0001001401007387 */ /* 0x000fe80000100a00 */
[----:B------:R0:W-:Y:S04]  /*4b2c0*/  STL.64 [R1+0x108], R22 ;  /* 0x0001081601007387 */ /* 0x0001e80000100a00 */
[----:B0-----:R-:W3:Y:S04]  /*4b2d0*/  LDL.LU.64 R22, [R1+0x21c0] ;  /* 0x0021c00001167983 */ /* 0x001ee80000300a00 */
[----:B------:R-:W-:Y:S01]  /*4b2e0*/  STL.64 [R1+0x2120], R18 ;  /* 0x0021201201007387 */ /* 0x000fe20000100a00 */
[----:B---3--:R-:W-:Y:S03]  /*4b2f0*/  HMMA.16816.F32.BF16 R4, R4, R22, R24 ;  /* 0x000000160404723c */ /* 0x008fe60000041818 */
[----:B------:R-:W2:Y:S04]  /*4b300*/  LDL.LU.64 R26, [R1+0x21b8] ;  /* 0x0021b800011a7983 */ /* 0x000ea80000300a00 */
[----:B------:R-:W2:Y:S01]  /*4b310*/  LDL.LU.64 R24, [R1+0x21b0] ;  /* 0x0021b00001187983 */ /* 0x000ea20000300a00 */
[----:B------:R-:W-:Y:S01]  /*4b320*/  MOV R0, R22 ;  /* 0x0000001600007202 */ /* 0x000fe20000000f00 */
[----:B------:R-:W-:-:S10]  /*4b330*/  IMAD.MOV.U32 R28, RZ, RZ, R23 ;  /* 0x000000ffff1c7224 */ /* 0x000fd400078e0017 */
[----:B------:R-:W-:Y:S04]  /*4b340*/  STL.64 [R1+0xf0], R4 ;  /* 0x0000f00401007387 */ /* 0x000fe80000100a00 */
[----:B------:R0:W-:Y:S04]  /*4b350*/  STL.64 [R1+0xf8], R6 ;  /* 0x0000f80601007387 */ /* 0x0001e80000100a00 */
[----:B------:R-:W2:Y:S04]  /*4b360*/  LDL.LU.64 R22, [R1+0x21a8] ;  /* 0x0021a80001167983 */ /* 0x000ea80000300a00 */
[----:B------:R-:W2:Y:S04]  /*4b370*/  LDL.LU.64 R20, [R1+0x21a0] ;  /* 0x0021a00001147983 */ /* 0x000ea80000300a00 */
[----:B0-----:R-:W2:Y:S04]  /*4b380*/  LDL.LU R6, [R1+0x1b8] ;  /* 0x0001b80001067983 */ /* 0x001ea80000300800 */
[----:B------:R-:W2:Y:S02]  /*4b390*/  LDL.LU R7, [R1+0x1bc] ;  /* 0x0001bc0001077983 */ /* 0x000ea40000300800 */
[----:B--2---:R-:W-:Y:S02]  /*4b3a0*/  HMMA.16816.F32.BF16 R4, R20, R6, R24 ;  /* 0x000000061404723c */ /* 0x004fe40000041818 */
[----:B------:R-:W4:Y:S04]  /*4b3b0*/  LDL.LU.64 R26, [R1+0x2198] ;  /* 0x00219800011a7983 */ /* 0x000f280000300a00 */
[----:B------:R-:W4:-:S13]  /*4b3c0*/  LDL.LU.64 R24, [R1+0x2190] ;  /* 0x0021900001187983 */ /* 0x000f1a0000300a00 */
[----:B------:R-:W-:Y:S04]  /*4b3d0*/  STL.64 [R1+0xe0], R4 ;  /* 0x0000e00401007387 */ /* 0x000fe80000100a00 */
[----:B------:R4:W-:Y:S01]  /*4b3e0*/  STL.64 [R1+0xe8], R6 ;  /* 0x0000e80601007387 */ /* 0x0009e20000100a00 */
[----:B------:R-:W-:Y:S02]  /*4b3f0*/  IMAD.MOV.U32 R18, RZ, RZ, R8 ;  /* 0x000000ffff127224 */ /* 0x000fe400078e0008 */
[----:B------:R-:W-:Y:S01]  /*4b400*/  IMAD.MOV.U32 R19, RZ, RZ, R9 ;  /* 0x000000ffff137224 */ /* 0x000fe200078e0009 */
[----:B----4-:R-:W-:Y:S01]  /*4b410*/  HMMA.16816.F32.BF16 R4, R20, R14, R24 ;  /* 0x0000000e1404723c */ /* 0x010fe20000041818 */
[----:B------:R-:W2:-:S15]  /*4b420*/  LDL.LU R24, [R1+0x160] ;  /* 0x0001600001187983 */ /* 0x000e9e0000300800 */
[----:B------:R-:W-:-:S03]  /*4b430*/  NOP ;  /* 0x0000000000007918 */ /* 0x000fc60000000000 */
[----:B------:R-:W-:Y:S04]  /*4b440*/  STL.64 [R1+0xd0], R4 ;  /* 0x0000d00401007387 */ /* 0x000fe80000100a00 */
[----:B------:R-:W-:Y:S04]  /*4b450*/  STL.64 [R1+0xd8], R6 ;  /* 0x0000d80601007387 */ /* 0x000fe80000100a00 */
[----:B------:R-:W2:Y:S04]  /*4b460*/  LDL.LU R25, [R1+0x164] ;  /* 0x0001640001197983 */ /* 0x000ea80000300800 */
[----:B------:R-:W3:Y:S04]  /*4b470*/  LDL.LU R26, [R1+0x168] ;  /* 0x00016800011a7983 */ /* 0x000ee80000300800 */
[----:B------:R-:W3:Y:S04]  /*4b480*/  LDL.LU R27, [R1+0x16c] ;  /* 0x00016c00011b7983 */ /* 0x000ee80000300800 */
[----:B------:R-:W4:Y:S04]  /*4b490*/  LDL.LU R8, [R1+0x218c] ;  /* 0x00218c0001087983 */ /* 0x000f280000300800 */
[----:B------:R-:W4:Y:S04]  /*4b4a0*/  LDL.LU R9, [R1+0x2188] ;  /* 0x0021880001097983 */ /* 0x000f280000300800 */
[----:B------:R-:W4:Y:S04]  /*4b4b0*/  LDL.LU R14, [R1+0x1d8] ;  /* 0x0001d800010e7983 */ /* 0x000f280000300800 */
[----:B------:R-:W4:Y:S04]  /*4b4c0*/  LDL.LU R15, [R1+0x1dc] ;  /* 0x0001dc00010f7983 */ /* 0x000f280000300800 */
[----:B------:R0:W-:Y:S02]  /*4b4d0*/  STL.64 [R1+0x2138], R18 ;  /* 0x0021381201007387 */ /* 0x0001e40000100a00 */
[----:B0-----:R-:W-:-:S02]  /*4b4e0*/  IMAD.MOV.U32 R18, RZ, RZ, R11 ;  /* 0x000000ffff127224 */ /* 0x001fc400078e000b */
[----:B------:R-:W-:Y:S01]  /*4b4f0*/  IMAD.MOV.U32 R19, RZ, RZ, R10 ;  /* 0x000000ffff137224 */ /* 0x000fe200078e000a */
[----:B---3--:R-:W-:Y:S04]  /*4b500*/  STL.64 [R1+0x2118], R26 ;  /* 0x0021181a01007387 */ /* 0x008fe80000100a00 */
[----:B--2---:R0:W-:Y:S01]  /*4b510*/  STL.64 [R1+0x2110], R24 ;  /* 0x0021101801007387 */ /* 0x0041e20000100a00 */
[----:B----4-:R-:W-:Y:S02]  /*4b520*/  IMAD.MOV.U32 R6, RZ, RZ, R9 ;  /* 0x000000ffff067224 */ /* 0x010fe400078e0009 */
[----:B------:R-:W-:Y:S01]  /*4b530*/  IMAD.MOV.U32 R7, RZ, RZ, R8 ;  /* 0x000000ffff077224 */ /* 0x000fe200078e0008 */
[----:B0-----:R-:W2:Y:S04]  /*4b540*/  LDL.LU R24, [R1+0x180] ;  /* 0x0001800001187983 */ /* 0x001ea80000300800 */
[----:B------:R-:W2:Y:S04]  /*4b550*/  LDL.LU R25, [R1+0x184] ;  /* 0x0001840001197983 */ /* 0x000ea80000300800 */
[----:B------:R-:W3:Y:S04]  /*4b560*/  LDL.LU R26, [R1+0x188] ;  /* 0x00018800011a7983 */ /* 0x000ee80000300800 */
[----:B------:R-:W3:Y:S04]  /*4b570*/  LDL.LU R27, [R1+0x18c] ;  /* 0x00018c00011b7983 */ /* 0x000ee80000300800 */
[----:B------:R-:W4:Y:S04]  /*4b580*/  LDL.LU R11, [R1+0x2184] ;  /* 0x00218400010b7983 */ /* 0x000f280000300800 */
[----:B------:R-:W4:Y:S04]  /*4b590*/  LDL.LU R10, [R1+0x2180] ;  /* 0x00218000010a7983 */ /* 0x000f280000300800 */
[----:B------:R-:W4:Y:S04]  /*4b5a0*/  LDL R5, [R1+0x2b4] ;  /* 0x0002b40001057983 */ /* 0x000f280000100800 */
[----:B------:R-:W-:Y:S04]  /*4b5b0*/  STL.64 [R1+0x2158], R18 ;  /* 0x0021581201007387 */ /* 0x000fe80000100a00 */
[----:B------:R0:W-:Y:S04]  /*4b5c0*/  STL.64 [R1+0x2150], R16 ;  /* 0x0021501001007387 */ /* 0x0001e80000100a00 */
[----:B------:R-:W4:Y:S04]  /*4b5d0*/  LDL.LU R9, [R1+0x217c] ;  /* 0x00217c0001097983 */ /* 0x000f280000300800 */
[----:B------:R-:W4:Y:S04]  /*4b5e0*/  LDL.LU R8, [R1+0x2178] ;  /* 0x0021780001087983 */ /* 0x000f280000300800 */
[----:B0-----:R-:W4:Y:S04]  /*4b5f0*/  LDL.LU R16, [R1+0x90] ;  /* 0x0000900001107983 */ /* 0x001f280000300800 */
[----:B------:R-:W4:Y:S04]  /*4b600*/  LDL.LU R17, [R1+0x94] ;  /* 0x0000940001117983 */ /* 0x000f280000300800 */
[----:B------:R-:W4:Y:S04]  /*4b610*/  LDL.LU R18, [R1+0x98] ;  /* 0x0000980001127983 */ /* 0x000f280000300800 */
[----:B------:R-:W4:Y:S04]  /*4b620*/  LDL.LU R19, [R1+0x9c] ;  /* 0x00009c0001137983 */ /* 0x000f280000300800 */
[----:B---3--:R-:W-:Y:S04]  /*4b630*/  STL.64 [R1+0x2130], R26 ;  /* 0x0021301a01007387 */ /* 0x008fe80000100a00 */
[----:B--2---:R4:W-:Y:S02]  /*4b640*/  STL.64 [R1+0x2128], R24 ;  /* 0x0021281801007387 */ /* 0x0049e40000100a00 */
[----:B----4-:R-:W-:-:S02]  /*4b650*/  IMAD.MOV.U32 R24, RZ, RZ, R8 ;  /* 0x000000ffff187224 */ /* 0x010fc400078e0008 */
[----:B------:R-:W-:Y:S01]  /*4b660*/  IMAD.MOV.U32 R25, RZ, RZ, R9 ;  /* 0x000000ffff197224 */ /* 0x000fe200078e0009 */
[----:B------:R-:W2:Y:S04]  /*4b670*/  LDL.LU R8, [R1+0x2174] ;  /* 0x0021740001087983 */ /* 0x000ea80000300800 */
[----:B------:R-:W2:Y:S01]  /*4b680*/  LDL.LU R9, [R1+0x2170] ;  /* 0x0021700001097983 */ /* 0x000ea20000300800 */
[----:B------:R-:W-:Y:S02]  /*4b690*/  IMAD.MOV.U32 R26, RZ, RZ, R10 ;  /* 0x000000ffff1a7224 */ /* 0x000fe400078e000a */
[----:B------:R-:W-:Y:S01]  /*4b6a0*/  IMAD.MOV.U32 R27, RZ, RZ, R11 ;  /* 0x000000ffff1b7224 */ /* 0x000fe200078e000b */
[----:B------:R-:W2:Y:S04]  /*4b6b0*/  LDL.LU R10, [R1+0x216c] ;  /* 0x00216c00010a7983 */ /* 0x000ea80000300800 */
[----:B------:R-:W2:Y:S04]  /*4b6c0*/  LDL.LU R11, [R1+0x2168] ;  /* 0x00216800010b7983 */ /* 0x000ea80000300800 */
[----:B------:R-:W-:Y:S04]  /*4b6d0*/  STL.64 [R1+0x2148], R26 ;  /* 0x0021481a01007387 */ /* 0x000fe80000100a00 */
[----:B------:R0:W-:Y:S04]  /*4b6e0*/  STL.64 [R1+0x2140], R24 ;  /* 0x0021401801007387 */ /* 0x0001e80000100a00 */
[----:B0-----:R-:W3:Y:S04]  /*4b6f0*/  LDL.LU R24, [R1+0x1a0] ;  /* 0x0001a00001187983 */ /* 0x001ee80000300800 */
[----:B------:R-:W3:Y:S04]  /*4b700*/  LDL.LU R25, [R1+0x1a4] ;  /* 0x0001a40001197983 */ /* 0x000ee80000300800 */
[----:B------:R-:W3:Y:S04]  /*4b710*/  LDL.LU R26, [R1+0x1a8] ;  /* 0x0001a800011a7983 */ /* 0x000ee80000300800 */
[----:B------:R-:W3:Y:S01]  /*4b720*/  LDL.LU R27, [R1+0x1ac] ;  /* 0x0001ac00011b7983 */ /* 0x000ee20000300800 */
[----:B--2---:R-:W-:-:S15]  /*4b730*/  HMMA.16816.F32.BF16 R8, R20, R14, R8 ;  /* 0x0000000e1408723c */ /* 0x004fde0000041808 */
[----:B------:R-:W-:-:S04]  /*4b740*/  NOP ;  /* 0x0000000000007918 */ /* 0x000fc80000000000 */
[----:B------:R-:W-:Y:S02]  /*4b750*/  IMAD.MOV.U32 R12, RZ, RZ, R8 ;  /* 0x000000ffff0c7224 */ /* 0x000fe400078e0008 */
[----:B------:R-:W-:Y:S02]  /*4b760*/  IMAD.MOV.U32 R13, RZ, RZ, R9 ;  /* 0x000000ffff0d7224 */ /* 0x000fe400078e0009 */
[----:B------:R-:W-:Y:S02]  /*4b770*/  IMAD.MOV.U32 R14, RZ, RZ, R10 ;  /* 0x000000ffff0e7224 */ /* 0x000fe400078e000a */
[----:B------:R-:W-:Y:S02]  /*4b780*/  IMAD.MOV.U32 R15, RZ, RZ, R11 ;  /* 0x000000ffff0f7224 */ /* 0x000fe400078e000b */
[----:B------:R-:W0:Y:S04]  /*4b790*/  LDSM.16.MT88.4 R8, [R5+UR5+0x23400] ;  /* 0x023400050508783b */ /* 0x000e280008004200 */
[----:B------:R1:W-:Y:S04]  /*4b7a0*/  STL [R1+0x2068], R15 ;  /* 0x0020680f01007387 */ /* 0x0003e80000100800 */
[----:B------:R2:W-:Y:S04]  /*4b7b0*/  STL [R1+0x2064], R14 ;  /* 0x0020640e01007387 */ /* 0x0005e80000100800 */
[----:B------:R-:W-:Y:S04]  /*4b7c0*/  STL [R1+0x2060], R13 ;  /* 0x0020600d01007387 */ /* 0x000fe80000100800 */
[----:B------:R-:W-:Y:S01]  /*4b7d0*/  STL [R1+0x205c], R12 ;  /* 0x00205c0c01007387 */ /* 0x000fe20000100800 */
[----:B-1----:R-:W-:-:S02]  /*4b7e0*/  IMAD.MOV.U32 R15, RZ, RZ, R28 ;  /* 0x000000ffff0f7224 */ /* 0x002fc400078e001c */
[----:B--2---:R-:W-:Y:S02]  /*4b7f0*/  IMAD.MOV.U32 R14, RZ, RZ, R0 ;  /* 0x000000ffff0e7224 */ /* 0x004fe400078e0000 */
[----:B------:R-:W2:Y:S04]  /*4b800*/  LDL.LU R0, [R1+0x2164] ;  /* 0x0021640001007983 */ /* 0x000ea80000300800 */
[----:B------:R-:W4:Y:S01]  /*4b810*/  LDL.LU R28, [R1+0x2160] ;  /* 0x00216000011c7983 */ /* 0x000f220000300800 */
[----:B------:R-:W-:Y:S03]  /*4b820*/  HMMA.16816.F32.BF16 R4, R20, R6, R16 ;  /* 0x000000061404723c */ /* 0x000fe60000041810 */
[----:B0-----:R-:W-:Y:S04]  /*4b830*/  STL.64 [R1+0x1fa0], R10 ;  /* 0x001fa00a01007387 */ /* 0x001fe80000100a00 */
[----:B------:R0:W-:Y:S04]  /*4b840*/  STL.64 [R1+0x1f98], R8 ;  /* 0x001f980801007387 */ /* 0x0001e80000100a00 */
[----:B0-----:R-:W2:Y:S04]  /*4b850*/  LDL.LU R8, [R1+0x170] ;  /* 0x0001700001087983 */ /* 0x001ea80000300800 */
[----:B------:R-:W2:Y:S04]  /*4b860*/  LDL.LU R9, [R1+0x174] ;  /* 0x0001740001097983 */ /* 0x000ea80000300800 */
[----:B------:R-:W2:Y:S04]  /*4b870*/  LDL.LU R10, [R1+0x178] ;  /* 0x00017800010a7983 */ /* 0x000ea80000300800 */
[----:B------:R-:W2:Y:S04]  /*4b880*/  LDL.LU R11, [R1+0x17c] ;  /* 0x00017c00010b7983 */ /* 0x000ea80000300800 */
[----:B------:R-:W3:Y:S04]  /*4b890*/  LDL.LU.64 R18, [R1+0x2158] ;  /* 0x0021580001127983 */ /* 0x000ee80000300a00 */
[----:B------:R-:W2:Y:S04]  /*4b8a0*/  LDL.LU.64 R16, [R1+0x2150] ;  /* 0x0021500001107983 */ /* 0x000ea80000300a00 */
[----:B------:R-:W-:Y:S04]  /*4b8b0*/  STL.64 [R1+0xb0], R4 ;  /* 0x0000b00401007387 */ /* 0x000fe80000100a00 */
[----:B------:R-:W-:Y:S04]  /*4b8c0*/  STL.64 [R1+0xb8], R6 ;  /* 0x0000b80601007387 */ /* 0x000fe80000100a00 */
[----:B------:R-:W0:Y:S04]  /*4b8d0*/  LDSM.16.MT88.4 R4, [R29+UR5+0x23400] ;  /* 0x023400051d04783b */ /* 0x000e280008004200 */
[----:B0-----:R0:W-:Y:S04]  /*4b8e0*/  STL.64 [R1+0x1ee8], R6 ;  /* 0x001ee80601007387 */ /* 0x0011e80000100a00 */
[----:B------:R2:W-:Y:S01]  /*4b8f0*/  STL.64 [R1+0x1ee0], R4 ;  /* 0x001ee00401007387 */ /* 0x0005e20000100a00 */
[----:B0-----:R-:W-:-:S02]  /*4b900*/  IMAD.MOV.U32 R6, RZ, RZ, R3 ;  /* 0x000000ffff067224 */ /* 0x001fc400078e0003 */
[----:B------:R-:W-:-:S03]  /*4b910*/  IMAD.MOV.U32 R7, RZ, RZ, R2 ;  /* 0x000000ffff077224 */ /* 0x000fc600078e0002 */
[----:B------:R-:W-:Y:S04]  /*4b920*/  STL [R1+0x1fb8], R6 ;  /* 0x001fb80601007387 */ /* 0x000fe80000100800 */
[----:B------:R-:W-:Y:S01]  /*4b930*/  STL [R1+0x1fbc], R7 ;  /* 0x001fbc0701007387 */ /* 0x000fe20000100800 */
[----:B--2---:R-:W-:Y:S02]  /*4b940*/  IMAD.MOV.U32 R4, RZ, RZ, R17 ;  /* 0x000000ffff047224 */ /* 0x004fe400078e0011 */
[----:B------:R-:W-:Y:S02]  /*4b950*/  IMAD.MOV.U32 R5, RZ, RZ, R16 ;  /* 0x000000ffff057224 */ /* 0x000fe400078e0010 */
[----:B---3--:R-:W-:Y:S01]  /*4b960*/  HMMA.16816.F32.BF16 R16, R20, R18, R24 ;  /* 0x000000121410723c */ /* 0x008fe20000041818 */
        /* <DEDUP_REMOVED lines=8> */
[----:B------:R-:W-:Y:S01]  /*4b9f0*/  IMAD.MOV.U32 R3, RZ, RZ, R18 ;  /* 0x000000ffff037224 */ /* 0x000fe200078e0012 */
[----:B------:R2:W-:Y:S01]  /*4ba00*/  STL.64 [R1+0x90], R16 ;  /* 0x0000901001007387 */ /* 0x0005e20000100a00 */
[----:B------:R-:W-:-:S03]  /*4ba10*/  IMAD.MOV.U32 R2, RZ, RZ, R19 ;  /* 0x000000ffff027224 */ /* 0x000fc600078e0013 */
[----:B------:R-:W2:Y:S01]  /*4ba20*/  LDL.LU.64 R18, [R1+0x2120] ;  /* 0x0021200001127983 */ /* 0x000ea20000300a00 */
[C---:B------:R-:W-:Y:S03]  /*4ba30*/  HMMA.16816.F32.BF16 R8, R20.reuse, R14, R8 ;  /* 0x0000000e1408723c */ /* 0x040fe60000041808 */
[----:B------:R-:W-:Y:S04]  /*4ba40*/  STL [R1+0x206c], R2 ;  /* 0x00206c0201007387 */ /* 0x000fe80000100800 */
[----:B------:R-:W-:Y:S01]  /*4ba50*/  STL [R1+0x2048], R3 ;  /* 0x0020480301007387 */ /* 0x000fe20000100800 */
[----:B--2---:R-:W-:Y:S03]  /*4ba60*/  HMMA.16816.F32.BF16 R16, R20, R18, R24 ;  /* 0x000000121410723c */ /* 0x004fe60000041818 */
[----:B------:R-:W2:Y:S04]  /*4ba70*/  LDL.LU.64 R26, [R1+0x2118] ;  /* 0x00211800011a7983 */ /* 0x000ea80000300a00 */
[----:B------:R-:W2:-:S12]  /*4ba80*/  LDL.LU.64 R24, [R1+0x2110] ;  /* 0x0021100001187983 */ /* 0x000e980000300a00 */
[----:B------:R-:W-:Y:S04]  /*4ba90*/  STL.64 [R1+0x80], R16 ;  /* 0x0000801001007387 */ /* 0x000fe80000100a00 */
[----:B------:R0:W-:Y:S04]  /*4baa0*/  STL.64 [R1+0x88], R18 ;  /* 0x0000881201007387 */ /* 0x0001e80000100a00 */
[----:B0-----:R-:W2:Y:S04]  /*4bab0*/  LDL.LU.64 R18, [R1+0x2108] ;  /* 0x0021080001127983 */ /* 0x001ea80000300a00 */
[----:B------:R-:W2:Y:S04]  /*4bac0*/  LDL.LU.64 R16, [R1+0x2100] ;  /* 0x0021000001107983 */ /* 0x000ea80000300a00 */
[----:B------:R-:W-:Y:S04]  /*4bad0*/  STL.64 [R1+0x1fb0], R10 ;  /* 0x001fb00a01007387 */ /* 0x000fe80000100a00 */
[----:B------:R0:W-:Y:S04]  /*4bae0*/  STL.64 [R1+0x1fa8], R8 ;  /* 0x001fa80801007387 */ /* 0x0001e80000100a00 */
[----:B0-----:R-:W3:Y:S04]  /*4baf0*/  LDL.LU R8, [R1+0xf0] ;  /* 0x0000f00001087983 */ /* 0x001ee80000300800 */
[----:B------:R-:W3:Y:S04]  /*4bb00*/  LDL.LU R9, [R1+0xf4] ;  /* 0x0000f40001097983 */ /* 0x000ee80000300800 */
[----:B------:R-:W3:Y:S04]  /*4bb10*/  LDL.LU R10, [R1+0xf8] ;  /* 0x0000f800010a7983 */ /* 0x000ee80000300800 */
[----:B------:R-:W3:Y:S01]  /*4bb20*/  LDL.LU R11, [R1+0xfc] ;  /* 0x0000fc00010b7983 */ /* 0x000ee20000300800 */
[----:B----4-:R-:W-:-:S02]  /*4bb30*/  IMAD.MOV.U32 R20, RZ, RZ, R28 ;  /* 0x000000ffff147224 */ /* 0x010fc400078e001c */
[----:B------:R-:W-:-:S07]  /*4bb40*/  IMAD.MOV.U32 R21, RZ, RZ, R0 ;  /* 0x000000ffff157224 */ /* 0x000fce00078e0000 */
[----:B--2---:R-:W-:Y:S01]  /*4bb50*/  HMMA.16816.F32.BF16 R12, R16, R20, R24 ;  /* 0x00000014100c723c */ /* 0x004fe20000041818 */
[----:B---3--:R-:W-:Y:S04]  /*4bb60*/  STL.64 [R1+0x2080], R10 ;  /* 0x0020800a01007387 */ /* 0x008fe80000100a00 */
[----:B------:R0:W-:Y:S04]  /*4bb70*/  STL.64 [R1+0x2078], R8 ;  /* 0x0020780801007387 */ /* 0x0001e80000100a00 */
[----:B------:R-:W2:Y:S04]  /*4bb80*/  LDL R24, [R1+0x280] ;  /* 0x0002800001187983 */ /* 0x000ea80000100800 */
[----:B------:R-:W2:Y:S04]  /*4bb90*/  LDL R25, [R1+0x284] ;  /* 0x0002840001197983 */ /* 0x000ea80000100800 */
[----:B--2---:R1:W-:Y:S04]  /*4bba0*/  STL.64 [R1+0x2088], R24 ;  /* 0x0020881801007387 */ /* 0x0043e80000100a00 */
[----:B0-----:R-:W2:Y:S04]  /*4bbb0*/  LDL.LU R8, [R1+0x100] ;  /* 0x0001000001087983 */ /* 0x001ea80000300800 */
[----:B------:R-:W2:Y:S04]  /*4bbc0*/  LDL.LU R9, [R1+0x104] ;  /* 0x0001040001097983 */ /* 0x000ea80000300800 */
[----:B------:R-:W3:Y:S04]  /*4bbd0*/  LDL.LU R10, [R1+0x108] ;  /* 0x00010800010a7983 */ /* 0x000ee80000300800 */
[----:B------:R-:W3:Y:S04]  /*4bbe0*/  LDL.LU R11, [R1+0x10c] ;  /* 0x00010c00010b7983 */ /* 0x000ee80000300800 */
[----:B-1----:R-:W4:Y:S04]  /*4bbf0*/  LDL.LU R24, [R1+0x110] ;  /* 0x0001100001187983 */ /* 0x002f280000300800 */
[----:B------:R-:W4:Y:S04]  /*4bc00*/  LDL.LU R25, [R1+0x114] ;  /* 0x0001140001197983 */ /* 0x000f280000300800 */
[----:B------:R-:W2:Y:S04]  /*4bc10*/  LDL.LU R26, [R1+0x118] ;  /* 0x00011800011a7983 */ /* 0x000ea80000300800 */
[----:B------:R-:W2:Y:S01]  /*4bc20*/  LDL.LU R27, [R1+0x11c] ;  /* 0x00011c00011b7983 */ /* 0x000ea20000300800 */
[----:B------:R-:W-:-:S02]  /*4bc30*/  IMAD.MOV.U32 R6, RZ, RZ, R12 ;  /* 0x000000ffff067224 */ /* 0x000fc400078e000c */
[----:B------:R-:W-:Y:S01]  /*4bc40*/  IMAD.MOV.U32 R29, RZ, RZ, R13 ;  /* 0x000000ffff1d7224 */ /* 0x000fe200078e000d */
[----:B--2---:R-:W-:Y:S04]  /*4bc50*/  STL.64 [R1+0x20a8], R26 ;  /* 0x0020a81a01007387 */ /* 0x004fe80000100a00 */
[----:B----4-:R0:W-:Y:S04]  /*4bc60*/  STL.64 [R1+0x20a0], R24 ;  /* 0x0020a01801007387 */ /* 0x0101e80000100a00 */
[----:B0-----:R-:W2:Y:S04]  /*4bc70*/  LDL R24, [R1+0x230] ;  /* 0x0002300001187983 */ /* 0x001ea80000100800 */
[----:B------:R-:W2:Y:S04]  /*4bc80*/  LDL R25, [R1+0x234] ;  /* 0x0002340001197983 */ /* 0x000ea80000100800 */
[----:B------:R-:W4:Y:S01]  /*4bc90*/  LDL.LU R12, [R1+0x150] ;  /* 0x00015000010c7983 */ /* 0x000f220000300800 */
[----:B------:R-:W-:-:S03]  /*4bca0*/  IMAD.MOV.U32 R28, RZ, RZ, R14 ;  /* 0x000000ffff1c7224 */ /* 0x000fc600078e000e */
[----:B------:R-:W4:Y:S01]  /*4bcb0*/  LDL.LU R13, [R1+0x154] ;  /* 0x00015400010d7983 */ /* 0x000f220000300800 */
[----:B------:R-:W-:-:S03]  /*4bcc0*/  IMAD.MOV.U32 R0, RZ, RZ, R15 ;  /* 0x000000ffff007224 */ /* 0x000fc600078e000f */
[----:B------:R-:W4:Y:S04]  /*4bcd0*/  LDL.LU R14, [R1+0x158] ;  /* 0x00015800010e7983 */ /* 0x000f280000300800 */
[----:B------:R-:W4:Y:S04]  /*4bce0*/  LDL.LU R15, [R1+0x15c] ;  /* 0x00015c00010f7983 */ /* 0x000f280000300800 */
        /* <DEDUP_REMOVED lines=12> */
[----:B------:R-:W-:Y:S04]  /*4bdb0*/  STL.64 [R1+0x20e8], R24 ;  /* 0x0020e81801007387 */ /* 0x000fe80000100a00 */
[----:B---3--:R-:W-:Y:S04]  /*4bdc0*/  STL.64 [R1+0x2098], R10 ;  /* 0x0020980a01007387 */ /* 0x008fe80000100a00 */
[----:B------:R0:W-:Y:S04]  /*4bdd0*/  STL.64 [R1+0x2090], R8 ;  /* 0x0020900801007387 */ /* 0x0001e80000100a00 */
[----:B0-----:R-:W2:Y:S04]  /*4bde0*/  LDL.LU.64 R8, [R1+0x270] ;  /* 0x0002700001087983 */ /* 0x001ea80000300a00 */
[----:B--2---:R0:W-:Y:S04]  /*4bdf0*/  STL.64 [R1+0x20b0], R8 ;  /* 0x0020b00801007387 */ /* 0x0041e80000100a00 */
[----:B0-----:R-:W2:Y:S04]  /*4be00*/  LDL.LU R8, [R1+0x120] ;  /* 0x0001200001087983 */ /* 0x001ea80000300800 */
[----:B------:R-:W2:Y:S04]  /*4be10*/  LDL.LU R9, [R1+0x124] ;  /* 0x0001240001097983 */ /* 0x000ea80000300800 */
[----:B------:R-:W3:Y:S04]  /*4be20*/  LDL.LU R10, [R1+0x128] ;  /* 0x00012800010a7983 */ /* 0x000ee80000300800 */
[----:B------:R-:W3:Y:S04]  /*4be30*/  LDL.LU R11, [R1+0x12c] ;  /* 0x00012c00010b7983 */ /* 0x000ee80000300800 */
[----:B---3--:R-:W-:Y:S04]  /*4be40*/  STL.64 [R1+0x20c8], R10 ;  /* 0x0020c80a01007387 */ /* 0x008fe80000100a00 */
[----:B--2---:R0:W-:Y:S04]  /*4be50*/  STL.64 [R1+0x20c0], R8 ;  /* 0x0020c00801007387 */ /* 0x0041e80000100a00 */
[----:B0-----:R-:W2:Y:S04]  /*4be60*/  LDL.LU.64 R8, [R1+0x210] ;  /* 0x0002100001087983 */ /* 0x001ea80000300a00 */
[----:B--2---:R0:W-:Y:S04]  /*4be70*/  STL.64 [R1+0x20e0], R8 ;  /* 0x0020e00801007387 */ /* 0x0041e80000100a00 */
[----:B0-----:R-:W2:Y:S04]  /*4be80*/  LDL.LU.64 R8, [R1+0x200] ;  /* 0x0002000001087983 */ /* 0x001ea80000300a00 */
[----:B--2---:R0:W-:Y:S04]  /*4be90*/  STL.64 [R1+0x20f8], R8 ;  /* 0x0020f80801007387 */ /* 0x0041e80000100a00 */
[----:B0-----:R-:W4:Y:S04]  /*4bea0*/  LDL.LU.64 R8, [R1+0x1f0] ;  /* 0x0001f00001087983 */ /* 0x001f280000300a00 */
[----:B------:R-:W-:Y:S04]  /*4beb0*/  STL [R1+0x2070], R21 ;  /* 0x0020701501007387 */ /* 0x000fe80000100800 */
[----:B------:R-:W-:Y:S04]  /*4bec0*/  STL [R1+0x1fcc], R0 ;  /* 0x001fcc0001007387 */ /* 0x000fe80000100800 */
[----:B------:R-:W-:Y:S04]  /*4bed0*/  STL [R1+0x1fc8], R28 ;  /* 0x001fc81c01007387 */ /* 0x000fe80000100800 */
[----:B------:R-:W-:Y:S04]  /*4bee0*/  STL [R1+0x1fc4], R29 ;  /* 0x001fc41d01007387 */ /* 0x000fe80000100800 */
[----:B------:R-:W-:Y:S01]  /*4bef0*/  STL [R1+0x1fc0], R6 ;  /* 0x001fc00601007387 */ /* 0x000fe20000100800 */
[----:B----4-:R-:W-:Y:S01]  /*4bf00*/  HMMA.16816.F32.BF16 R24, R16, R8, R12 ;  /* 0x000000081018723c */ /* 0x010fe2000004180c */
[----:B------:R-:W-:-:S02]  /*4bf10*/  IMAD.MOV.U32 R13, RZ, RZ, R8 ;  /* 0x000000ffff0d7224 */ /* 0x000fc400078e0008 */
[----:B------:R-:W-:Y:S02]  /*4bf20*/  IMAD.MOV.U32 R12, RZ, RZ, R9 ;  /* 0x000000ffff0c7224 */ /* 0x000fe400078e0009 */
[----:B------:R-:W2:-:S14]  /*4bf30*/  LDL.LU.64 R8, [R1+0x20f8] ;  /* 0x0020f80001087983 */ /* 0x000e9c0000300a00 */
[----:B------:R-:W-:Y:S04]  /*4bf40*/  STL.64 [R1+0x40], R24 ;  /* 0x0000401801007387 */ /* 0x000fe80000100a00 */
[----:B------:R0:W-:Y:S01]  /*4bf50*/  STL [R1+0x48], R26 ;  /* 0x0000481a01007387 */ /* 0x0001e20000100800 */
[----:B------:R-:W-:-:S03]  /*4bf60*/  IMAD.MOV.U32 R7, RZ, RZ, R27 ;  /* 0x000000ffff077224 */ /* 0x000fc600078e001b */
[----:B0-----:R-:W3:Y:S04]  /*4bf70*/  LDL.LU.64 R26, [R1+0x20f0] ;  /* 0x0020f000011a7983 */ /* 0x001ee80000300a00 */
[----:B------:R-:W3:Y:S04]  /*4bf80*/  LDL.LU.64 R24, [R1+0x20e8] ;  /* 0x0020e80001187983 */ /* 0x000ee80000300a00 */
[----:B------:R-:W-:Y:S01]  /*4bf90*/  STL [R1+0x1fd0], R7 ;  /* 0x001fd00701007387 */ /* 0x000fe20000100800 */
[----:B--2---:R-:W-:Y:S02]  /*4bfa0*/  IMAD.MOV.U32 R15, RZ, RZ, R8 ;  /* 0x000000ffff0f7224 */ /* 0x004fe400078e0008 */
[----:B------:R-:W-:Y:S01]  /*4bfb0*/  IMAD.MOV.U32 R14, RZ, RZ, R9 ;  /* 0x000000ffff0e7224 */ /* 0x000fe200078e0009 */
[----:B---3--:R-:W-:Y:S01]  /*4bfc0*/  HMMA.16816.F32.BF16 R24, R16, R8, R24 ;  /* 0x000000081018723c */ /* 0x008fe20000041818 */
[----:B------:R-:W2:-:S15]  /*4bfd0*/  LDL.LU.64 R8, [R1+0x20e0] ;  /* 0x0020e00001087983 */ /* 0x000e9e0000300a00 */
[----:B------:R-:W-:-:S03]  /*4bfe0*/  NOP ;  /* 0x0000000000007918 */ /* 0x000fc60000000000 */
[----:B------:R-:W-:Y:S02]  /*4bff0*/  IMAD.MOV.U32 R29, RZ, RZ, R26 ;  /* 0x000000ffff1d7224 */ /* 0x000fe400078e001a */
[----:B------:R-:W-:Y:S02]  /*4c000*/  IMAD.MOV.U32 R6, RZ, RZ, R27 ;  /* 0x000000ffff067224 */ /* 0x000fe400078e001b */
[----:B------:R-:W-:Y:S02]  /*4c010*/  IMAD.MOV.U32 R0, RZ, RZ, R24 ;  /* 0x000000ffff007224 */ /* 0x000fe400078e0018 */
[----:B------:R-:W-:Y:S01]  /*4c020*/  IMAD.MOV.U32 R28, RZ, RZ, R25 ;  /* 0x000000ffff1c7224 */ /* 0x000fe200078e0019 */
[----:B------:R-:W3:Y:S04]  /*4c030*/  LDL.LU.64 R26, [R1+0x20d8] ;  /* 0x0020d800011a7983 */ /* 0x000ee80000300a00 */
[----:B------:R-:W3:Y:S04]  /*4c040*/  LDL.LU.64 R24, [R1+0x20d0] ;  /* 0x0020d00001187983 */ /* 0x000ee80000300a00 */
[----:B------:R-:W-:Y:S04]  /*4c050*/  STL [R1+0x1fe0], R6 ;  /* 0x001fe00601007387 */ /* 0x000fe80000100800 */
[----:B------:R-:W-:Y:S04]  /*4c060*/  STL [R1+0x1fdc], R29 ;  /* 0x001fdc1d01007387 */ /* 0x000fe80000100800 */
[----:B------:R-:W-:Y:S04]  /*4c070*/  STL [R1+0x1fd8], R28 ;  /* 0x001fd81c01007387 */ /* 0x000fe80000100800 */
[----:B------:R-:W-:Y:S04]  /*4c080*/  STL [R1+0x1fd4], R0 ;  /* 0x001fd40001007387 */ /* 0x000fe80000100800 */
[----:B------:R-:W4:Y:S01]  /*4c090*/  LDL.LU.64 R10, [R1+0x20c8] ;  /* 0x0020c800010a7983 */ /* 0x000f220000300a00 */
[----:B--2---:R-:W-:-:S02]  /*4c0a0*/  IMAD.MOV.U32 R21, RZ, RZ, R8 ;  /* 0x000000ffff157224 */ /* 0x004fc400078e0008 */
[----:B------:R-:W-:Y:S01]  /*4c0b0*/  IMAD.MOV.U32 R2, RZ, RZ, R9 ;  /* 0x000000ffff027224 */ /* 0x000fe200078e0009 */
[----:B---3--:R-:W-:Y:S01]  /*4c0c0*/  HMMA.16816.F32.BF16 R24, R16, R8, R24 ;  /* 0x000000081018723c */ /* 0x008fe20000041818 */
[----:B------:R-:W4:-:S15]  /*4c0d0*/  LDL.LU.64 R8, [R1+0x20c0] ;  /* 0x0020c00001087983 */ /* 0x000f1e0000300a00 */
[----:B------:R-:W-:-:S03]  /*4c0e0*/  NOP ;  /* 0x0000000000007918 */ /* 0x000fc60000000000 */
[----:B------:R0:W-:Y:S04]  /*4c0f0*/  STL.64 [R1+0x20], R24 ;  /* 0x0000201801007387 */ /* 0x0001e80000100a00 */
[----:B------:R4:W-:Y:S04]  /*4c100*/  STL [R1+0x28], R26 ;  /* 0x0000281a01007387 */ /* 0x0009e80000100800 */
[----:B0-----:R-:W4:Y:S01]  /*4c110*/  LDL.LU.64 R24, [R1+0x20b8] ;  /* 0x0020b80001187983 */ /* 0x001f220000300a00 */
[----:B------:R-:W-:Y:S02]  /*4c120*/  IMAD.MOV.U32 R7, RZ, RZ, R27 ;  /* 0x000000ffff077224 */ /* 0x000fe400078e001b */
[----:B----4-:R-:W-:Y:S01]  /*4c130*/  HMMA.16816.F32.BF16 R24, R16, R24, R8 ;  /* 0x000000181018723c */ /* 0x010fe20000041808 */
        /* <DEDUP_REMOVED lines=8> */
[----:B------:R-:W4:Y:S01]  /*4c1c0*/  LDL.LU.64 R10, [R1+0x2098] ;  /* 0x00209800010a7983 */ /* 0x000f220000300a00 */
[----:B--2---:R-:W-:-:S02]  /*4c1d0*/  IMAD.MOV.U32 R23, RZ, RZ, R8 ;  /* 0x000000ffff177224 */ /* 0x004fc400078e0008 */
[----:B------:R-:W-:Y:S01]  /*4c1e0*/  IMAD.MOV.U32 R22, RZ, RZ, R9 ;  /* 0x000000ffff167224 */ /* 0x000fe200078e0009 */
[----:B---3--:R-:W-:Y:S01]  /*4c1f0*/  HMMA.16816.F32.BF16 R24, R16, R8, R24 ;  /* 0x000000081018723c */ /* 0x008fe20000041818 */
[----:B------:R-:W4:-:S15]  /*4c200*/  LDL.LU.64 R8, [R1+0x2090] ;  /* 0x0020900001087983 */ /* 0x000f1e0000300a00 */
[----:B------:R-:W-:-:S03]  /*4c210*/  NOP ;  /* 0x0000000000007918 */ /* 0x000fc60000000000 */
[----:B------:R0:W-:Y:S04]  /*4c220*/  STL [R1+0x4], R25 ;  /* 0x0000041901007387 */ /* 0x0001e80000100800 */
[----:B------:R4:W-:Y:S01]  /*4c230*/  STL.64 [R1+0x8], R26 ;  /* 0x0000081a01007387 */ /* 0x0009e20000100a00 */
[----:B------:R-:W-:-:S03]  /*4c240*/  IMAD.MOV.U32 R3, RZ, RZ, R24 ;  /* 0x000000ffff037224 */ /* 0x000fc600078e0018 */
[----:B0-----:R-:W4:Y:S02]  /*4c250*/  LDL.LU.64 R24, [R1+0x2088] ;  /* 0x0020880001187983 */ /* 0x001f240000300a00 */
[----:B----4-:R-:W-:Y:S02]  /*4c260*/  HMMA.16816.F32.BF16 R24, R16, R24, R8 ;  /* 0x000000181018723c */ /* 0x010fe40000041808 */
[----:B------:R-:W2:Y:S04]  /*4c270*/  LDL.LU.64 R10, [R1+0x2080] ;  /* 0x00208000010a7983 */ /* 0x000ea80000300a00 */
[----:B------:R-:W2:-:S13]  /*4c280*/  LDL.LU.64 R8, [R1+0x2078] ;  /* 0x0020780001087983 */ /* 0x000e9a0000300a00 */
[----:B------:R-:W-:Y:S04]  /*4c290*/  STL.64 [R1+0x1f18], R26 ;  /* 0x001f181a01007387 */ /* 0x000fe80000100a00 */
[----:B------:R-:W-:Y:S01]  /*4c2a0*/  STL.64 [R1+0x1f10], R24 ;  /* 0x001f101801007387 */ /* 0x000fe20000100a00 */
[----:B--2---:R-:W-:Y:S03]  /*4c2b0*/  HMMA.16816.F32.BF16 R16, R16, R4, R8 ;  /* 0x000000041010723c */ /* 0x004fe60000041808 */
[----:B------:R-:W2:Y:S04]  /*4c2c0*/  LDL.LU R8, [R1+0xa0] ;  /* 0x0000a00001087983 */ /* 0x000ea80000300800 */
[----:B------:R-:W2:Y:S04]  /*4c2d0*/  LDL.LU R9, [R1+0xa4] ;  /* 0x0000a40001097983 */ /* 0x000ea80000300800 */
[----:B------:R-:W3:Y:S04]  /*4c2e0*/  LDL.LU R10, [R1+0xa8] ;  /* 0x0000a800010a7983 */ /* 0x000ee80000300800 */
[----:B------:R-:W3:Y:S04]  /*4c2f0*/  LDL.LU R11, [R1+0xac] ;  /* 0x0000ac00010b7983 */ /* 0x000ee80000300800 */
[----:B---3--:R-:W-:Y:S04]  /*4c300*/  STL.64 [R1+0x2000], R10 ;  /* 0x0020000a01007387 */ /* 0x008fe80000100a00 */
[----:B--2---:R0:W-:Y:S02]  /*4c310*/  STL.64 [R1+0x1ff8], R8 ;  /* 0x001ff80801007387 */ /* 0x0041e40000100a00 */
[----:B0-----:R-:W-:-:S02]  /*4c320*/  IMAD.MOV.U32 R8, RZ, RZ, R21 ;  /* 0x000000ffff087224 */ /* 0x001fc400078e0015 */
[----:B------:R-:W-:Y:S01]  /*4c330*/  IMAD.MOV.U32 R9, RZ, RZ, R2 ;  /* 0x000000ffff097224 */ /* 0x000fe200078e0002 */
[----:B------:R-:W2:Y:S04]  /*4c340*/  LDL.LU R21, [R1+0x2070] ;  /* 0x0020700001157983 */ /* 0x000ea80000300800 */
[----:B------:R-:W3:Y:S04]  /*4c350*/  LDL.LU R2, [R1+0x206c] ;  /* 0x00206c0001027983 */ /* 0x000ee80000300800 */
[----:B------:R-:W2:Y:S04]  /*4c360*/  LDL.LU R24, [R1+0xe0] ;  /* 0x0000e00001187983 */ /* 0x000ea80000300800 */
[----:B------:R-:W2:Y:S04]  /*4c370*/  LDL.LU R25, [R1+0xe4] ;  /* 0x0000e40001197983 */ /* 0x000ea80000300800 */
[----:B------:R-:W2:Y:S04]  /*4c380*/  LDL.LU R26, [R1+0xe8] ;  /* 0x0000e800011a7983 */ /* 0x000ea80000300800 */
[----:B------:R-:W2:Y:S04]  /*4c390*/  LDL.LU R27, [R1+0xec] ;  /* 0x0000ec00011b7983 */ /* 0x000ea80000300800 */
[----:B------:R0:W-:Y:S02]  /*4c3a0*/  STL.64 [R1+0x2018], R8 ;  /* 0x0020180801007387 */ /* 0x0001e40000100a00 */
[----:B0-----:R-:W-:-:S02]  /*4c3b0*/  IMAD.MOV.U32 R8, RZ, RZ, R15 ;  /* 0x000000ffff087224 */ /* 0x001fc400078e000f */
[----:B------:R-:W-:Y:S01]  /*4c3c0*/  IMAD.MOV.U32 R9, RZ, RZ, R14 ;  /* 0x000000ffff097224 */ /* 0x000fe200078e000e */
[----:B------:R-:W4:Y:S04]  /*4c3d0*/  LDL.LU R15, [R1+0x2068] ;  /* 0x00206800010f7983 */ /* 0x000f280000300800 */
[----:B------:R-:W2:Y:S04]  /*4c3e0*/  LDL.LU R14, [R1+0x2064] ;  /* 0x00206400010e7983 */ /* 0x000ea80000300800 */
[----:B------:R0:W-:Y:S02]  /*4c3f0*/  STL.64 [R1+0x2030], R8 ;  /* 0x0020300801007387 */ /* 0x0001e40000100a00 */
[----:B0-----:R-:W-:-:S02]  /*4c400*/  IMAD.MOV.U32 R8, RZ, RZ, R13 ;  /* 0x000000ffff087224 */ /* 0x001fc400078e000d */
[----:B------:R-:W-:Y:S01]  /*4c410*/  IMAD.MOV.U32 R9, RZ, RZ, R12 ;  /* 0x000000ffff097224 */ /* 0x000fe200078e000c */
[----:B------:R-:W2:Y:S04]  /*4c420*/  LDL.LU R13, [R1+0x2060] ;  /* 0x00206000010d7983 */ /* 0x000ea80000300800 */
[----:B------:R-:W2:Y:S04]  /*4c430*/  LDL.LU R12, [R1+0x205c] ;  /* 0x00205c00010c7983 */ /* 0x000ea80000300800 */
[----:B------:R-:W-:Y:S04]  /*4c440*/  STL.64 [R1+0x1ff0], R6 ;  /* 0x001ff00601007387 */ /* 0x000fe80000100a00 */
[----:B------:R-:W-:Y:S04]  /*4c450*/  STL.64 [R1+0x1fe8], R4 ;  /* 0x001fe80401007387 */ /* 0x000fe80000100a00 */
[----:B------:R0:W-:Y:S04]  /*4c460*/  STL.64 [R1+0x1ef8], R18 ;  /* 0x001ef81201007387 */ /* 0x0001e80000100a00 */
[----:B------:R1:W-:Y:S04]  /*4c470*/  STL.64 [R1+0x1ef0], R16 ;  /* 0x001ef01001007387 */ /* 0x0003e80000100a00 */
[----:B0-----:R-:W2:Y:S04]  /*4c480*/  LDL R18, [R1+0x278] ;  /* 0x0002780001127983 */ /* 0x001ea80000100800 */
[----:B------:R-:W2:Y:S01]  /*4c490*/  LDL R19, [R1+0x27c] ;  /* 0x00027c0001137983 */ /* 0x000ea20000100800 */
[----:B-1----:R-:W-:-:S02]  /*4c4a0*/  IMAD.MOV.U32 R16, RZ, RZ, R23 ;  /* 0x000000ffff107224 */ /* 0x002fc400078e0017 */
[----:B------:R-:W-:Y:S01]  /*4c4b0*/  IMAD.MOV.U32 R17, RZ, RZ, R22 ;  /* 0x000000ffff117224 */ /* 0x000fe200078e0016 */
[----:B--2---:R-:W-:Y:S04]  /*4c4c0*/  STL.64 [R1+0x2010], R18 ;  /* 0x0020101201007387 */ /* 0x004fe80000100a00 */
        /* <DEDUP_REMOVED lines=9> */
[----:B------:R-:W2:Y:S04]  /*4c560*/  LDL.LU R12, [R1+0x2058] ;  /* 0x00205800010c7983 */ /* 0x000ea80000300800 */
[----:B------:R-:W2:Y:S01]  /*4c570*/  LDL.LU R13, [R1+0x2054] ;  /* 0x00205400010d7983 */ /* 0x000ea20000300800 */
[----:B------:R-:W-:Y:S02]  /*4c580*/  IMAD.MOV.U32 R18, RZ, RZ, R14 ;  /* 0x000000ffff127224 */ /* 0x000fe400078e000e */
[----:B----4-:R-:W-:Y:S01]  /*4c590*/  IMAD.MOV.U32 R19, RZ, RZ, R15 ;  /* 0x000000ffff137224 */ /* 0x010fe200078e000f */
[----:B------:R-:W2:Y:S04]  /*4c5a0*/  LDL.LU R14, [R1+0x2050] ;  /* 0x00205000010e7983 */ /* 0x000ea80000300800 */
[----:B------:R-:W2:Y:S04]  /*4c5b0*/  LDL.LU R15, [R1+0x204c] ;  /* 0x00204c00010f7983 */ /* 0x000ea80000300800 */
[----:B------:R-:W-:Y:S04]  /*4c5c0*/  STL.64 [R1+0x2040], R18 ;  /* 0x0020401201007387 */ /* 0x000fe80000100a00 */
[----:B------:R0:W-:Y:S04]  /*4c5d0*/  STL.64 [R1+0x2038], R16 ;  /* 0x0020381001007387 */ /* 0x0001e80000100a00 */
[----:B0-----:R-:W4:Y:S04]  /*4c5e0*/  LDL.LU R16, [R1+0xd0] ;  /* 0x0000d00001107983 */ /* 0x001f280000300800 */
[----:B------:R-:W4:Y:S04]  /*4c5f0*/  LDL.LU R17, [R1+0xd4] ;  /* 0x0000d40001117983 */ /* 0x000f280000300800 */
[----:B------:R-:W4:Y:S04]  /*4c600*/  LDL.LU R18, [R1+0xd8] ;  /* 0x0000d80001127983 */ /* 0x000f280000300800 */
[----:B------:R-:W4:Y:S01]  /*4c610*/  LDL.LU R19, [R1+0xdc] ;  /* 0x0000dc0001137983 */ /* 0x000f220000300800 */
[----:B--2---:R-:W-:Y:S01]  /*4c620*/  HMMA.16816.F32.BF16 R20, R12, R20, R24 ;  /* 0x000000140c14723c */ /* 0x004fe20000041818 */
[----:B------:R-:W-:-:S02]  /*4c630*/  IMAD.MOV.U32 R24, RZ, RZ, R3 ;  /* 0x000000ffff187224 */ /* 0x000fc400078e0003 */
[----:B------:R-:W2:Y:S04]  /*4c640*/  LDL.LU R3, [R1+0x2048] ;  /* 0x0020480001037983 */ /* 0x000ea80000300800 */
[----:B------:R-:W2:Y:S04]  /*4c650*/  LDL.LU R25, [R1+0x4] ;  /* 0x0000040001197983 */ /* 0x000ea80000300800 */
[----:B------:R-:W2:Y:S04]  /*4c660*/  LDL.LU R26, [R1+0x8] ;  /* 0x00000800011a7983 */ /* 0x000ea80000300800 */
[----:B------:R-:W2:Y:S04]  /*4c670*/  LDL.LU R27, [R1+0xc] ;  /* 0x00000c00011b7983 */ /* 0x000ea80000300800 */
[----:B------:R-:W3:Y:S04]  /*4c680*/  LDL.LU R4, [R1+0x90] ;  /* 0x0000900001047983 */ /* 0x000ee80000300800 */
[----:B------:R-:W3:Y:S01]  /*4c690*/  LDL.LU R5, [R1+0x94] ;  /* 0x0000940001057983 */ /* 0x000ee20000300800 */
[----:B----4-:R-:W-:Y:S03]  /*4c6a0*/  HMMA.16816.F32.BF16 R8, R12, R8, R16 ;  /* 0x000000080c08723c */ /* 0x010fe60000041810 */
[----:B--2---:R-:W-:Y:S04]  /*4c6b0*/  STL.64 [R1+0x1f28], R26 ;  /* 0x001f281a01007387 */ /* 0x004fe80000100a00 */
[----:B------:R0:W-:Y:S04]  /*4c6c0*/  STL.64 [R1+0x1f20], R24 ;  /* 0x001f201801007387 */ /* 0x0001e80000100a00 */
[----:B0-----:R-:W2:Y:S04]  /*4c6d0*/  LDL.LU.64 R24, [R1+0x230] ;  /* 0x0002300001187983 */ /* 0x001ea80000300a00 */
[----:B------:R-:W4:Y:S04]  /*4c6e0*/  LDL.LU.64 R26, [R1+0x238] ;  /* 0x00023800011a7983 */ /* 0x000f280000300a00 */
[----:B------:R-:W-:Y:S04]  /*4c6f0*/  STL.64 [R1+0x1f08], R22 ;  /* 0x001f081601007387 */ /* 0x000fe80000100a00 */
[----:B------:R0:W-:Y:S04]  /*4c700*/  STL.64 [R1+0x1f00], R20 ;  /* 0x001f001401007387 */ /* 0x0001e80000100a00 */
[----:B0-----:R-:W2:Y:S04]  /*4c710*/  LDL.LU.64 R20, [R1+0x280] ;  /* 0x0002800001147983 */ /* 0x001ea80000300a00 */
[----:B------:R-:W2:Y:S04]  /*4c720*/  LDL.LU.64 R22, [R1+0x288] ;  /* 0x0002880001167983 */ /* 0x000ea80000300a00 */
[----:B------:R-:W2:Y:S04]  /*4c730*/  LDL.LU.64 R18, [R1+0x2040] ;  /* 0x0020400001127983 */ /* 0x000ea80000300a00 */
[----:B------:R-:W2:Y:S04]  /*4c740*/  LDL.LU.64 R16, [R1+0x2038] ;  /* 0x0020380001107983 */ /* 0x000ea80000300a00 */
[----:B------:R0:W-:Y:S04]  /*4c750*/  STL.64 [R1+0x150], R8 ;  /* 0x0001500801007387 */ /* 0x0001e80000100a00 */
[----:B0-----:R-:W2:Y:S01]  /*4c760*/  LDL.LU.64 R8, [R1+0x2030] ;  /* 0x0020300001087983 */ /* 0x001ea20000300a00 */
[----:B------:R-:W-:-:S02]  /*4c770*/  IMAD.MOV.U32 R6, RZ, RZ, R3 ;  /* 0x000000ffff067224 */ /* 0x000fc400078e0003 */
[----:B---3--:R-:W-:Y:S02]  /*4c780*/  IMAD.MOV.U32 R7, RZ, RZ, R2 ;  /* 0x000000ffff077224 */ /* 0x008fe400078e0002 */
[----:B------:R-:W-:Y:S02]  /*4c790*/  IMAD.MOV.U32 R3, RZ, RZ, R10 ;  /* 0x000000ffff037224 */ /* 0x000fe400078e000a */
[----:B------:R-:W-:-:S05]  /*4c7a0*/  IMAD.MOV.U32 R2, RZ, RZ, R11 ;  /* 0x000000ffff027224 */ /* 0x000fca00078e000b */
[----:B------:R-:W-:Y:S04]  /*4c7b0*/  STL [R1+0x1ecc], R2 ;  /* 0x001ecc0201007387 */ /* 0x000fe80000100800 */
[----:B------:R-:W-:Y:S01]  /*4c7c0*/  STL [R1+0x1ec8], R3 ;  /* 0x001ec80301007387 */ /* 0x000fe20000100800 */
        /* <DEDUP_REMOVED lines=8> */
[----:B------:R-:W3:-:S13]  /*4c850*/  LDL.LU.64 R16, [R1+0x2008] ;  /* 0x0020080001107983 */ /* 0x000eda0000300a00 */
[----:B------:R0:W-:Y:S01]  /*4c860*/  STL.64 [R1+0x138], R10 ;  /* 0x0001380a01007387 */ /* 0x0001e20000100a00 */
[----:B------:R-:W-:Y:S02]  /*4c870*/  IMAD.MOV.U32 R2, RZ, RZ, R8 ;  /* 0x000000ffff027224 */ /* 0x000fe400078e0008 */
[----:B------:R-:W-:Y:S01]  /*4c880*/  IMAD.MOV.U32 R3, RZ, RZ, R9 ;  /* 0x000000ffff037224 */ /* 0x000fe200078e0009 */
[----:B0-----:R-:W2:Y:S04]  /*4c890*/  LDL.LU.64 R10, [R1+0x2000] ;  /* 0x00200000010a7983 */ /* 0x001ea80000300a00 */
[----:B------:R-:W2:Y:S04]  /*4c8a0*/  LDL.LU.64 R8, [R1+0x1ff8] ;  /* 0x001ff80001087983 */ /* 0x000ea80000300a00 */
[----:B------:R-:W-:Y:S04]  /*4c8b0*/  STL [R1+0x1ed4], R2 ;  /* 0x001ed40201007387 */ /* 0x000fe80000100800 */
[----:B------:R-:W-:Y:S04]  /*4c8c0*/  STL [R1+0x1ed0], R3 ;  /* 0x001ed00301007387 */ /* 0x000fe80000100800 */
[----:B----4-:R0:W-:Y:S04]  /*4c8d0*/  STL.64 [R1+0x1f38], R26 ;  /* 0x001f381a01007387 */ /* 0x0101e80000100a00 */
[----:B0-----:R-:W4:Y:S01]  /*4c8e0*/  LDL.64 R26, [R1+0x218] ;  /* 0x00021800011a7983 */ /* 0x001f220000100a00 */
[----:B--2---:R-:W-:-:S15]  /*4c8f0*/  HMMA.16816.F32.BF16 R8, R12, R24, R8 ;  /* 0x000000180c08723c */ /* 0x004fde0000041808 */
[----:B------:R-:W-:-:S04]  /*4c900*/  NOP ;  /* 0x0000000000007918 */ /* 0x000fc80000000000 */
[----:B------:R-:W-:Y:S04]  /*4c910*/  STL.64 [R1+0xe0], R8 ;  /* 0x0000e00801007387 */ /* 0x000fe80000100a00 */
[----:B------:R-:W-:Y:S04]  /*4c920*/  STL.64 [R1+0xe8], R10 ;  /* 0x0000e80a01007387 */ /* 0x000fe80000100a00 */
[----:B----4-:R0:W-:Y:S04]  /*4c930*/  STL.64 [R1+0x1f50], R26 ;  /* 0x001f501a01007387 */ /* 0x0101e80000100a00 */
[----:B0-----:R-:W2:Y:S01]  /*4c940*/  LDL.64 R26, [R1+0x208] ;  /* 0x00020800011a7983 */ /* 0x001ea20000100a00 */
[----:B---3--:R-:W-:Y:S03]  /*4c950*/  HMMA.16816.F32.BF16 R4, R12, R16, R4 ;  /* 0x000000100c04723c */ /* 0x008fe60000041804 */
[----:B--2---:R0:W-:Y:S04]  /*4c960*/  STL.64 [R1+0x1f68], R26 ;  /* 0x001f681a01007387 */ /* 0x0041e80000100a00 */
[----:B0-----:R-:W2:Y:S04]  /*4c970*/  LDL.LU.64 R26, [R1+0x1f8] ;  /* 0x0001f800011a7983 */ /* 0x001ea80000300a00 */
[----:B--2---:R0:W-:Y:S04]  /*4c980*/  STL.64 [R1+0x1f80], R26 ;  /* 0x001f801a01007387 */ /* 0x0041e80000100a00 */
[----:B0-----:R-:W2:Y:S04]  /*4c990*/  LDL R26, [R1+0x78] ;  /* 0x00007800011a7983 */ /* 0x001ea80000100800 */
[----:B------:R-:W2:Y:S04]  /*4c9a0*/  LDL R27, [R1+0x7c] ;  /* 0x00007c00011b7983 */ /* 0x000ea80000100800 */
[----:B------:R-:W3:Y:S04]  /*4c9b0*/  LDL.LU R8, [R1+0x80] ;  /* 0x0000800001087983 */ /* 0x000ee80000300800 */
[----:B------:R-:W3:Y:S04]  /*4c9c0*/  LDL.LU R9, [R1+0x84] ;  /* 0x0000840001097983 */ /* 0x000ee80000300800 */
[----:B------:R-:W3:Y:S04]  /*4c9d0*/  LDL.LU R10, [R1+0x88] ;  /* 0x00008800010a7983 */ /* 0x000ee80000300800 */
[----:B------:R-:W3:Y:S04]  /*4c9e0*/  LDL.LU R11, [R1+0x8c] ;  /* 0x00008c00010b7983 */ /* 0x000ee80000300800 */
[----:B------:R-:W-:Y:S04]  /*4c9f0*/  STL.64 [R1+0x170], R4 ;  /* 0x0001700401007387 */ /* 0x000fe80000100a00 */
[----:B------:R0:W-:Y:S04]  /*4ca00*/  STL.64 [R1+0x178], R6 ;  /* 0x0001780601007387 */ /* 0x0001e80000100a00 */
[----:B0-----:R-:W4:Y:S04]  /*4ca10*/  LDL.LU.64 R6, [R1+0x1ff0] ;  /* 0x001ff00001067983 */ /* 0x001f280000300a00 */
[----:B------:R-:W2:Y:S04]  /*4ca20*/  LDL.LU.64 R4, [R1+0x1fe8] ;  /* 0x001fe80001047983 */ /* 0x000ea80000300a00 */
[----:B------:R0:W-:Y:S01]  /*4ca30*/  STL.64 [R1+0x1f30], R18 ;  /* 0x001f301201007387 */ /* 0x0001e20000100a00 */
[----:B------:R-:W-:-:S02]  /*4ca40*/  IMAD.MOV.U32 R17, RZ, RZ, R29 ;  /* 0x000000ffff117224 */ /* 0x000fc400078e001d */
[----:B0-----:R-:W-:Y:S02]  /*4ca50*/  IMAD.MOV.U32 R18, RZ, RZ, R28 ;  /* 0x000000ffff127224 */ /* 0x001fe400078e001c */
[----:B------:R-:W-:Y:S02]  /*4ca60*/  IMAD.MOV.U32 R19, RZ, RZ, R0 ;  /* 0x000000ffff137224 */ /* 0x000fe400078e0000 */
[----:B----4-:R-:W-:Y:S02]  /*4ca70*/  IMAD.MOV.U32 R16, RZ, RZ, R6 ;  /* 0x000000ffff107224 */ /* 0x010fe400078e0006 */
[----:B------:R-:W4:Y:S04]  /*4ca80*/  LDL.LU R6, [R1+0x1fe0] ;  /* 0x001fe00001067983 */ /* 0x000f280000300800 */
[----:B------:R-:W2:Y:S04]  /*4ca90*/  LDL.LU R29, [R1+0x1fdc] ;  /* 0x001fdc00011d7983 */ /* 0x000ea80000300800 */
        /* <DEDUP_REMOVED lines=8> */
[----:B------:R-:W4:Y:S01]  /*4cb20*/  LDL.LU R7, [R1+0x1fd0] ;  /* 0x001fd00001077983 */ /* 0x000f220000300800 */
[----:B---3--:R-:W-:Y:S03]  /*4cb30*/  HMMA.16816.F32.BF16 R8, R12, R20, R8 ;  /* 0x000000140c08723c */ /* 0x008fe60000041808 */
[----:B--2---:R0:W-:Y:S04]  /*4cb40*/  STL.64 [R1+0x1f60], R18 ;  /* 0x001f601201007387 */ /* 0x0041e80000100a00 */
[----:B------:R1:W-:Y:S01]  /*4cb50*/  STL.64 [R1+0x1f58], R16 ;  /* 0x001f581001007387 */ /* 0x0003e20000100a00 */
[----:B0-----:R-:W-:Y:S02]  /*4cb60*/  IMAD.MOV.U32 R18, RZ, RZ, R29 ;  /* 0x000000ffff127224 */ /* 0x001fe400078e001d */
[----:B-1----:R-:W-:-:S02]  /*4cb70*/  IMAD.MOV.U32 R16, RZ, RZ, R0 ;  /* 0x000000ffff107224 */ /* 0x002fc400078e0000 */
[----:B----4-:R-:W-:Y:S01]  /*4cb80*/  IMAD.MOV.U32 R19, RZ, RZ, R6 ;  /* 0x000000ffff137224 */ /* 0x010fe200078e0006 */
[----:B------:R-:W2:Y:S01]  /*4cb90*/  LDL.LU R0, [R1+0x1fcc] ;  /* 0x001fcc0001007983 */ /* 0x000ea20000300800 */
[----:B------:R-:W-:-:S03]  /*4cba0*/  IMAD.MOV.U32 R17, RZ, RZ, R28 ;  /* 0x000000ffff117224 */ /* 0x000fc600078e001c */
[----:B------:R-:W3:Y:S04]  /*4cbb0*/  LDL.LU R28, [R1+0x1fc8] ;  /* 0x001fc800011c7983 */ /* 0x000ee80000300800 */
[----:B------:R-:W4:Y:S04]  /*4cbc0*/  LDL.LU R29, [R1+0x1fc4] ;  /* 0x001fc400011d7983 */ /* 0x000f280000300800 */
        /* <DEDUP_REMOVED lines=11> */
[----:B------:R-:W2:Y:S04]  /*4cc80*/  LDL.LU R6, [R1+0x1fb8] ;  /* 0x001fb80001067983 */ /* 0x000ea80000300800 */
[----:B------:R-:W-:Y:S04]  /*4cc90*/  STL.64 [R1+0x190], R8 ;  /* 0x0001900801007387 */ /* 0x000fe80000100a00 */
[----:B------:R0:W-:Y:S04]  /*4cca0*/  STL.64 [R1+0x198], R10 ;  /* 0x0001980a01007387 */ /* 0x0001e80000100a00 */
[----:B0-----:R-:W2:Y:S04]  /*4ccb0*/  LDL.LU.64 R10, [R1+0x1fb0] ;  /* 0x001fb000010a7983 */ /* 0x001ea80000300a00 */
[----:B------:R-:W2:Y:S01]  /*4ccc0*/  LDL.LU.64 R8, [R1+0x1fa8] ;  /* 0x001fa80001087983 */ /* 0x000ea20000300a00 */
[----:B----4-:R-:W-:-:S02]  /*4ccd0*/  IMAD.MOV.U32 R17, RZ, RZ, R29 ;  /* 0x000000ffff117224 */ /* 0x010fc400078e001d */
[----:B---3--:R-:W-:Y:S02]  /*4cce0*/  IMAD.MOV.U32 R18, RZ, RZ, R28 ;  /* 0x000000ffff127224 */ /* 0x008fe400078e001c */
[----:B------:R-:W-:Y:S01]  /*4ccf0*/  IMAD.MOV.U32 R19, RZ, RZ, R0 ;  /* 0x000000ffff137224 */ /* 0x000fe200078e0000 */
[----:B--2---:R-:W-:Y:S01]  /*4cd00*/  HMMA.16816.F32.BF16 R12, R12, R4, R8 ;  /* 0x000000040c0c723c */ /* 0x004fe20000041808 */
[----:B------:R-:W2:Y:S04]  /*4cd10*/  LDL.LU.64 R10, [R1+0x1fa0] ;  /* 0x001fa000010a7983 */ /* 0x000ea80000300a00 */
[----:B------:R-:W2:-:S14]  /*4cd20*/  LDL.LU.64 R8, [R1+0x1f98] ;  /* 0x001f980001087983 */ /* 0x000e9c0000300a00 */
[----:B------:R-:W-:Y:S04]  /*4cd30*/  STL.64 [R1+0x160], R12 ;  /* 0x0001600c01007387 */ /* 0x000fe80000100a00 */
[----:B------:R0:W-:Y:S04]  /*4cd40*/  STL.64 [R1+0x168], R14 ;  /* 0x0001680e01007387 */ /* 0x0001e80000100a00 */
[----:B0-----:R-:W3:Y:S01]  /*4cd50*/  LDL R15, [R1+0x18b4] ;  /* 0x0018b400010f7983 */ /* 0x001ee20000100800 */
[----:B--2---:R-:W-:Y:S03]  /*4cd60*/  HMMA.16816.F32.BF16 R24, R8, R26, R16 ;  /* 0x0000001a0818723c */ /* 0x004fe60000041810 */
[----:B------:R-:W2:Y:S04]  /*4cd70*/  LDL.LU.64 R18, [R1+0x1f90] ;  /* 0x001f900001127983 */ /* 0x000ea80000300a00 */
[----:B------:R-:W2:-:S12]  /*4cd80*/  LDL.LU.64 R16, [R1+0x1f88] ;  /* 0x001f880001107983 */ /* 0x000e980000300a00 */
[----:B------:R-:W-:Y:S04]  /*4cd90*/  STL.64 [R1+0x180], R24 ;  /* 0x0001801801007387 */ /* 0x000fe80000100a00 */
[----:B------:R0:W-:Y:S04]  /*4cda0*/  STL.64 [R1+0x188], R26 ;  /* 0x0001881a01007387 */ /* 0x0001e80000100a00 */
        /* <DEDUP_REMOVED lines=9> */
[----:B------:R-:W2:Y:S04]  /*4ce40*/  LDL.LU.64 R26, [R1+0x1f68] ;  /* 0x001f6800011a7983 */ /* 0x000ea80000300a00 */
[----:B------:R-:W-:Y:S01]  /*4ce50*/  STL [R1+0x1ed8], R13 ;  /* 0x001ed80d01007387 */ /* 0x000fe20000100800 */
[----:B--2---:R-:W-:Y:S01]  /*4ce60*/  HMMA.16816.F32.BF16 R16, R8, R26, R16 ;  /* 0x0000001a0810723c */ /* 0x004fe20000041810 */
[----:B------:R-:W-:-:S15]  /*4ce70*/  IMAD.MOV.U32 R14, RZ, RZ, R27 ;  /* 0x000000ffff0e7224 */ /* 0x000fde00078e001b */
[----:B------:R-:W-:-:S03]  /*4ce80*/  NOP ;  /* 0x0000000000007918 */ /* 0x000fc60000000000 */
[----:B------:R-:W-:Y:S04]  /*4ce90*/  STL.64 [R1+0x110], R16 ;  /* 0x0001101001007387 */ /* 0x000fe80000100a00 */
[----:B------:R0:W-:Y:S04]  /*4cea0*/  STL.64 [R1+0x118], R18 ;  /* 0x0001181201007387 */ /* 0x0001e80000100a00 */
[----:B0-----:R-:W2:Y:S04]  /*4ceb0*/  LDL.LU.64 R18, [R1+0x1f60] ;  /* 0x001f600001127983 */ /* 0x001ea80000300a00 */
[----:B------:R-:W2:Y:S04]  /*4cec0*/  LDL.LU.64 R16, [R1+0x1f58] ;  /* 0x001f580001107983 */ /* 0x000ea80000300a00 */
[----:B------:R-:W2:Y:S02]  /*4ced0*/  LDL.LU.64 R26, [R1+0x1f50] ;  /* 0x001f5000011a7983 */ /* 0x000ea40000300a00 */
        /* <DEDUP_REMOVED lines=16> */
[----:B------:R-:W2:Y:S02]  /*4cfe0*/  LDL.LU.64 R24, [R1+0x1f20] ;  /* 0x001f200001187983 */ /* 0x000ea40000300a00 */
[----:B--2---:R-:W-:Y:S02]  /*4cff0*/  HMMA.16816.F32.BF16 R16, R8, R18, R24 ;  /* 0x000000120810723c */ /* 0x004fe40000041818 */
[----:B------:R-:W2:Y:S04]  /*4d000*/  LDL.LU.64 R26, [R1+0x1f18] ;  /* 0x001f1800011a7983 */ /* 0x000ea80000300a00 */
[----:B------:R-:W2:-:S13]  /*4d010*/  LDL.LU.64 R24, [R1+0x1f10] ;  /* 0x001f100001187983 */ /* 0x000e9a0000300a00 */
[----:B------:R-:W-:Y:S04]  /*4d020*/  STL.64 [R1+0xd0], R16 ;  /* 0x0000d01001007387 */ /* 0x000fe80000100a00 */
[----:B------:R2:W-:Y:S02]  /*4d030*/  STL.64 [R1+0xd8], R18 ;  /* 0x0000d81201007387 */ /* 0x0005e40000100a00 */
[----:B--2---:R-:W-:Y:S01]  /*4d040*/  HMMA.16816.F32.BF16 R16, R8, R22, R24 ;  /* 0x000000160810723c */ /* 0x004fe20000041818 */
[----:B------:R-:W-:Y:S02]  /*4d050*/  IMAD.MOV.U32 R25, RZ, RZ, R22 ;  /* 0x000000ffff197224 */ /* 0x000fe400078e0016 */
[----:B------:R-:W-:Y:S02]  /*4d060*/  IMAD.MOV.U32 R24, RZ, RZ, R23 ;  /* 0x000000ffff187224 */ /* 0x000fe400078e0017 */
[----:B------:R-:W2:Y:S04]  /*4d070*/  LDL.LU.64 R22, [R1+0x1f08] ;  /* 0x001f080001167983 */ /* 0x000ea80000300a00 */
[----:B------:R-:W2:Y:S10]  /*4d080*/  LDL.LU.64 R20, [R1+0x1f00] ;  /* 0x001f000001147983 */ /* 0x000eb40000300a00 */
[----:B------:R-:W-:Y:S01]  /*4d090*/  IMAD.MOV.U32 R28, RZ, RZ, R18 ;  /* 0x000000ffff1c7224 */ /* 0x000fe200078e0012 */
[----:B------:R0:W-:Y:S01]  /*4d0a0*/  STL [R1+0xc0], R16 ;  /* 0x0000c01001007387 */ /* 0x0001e20000100800 */
[----:B------:R-:W-:-:S02]  /*4d0b0*/  IMAD.MOV.U32 R0, RZ, RZ, R19 ;  /* 0x000000ffff007224 */ /* 0x000fc400078e0013 */
[----:B------:R-:W-:Y:S01]  /*4d0c0*/  IMAD.MOV.U32 R29, RZ, RZ, R17 ;  /* 0x000000ffff1d7224 */ /* 0x000fe200078e0011 */
[----:B------:R-:W4:Y:S04]  /*4d0d0*/  LDL.LU.64 R18, [R1+0x1ef8] ;  /* 0x001ef80001127983 */ /* 0x000f280000300a00 */
[----:B0-----:R-:W4:Y:S04]  /*4d0e0*/  LDL.LU.64 R16, [R1+0x1ef0] ;  /* 0x001ef00001107983 */ /* 0x001f280000300a00 */
[----:B------:R-:W2:Y:S04]  /*4d0f0*/  LDL R27, [R1+0x2b8] ;  /* 0x0002b800011b7983 */ /* 0x000ea80000100800 */
[----:B------:R-:W-:Y:S04]  /*4d100*/  STL [R1+0x1e20], R0 ;  /* 0x001e200001007387 */ /* 0x000fe80000100800 */
[----:B------:R-:W-:Y:S04]  /*4d110*/  STL [R1+0x1e1c], R28 ;  /* 0x001e1c1c01007387 */ /* 0x000fe80000100800 */
[----:B------:R-:W-:Y:S01]  /*4d120*/  STL [R1+0x1e18], R29 ;  /* 0x001e181d01007387 */ /* 0x000fe20000100800 */
[----:B----4-:R-:W-:Y:S03]  /*4d130*/  HMMA.16816.F32.BF16 R8, R8, R6, R16 ;  /* 0x000000060808723c */ /* 0x010fe60000041810 */
[----:B------:R-:W2:Y:S04]  /*4d140*/  LDL.LU.64 R6, [R1+0x1ee8] ;  /* 0x001ee80001067983 */ /* 0x000ea80000300a00 */
[----:B------:R-:W2:Y:S04]  /*4d150*/  LDL.LU.64 R4, [R1+0x1ee0] ;  /* 0x001ee00001047983 */ /* 0x000ea80000300a00 */
[----:B------:R-:W2:Y:S08]  /*4d160*/  LDL.LU R18, [R1+0x78] ;  /* 0x0000780001127983 */ /* 0x000eb00000300800 */
[----:B------:R-:W-:Y:S04]  /*4d170*/  STL.64 [R1+0xb0], R8 ;  /* 0x0000b00801007387 */ /* 0x000fe80000100a00 */
[----:B------:R-:W-:Y:S04]  /*4d180*/  STL.64 [R1+0xb8], R10 ;  /* 0x0000b80a01007387 */ /* 0x000fe80000100a00 */
[----:B------:R-:W2:Y:S02]  /*4d190*/  LDL.LU R19, [R1+0x7c] ;  /* 0x00007c0001137983 */ /* 0x000ea40000300800 */
[----:B--2---:R-:W-:Y:S02]  /*4d1a0*/  HMMA.16816.F32.BF16 R16, R4, R18, R20 ;  /* 0x000000120410723c */ /* 0x004fe40000041814 */
[----:B------:R-:W2:-:S15]  /*4d1b0*/  LDL R23, [R1+0x2b4] ;  /* 0x0002b40001177983 */ /* 0x000e9e0000100800 */
[----:B------:R-:W-:Y:S02]  /*4d1c0*/  NOP ;  /* 0x0000000000007918 */ /* 0x000fe40000000000 */
[----:B------:R-:W-:Y:S04]  /*4d1d0*/  STL.64 [R1+0x90], R16 ;  /* 0x0000901001007387 */ /* 0x000fe80000100a00 */
[----:B------:R-:W-:Y:S04]  /*4d1e0*/  STL.64 [R1+0x98], R18 ;  /* 0x0000981201007387 */ /* 0x000fe80000100a00 */
[----:B---3--:R-:W-:Y:S04]  /*4d1f0*/  LDSM.16.M88.4 R16, [R15+UR5+0x4180] ;  /* 0x004180050f10783b */ /* 0x008fe80008000200 */
[----:B--2---:R-:W0:Y:S04]  /*4d200*/  LDSM.16.MT88.4 R8, [R23+UR5+0x23800] ;  /* 0x023800051708783b */ /* 0x004e280008004200 */
[----:B------:R-:W-:Y:S04]  /*4d210*/  STL [R1+0x1e9c], R23 ;  /* 0x001e9c1701007387 */ /* 0x000fe80000100800 */
[----:B------:R-:W1:Y:S04]  /*4d220*/  LDSM.16.M88.4 R20, [R15+UR5+0x180] ;  /* 0x000180050f14783b */ /* 0x000e680008000200 */
[----:B0-----:R0:W-:Y:S04]  /*4d230*/  STL.64 [R1+0x1e80], R10 ;  /* 0x001e800a01007387 */ /* 0x0011e80000100a00 */
[----:B------:R-:W-:Y:S04]  /*4d240*/  STL.64 [R1+0x1e78], R8 ;  /* 0x001e780801007387 */ /* 0x000fe80000100a00 */
[----:B-1----:R-:W-:Y:S04]  /*4d250*/  STL.64 [R1+0x60], R20 ;  /* 0x0000601401007387 */ /* 0x002fe80000100a00 */
[----:B------:R1:W-:Y:S01]  /*4d260*/  STL.64 [R1+0x68], R22 ;  /* 0x0000681601007387 */ /* 0x0003e20000100a00 */
[----:B0-----:R-:W-:-:S02]  /*4d270*/  IMAD.MOV.U32 R10, RZ, RZ, R13 ;  /* 0x000000ffff0a7224 */ /* 0x001fc400078e000d */
[----:B------:R-:W-:Y:S01]  /*4d280*/  IMAD.MOV.U32 R11, RZ, RZ, R2 ;  /* 0x000000ffff0b7224 */ /* 0x000fe200078e0002 */
[----:B------:R-:W2:Y:S04]  /*4d290*/  LDL.LU R13, [R1+0x1ed8] ;  /* 0x001ed800010d7983 */ /* 0x000ea80000300800 */
[----:B------:R-:W-:Y:S04]  /*4d2a0*/  STL.64 [R1+0x50], R16 ;  /* 0x0000501001007387 */ /* 0x000fe80000100a00 */
[----:B------:R-:W-:Y:S04]  /*4d2b0*/  STL.64 [R1+0x58], R18 ;  /* 0x0000581201007387 */ /* 0x000fe80000100a00 */
[----:B------:R-:W3:Y:S04]  /*4d2c0*/  LDL.LU R2, [R1+0x1ed4] ;  /* 0x001ed40001027983 */ /* 0x000ee80000300800 */
[----:B------:R-:W-:Y:S04]  /*4d2d0*/  STL.64 [R1+0x1ea0], R10 ;  /* 0x001ea00a01007387 */ /* 0x000fe80000100a00 */
[----:B------:R-:W0:Y:S01]  /*4d2e0*/  LDSM.16.M88.4 R8, [R15+UR5+0x8180] ;  /* 0x008180050f08783b */ /* 0x000e220008000200 */
[----:B-1----:R-:W-:-:S03]  /*4d2f0*/  IMAD.MOV.U32 R22, RZ, RZ, R3 ;  /* 0x000000ffff167224 */ /* 0x002fc600078e0003 */
[----:B------:R-:W1:Y:S04]  /*4d300*/  LDSM.16.M88.4 R16, [R15+UR5+0xc180] ;  /* 0x00c180050f10783b */ /* 0x000e680008000200 */
[----:B------:R-:W4:Y:S04]  /*4d310*/  LDL.LU R3, [R1+0x1ed0] ;  /* 0x001ed00001037983 */ /* 0x000f280000300800 */
[----:B0-----:R-:W-:Y:S04]  /*4d320*/  STL.64 [R1+0x40], R8 ;  /* 0x0000400801007387 */ /* 0x001fe80000100a00 */
[----:B------:R-:W-:Y:S04]  /*4d330*/  STL.64 [R1+0x48], R10 ;  /* 0x0000480a01007387 */ /* 0x000fe80000100a00 */
[----:B------:R-:W2:Y:S04]  /*4d340*/  LDL.LU R23, [R1+0x21c] ;  /* 0x00021c0001177983 */ /* 0x000ea80000300800 */
[----:B--2---:R0:W-:Y:S04]  /*4d350*/  STL.64 [R1+0x1ea8], R22 ;  /* 0x001ea81601007387 */ /* 0x0041e80000100a00 */
[----:B0-----:R-:W2:Y:S01]  /*4d360*/  LDL.LU R22, [R1+0x208] ;  /* 0x0002080001167983 */ /* 0x001ea20000300800 */
[----:B------:R-:W-:-:S02]  /*4d370*/  IMAD.MOV.U32 R23, RZ, RZ, R14 ;  /* 0x000000ffff177224 */ /* 0x000fc400078e000e */
[----:B---3--:R-:W-:Y:S02]  /*4d380*/  IMAD.MOV.U32 R8, RZ, RZ, R2 ;  /* 0x000000ffff087224 */ /* 0x008fe400078e0002 */
[----:B----4-:R-:W-:Y:S01]  /*4d390*/  IMAD.MOV.U32 R9, RZ, RZ, R3 ;  /* 0x000000ffff097224 */ /* 0x010fe200078e0003 */
[----:B--2---:R0:W-:Y:S04]  /*4d3a0*/  STL.64 [R1+0x1eb0], R22 ;  /* 0x001eb01601007387 */ /* 0x0041e80000100a00 */
[----:B------:R-:W2:Y:S04]  /*4d3b0*/  LDL.LU R2, [R1+0x1ecc] ;  /* 0x001ecc0001027983 */ /* 0x000ea80000300800 */
[----:B------:R-:W3:Y:S04]  /*4d3c0*/  LDL.LU R3, [R1+0x1ec8] ;  /* 0x001ec80001037983 */ /* 0x000ee80000300800 */
[----:B------:R-:W4:Y:S04]  /*4d3d0*/  LDL.LU R10, [R1+0x138] ;  /* 0x00013800010a7983 */ /* 0x000f280000300800 */
[----:B------:R-:W4:Y:S01]  /*4d3e0*/  LDL.LU R11, [R1+0x13c] ;  /* 0x00013c00010b7983 */ /* 0x000f220000300800 */
[----:B0-----:R-:W-:-:S02]  /*4d3f0*/  IMAD.MOV.U32 R22, RZ, RZ, R13 ;  /* 0x000000ffff167224 */ /* 0x001fc400078e000d */
[----:B------:R-:W-:Y:S01]  /*4d400*/  IMAD.MOV.U32 R23, RZ, RZ, R12 ;  /* 0x000000ffff177224 */ /* 0x000fe200078e000c */
[----:B----4-:R-:W-:Y:S04]  /*4d410*/  STL.64 [R1+0x1ec0], R10 ;  /* 0x001ec00a01007387 */ /* 0x010fe80000100a00 */
[----:B------:R0:W-:Y:S04]  /*4d420*/  STL.64 [R1+0x1eb8], R8 ;  /* 0x001eb80801007387 */ /* 0x0001e80000100a00 */
[----:B0-----:R-:W4:Y:S04]  /*4d430*/  LDL.LU R8, [R1+0x150] ;  /* 0x0001500001087983 */ /* 0x001f280000300800 */
[----:B------:R-:W4:Y:S01]  /*4d440*/  LDL.LU R9, [R1+0x154] ;  /* 0x0001540001097983 */ /* 0x000f220000300800 */
[----:B---3--:R-:W-:-:S02]  /*4d450*/  IMAD.MOV.U32 R10, RZ, RZ, R3 ;  /* 0x000000ffff0a7224 */ /* 0x008fc400078e0003 */
[----:B--2---:R-:W-:Y:S02]  /*4d460*/  IMAD.MOV.U32 R11, RZ, RZ, R2 ;  /* 0x000000ffff0b7224 */ /* 0x004fe400078e0002 */
[----:B-1----:R-:W-:Y:S01]  /*4d470*/  IMAD.MOV.U32 R3, RZ, RZ, R18 ;  /* 0x000000ffff037224 */ /* 0x002fe200078e0012 */
[----:B------:R-:W-:Y:S01]  /*4d480*/  STL.64 [R1+0x30], R16 ;  /* 0x0000301001007387 */ /* 0x000fe20000100a00 */
[----:B------:R-:W-:-:S03]  /*4d490*/  IMAD.MOV.U32 R2, RZ, RZ, R19 ;  /* 0x000000ffff027224 */ /* 0x000fc600078e0013 */
[----:B------:R-:W0:Y:S04]  /*4d4a0*/  LDSM.16.M88.4 R16, [R15+UR5+0x10180] ;  /* 0x010180050f10783b */ /* 0x000e280008000200 */
[----:B------:R-:W-:Y:S04]  /*4d4b0*/  STL [R1+0x1d1c], R3 ;  /* 0x001d1c0301007387 */ /* 0x000fe80000100800 */
[----:B------:R-:W-:Y:S04]  /*4d4c0*/  STL [R1+0x1d18], R2 ;  /* 0x001d180201007387 */ /* 0x000fe80000100800 */
[----:B0-----:R-:W-:Y:S04]  /*4d4d0*/  STL.64 [R1+0x20], R16 ;  /* 0x0000201001007387 */ /* 0x001fe80000100a00 */
[----:B------:R-:W-:Y:S04]  /*4d4e0*/  STL.64 [R1+0x28], R18 ;  /* 0x0000281201007387 */ /* 0x000fe80000100a00 */
[----:B------:R-:W0:Y:S04]  /*4d4f0*/  LDSM.16.M88.4 R16, [R15+UR5+0x14180] ;  /* 0x014180050f10783b */ /* 0x000e280008000200 */
[----:B0-----:R-:W-:Y:S04]  /*4d500*/  STL.64 [R1+0x10], R16 ;  /* 0x0000101001007387 */ /* 0x001fe80000100a00 */
[----:B------:R-:W-:Y:S04]  /*4d510*/  STL.64 [R1+0x18], R18 ;  /* 0x0000181201007387 */ /* 0x000fe80000100a00 */
[----:B------:R-:W0:Y:S04]  /*4d520*/  LDSM.16.M88.4 R16, [R15+UR5+0x18180] ;  /* 0x018180050f10783b */ /* 0x000e280008000200 */
[----:B------:R-:W1:Y:S04]  /*4d530*/  LDSM.16.M88.4 R12, [R15+UR5+0x1c180] ;  /* 0x01c180050f0c783b */ /* 0x000e680008000200 */
[----:B0-----:R-:W-:Y:S01]  /*4d540*/  STL.64 [R1], R16 ;  /* 0x0000001001007387 */ /* 0x001fe20000100a00 */
[----:B------:R-:W-:-:S03]  /*4d550*/  IMAD.MOV.U32 R28, RZ, RZ, R16 ;  /* 0x000000ffff1c7224 */ /* 0x000fc600078e0010 */
[----:B------:R-:W-:Y:S01]  /*4d560*/  STL.64 [R1+0x8], R18 ;  /* 0x0000081201007387 */ /* 0x000fe20000100a00 */
[----:B------:R-:W-:-:S03]  /*4d570*/  IMAD.MOV.U32 R29, RZ, RZ, R17 ;  /* 0x000000ffff1d7224 */ /* 0x000fc600078e0011 */
[----:B------:R-:W0:Y:S04]  /*4d580*/  LDSM.16.MT88.4 R16, [R27+UR5+0x23800] ;  /* 0x023800051b10783b */ /* 0x000e280008004200 */
[----:B------:R-:W-:Y:S04]  /*4d590*/  STL [R1+0x1e28], R29 ;  /* 0x001e281d01007387 */ /* 0x000fe80000100800 */
[----:B------:R-:W-:Y:S04]  /*4d5a0*/  STL [R1+0x1e24], R28 ;  /* 0x001e241c01007387 */ /* 0x000fe80000100800 */
[----:B-1----:R1:W-:Y:S04]  /*4d5b0*/  STL [R1+0x1e04], R12 ;  /* 0x001e040c01007387 */ /* 0x0023e80000100800 */
[----:B------:R2:W-:Y:S04]  /*4d5c0*/  STL [R1+0x1e00], R13 ;  /* 0x001e000d01007387 */ /* 0x0005e80000100800 */
[----:B------:R3:W-:Y:S04]  /*4d5d0*/  STL [R1+0x1d40], R14 ;  /* 0x001d400e01007387 */ /* 0x0007e80000100800 */
[----:B------:R0:W-:Y:S04]  /*4d5e0*/  STL [R1+0x1ce8], R15 ;  /* 0x001ce80f01007387 */ /* 0x0001e80000100800 */
[----:B-1----:R-:W4:Y:S04]  /*4d5f0*/  LDL.LU R12, [R1+0x140] ;  /* 0x00014000010c7983 */ /* 0x002f280000300800 */
[----:B--2---:R-:W2:Y:S04]  /*4d600*/  LDL.LU R13, [R1+0x144] ;  /* 0x00014400010d7983 */ /* 0x004ea80000300800 */
[----:B---3--:R-:W2:Y:S04]  /*4d610*/  LDL.LU R14, [R1+0x148] ;  /* 0x00014800010e7983 */ /* 0x008ea80000300800 */
[----:B0-----:R-:W2:Y:S04]  /*4d620*/  LDL.LU R15, [R1+0x14c] ;  /* 0x00014c00010f7983 */ /* 0x001ea80000300800 */
[----:B------:R-:W-:Y:S04]  /*4d630*/  STL [R1+0x1e98], R27 ;  /* 0x001e981b01007387 */ /* 0x000fe80000100800 */
[----:B------:R-:W-:Y:S04]  /*4d640*/  STL.64 [R1+0x1dd8], R18 ;  /* 0x001dd81201007387 */ /* 0x000fe80000100a00 */
[----:B------:R0:W-:Y:S04]  /*4d650*/  STL.64 [R1+0x1dd0], R16 ;  /* 0x001dd01001007387 */ /* 0x0001e80000100a00 */
[----:B0-----:R-:W3:Y:S04]  /*4d660*/  LDL.LU R16, [R1+0xe0] ;  /* 0x0000e00001107983 */ /* 0x001ee80000300800 */
[----:B------:R-:W3:Y:S04]  /*4d670*/  LDL.LU R17, [R1+0xe4] ;  /* 0x0000e40001117983 */ /* 0x000ee80000300800 */
[----:B------:R-:W3:Y:S04]  /*4d680*/  LDL.LU R18, [R1+0xe8] ;  /* 0x0000e80001127983 */ /* 0x000ee80000300800 */
[----:B------:R-:W3:Y:S01]  /*4d690*/  LDL.LU R19, [R1+0xec] ;  /* 0x0000ec0001137983 */ /* 0x000ee20000300800 */
[----:B----4-:R-:W-:Y:S03]  /*4d6a0*/  HMMA.16816.F32.BF16 R20, R4, R22, R8 ;  /* 0x000000160414723c */ /* 0x010fe60000041808 */
[----:B------:R-:W4:Y:S04]  /*4d6b0*/  LDL.LU.64 R10, [R1+0x1ec0] ;  /* 0x001ec000010a7983 */ /* 0x000f280000300a00 */
[----:B------:R-:W4:-:S12]  /*4d6c0*/  LDL.LU.64 R8, [R1+0x1eb8] ;  /* 0x001eb80001087983 */ /* 0x000f180000300a00 */
[----:B------:R-:W-:Y:S04]  /*4d6d0*/  STL.64 [R1+0x80], R20 ;  /* 0x0000801401007387 */ /* 0x000fe80000100a00 */
[----:B------:R0:W-:Y:S04]  /*4d6e0*/  STL.64 [R1+0x88], R22 ;  /* 0x0000881601007387 */ /* 0x0001e80000100a00 */
[----:B0-----:R-:W2:Y:S04]  /*4d6f0*/  LDL.LU.64 R22, [R1+0x1eb0] ;  /* 0x001eb00001167983 */ /* 0x001ea80000300a00 */
[----:B------:R-:W3:Y:S04]  /*4d700*/  LDL.LU R26, [R1+0x278] ;  /* 0x00027800011a7983 */ /* 0x000ee80000300800 */
[----:B------:R-:W3:Y:S01]  /*4d710*/  LDL.LU R27, [R1+0x27c] ;  /* 0x00027c00011b7983 */ /* 0x000ee20000300800 */
[----:B--2---:R-:W-:-:S15]  /*4d720*/  HMMA.16816.F32.BF16 R20, R4, R22, R12 ;  /* 0x000000160414723c */ /* 0x004fde000004180c */
[----:B------:R-:W-:-:S04]  /*4d730*/  NOP ;  /* 0x0000000000007918 */ /* 0x000fc80000000000 */
[----:B------:R-:W-:Y:S01]  /*4d740*/  IMAD.MOV.U32 R12, RZ, RZ, R22 ;  /* 0x000000ffff0c7224 */ /* 0x000fe200078e0016 */
[----:B------:R4:W-:Y:S01]  /*4d750*/  STL.64 [R1+0x70], R20 ;  /* 0x0000701401007387 */ /* 0x0009e20000100a00 */
[----:B------:R-:W-:-:S03]  /*4d760*/  IMAD.MOV.U32 R13, RZ, RZ, R23 ;  /* 0x000000ffff0d7224 */ /* 0x000fc600078e0017 */
[----:B------:R-:W4:Y:S04]  /*4d770*/  LDL.LU.64 R22, [R1+0x1ea8] ;  /* 0x001ea80001167983 */ /* 0x000f280000300a00 */
[----:B------:R-:W-:Y:S01]  /*4d780*/  STL [R1+0x1e2c], R12 ;  /* 0x001e2c0c01007387 */ /* 0x000fe20000100800 */
[----:B----4-:R-:W-:Y:S03]  /*4d790*/  HMMA.16816.F32.BF16 R20, R4, R22, R8 ;  /* 0x000000160414723c */ /* 0x010fe60000041808 */
[----:B------:R-:W3:-:S15]  /*4d7a0*/  LDL.LU.64 R10, [R1+0x1ea0] ;  /* 0x001ea000010a7983 */ /* 0x000ede0000300a00 */
[----:B------:R-:W-:Y:S01]  /*4d7b0*/  NOP ;  /* 0x0000000000007918 */ /* 0x000fe20000000000 */
[----:B------:R-:W-:Y:S04]  /*4d7c0*/  STL.64 [R1+0xa0], R20 ;  /* 0x0000a01401007387 */ /* 0x000fe80000100a00 */
[----:B------:R0:W-:Y:S04]  /*4d7d0*/  STL.64 [R1+0xa8], R22 ;  /* 0x0000a81601007387 */ /* 0x0001e80000100a00 */
[----:B0-----:R-:W2:Y:S01]  /*4d7e0*/  LDL.LU R23, [R1+0x1e9c] ;  /* 0x001e9c0001177983 */ /* 0x001ea20000300800 */
[----:B---3--:R-:W-:-:S15]  /*4d7f0*/  HMMA.16816.F32.BF16 R8, R4, R10, R16 ;  /* 0x0000000a0408723c */ /* 0x008fde0000041810 */
[----:B------:R-:W-:-:S04]  /*4d800*/  NOP ;  /* 0x0000000000007918 */ /* 0x000fc80000000000 */
[----:B------:R-:W-:Y:S02]  /*4d810*/  IMAD.MOV.U32 R12, RZ, RZ, R8 ;  /* 0x000000ffff0c7224 */ /* 0x000fe400078e0008 */
[----:B------:R-:W-:Y:S02]  /*4d820*/  IMAD.MOV.U32 R29, RZ, RZ, R9 ;  /* 0x000000ffff1d7224 */ /* 0x000fe400078e0009 */
[----:B------:R-:W-:Y:S02]  /*4d830*/  IMAD.MOV.U32 R28, RZ, RZ, R10 ;  /* 0x000000ffff1c7224 */ /* 0x000fe400078e000a */
[----:B------:R-:W-:Y:S01]  /*4d840*/  IMAD.MOV.U32 R0, RZ, RZ, R11 ;  /* 0x000000ffff007224 */ /* 0x000fe200078e000b */
[----:B------:R0:W-:Y:S04]  /*4d850*/  STL.64 [R1+0x1e88], R12 ;  /* 0x001e880c01007387 */ /* 0x0001e80000100a00 */
[----:B------:R-:W-:Y:S04]  /*4d860*/  STL [R1+0x1e40], R29 ;  /* 0x001e401d01007387 */ /* 0x000fe80000100800 */
[----:B------:R-:W3:Y:S04]  /*4d870*/  LDL.LU R10, [R1+0x298] ;  /* 0x00029800010a7983 */ /* 0x000ee80000300800 */
[----:B------:R-:W3:Y:S04]  /*4d880*/  LDL.LU R11, [R1+0x29c] ;  /* 0x00029c00010b7983 */ /* 0x000ee80000300800 */
[----:B--2---:R-:W1:Y:S04]  /*4d890*/  LDSM.16.MT88.4 R20, [R23+UR5+0x23c00] ;  /* 0x023c00051714783b */ /* 0x004e680008004200 */
[----:B---3--:R-:W-:Y:S04]  /*4d8a0*/  STL.64 [R1+0x1e90], R10 ;  /* 0x001e900a01007387 */ /* 0x008fe80000100a00 */
        /* <DEDUP_REMOVED lines=8> */
[----:B-1----:R0:W-:Y:S04]  /*4d930*/  STL [R1+0x1d2c], R20 ;  /* 0x001d2c1401007387 */ /* 0x0021e80000100800 */
[----:B------:R1:W-:Y:S04]  /*4d940*/  STL [R1+0x1d28], R21 ;  /* 0x001d281501007387 */ /* 0x0003e80000100800 */
[----:B------:R4:W-:Y:S04]  /*4d950*/  STL [R1+0x1d24], R22 ;  /* 0x001d241601007387 */ /* 0x0009e80000100800 */
[----:B------:R4:W-:Y:S04]  /*4d960*/  STL [R1+0x1d20], R23 ;  /* 0x001d201701007387 */ /* 0x0009e80000100800 */
[----:B0-----:R-:W2:Y:S04]  /*4d970*/  LDL.LU R20, [R1+0x170] ;  /* 0x0001700001147983 */ /* 0x001ea80000300800 */
[----:B-1----:R-:W2:Y:S04]  /*4d980*/  LDL.LU R21, [R1+0x174] ;  /* 0x0001740001157983 */ /* 0x002ea80000300800 */
[----:B----4-:R-:W2:Y:S04]  /*4d990*/  LDL.LU R22, [R1+0x178] ;  /* 0x0001780001167983 */ /* 0x010ea80000300800 */
[----:B------:R-:W2:Y:S01]  /*4d9a0*/  LDL.LU R23, [R1+0x17c] ;  /* 0x00017c0001177983 */ /* 0x000ea20000300800 */
[----:B------:R-:W-:-:S02]  /*4d9b0*/  IMAD.MOV.U32 R10, RZ, RZ, R25 ;  /* 0x000000ffff0a7224 */ /* 0x000fc400078e0019 */
[----:B------:R-:W-:Y:S02]  /*4d9c0*/  IMAD.MOV.U32 R11, RZ, RZ, R24 ;  /* 0x000000ffff0b7224 */ /* 0x000fe400078e0018 */
[----:B--2---:R-:W-:-:S15]  /*4d9d0*/  HMMA.16816.F32.BF16 R24, R4, R26, R20 ;  /* 0x0000001a0418723c */ /* 0x004fde0000041814 */
[----:B------:R-:W-:-:S04]  /*4d9e0*/  NOP ;  /* 0x0000000000007918 */ /* 0x000fc80000000000 */
[----:B------:R-:W-:Y:S01]  /*4d9f0*/  STL.64 [R1+0x140], R24 ;  /* 0x0001401801007387 */ /* 0x000fe20000100a00 */
[----:B------:R-:W-:-:S03]  /*4da00*/  IMAD.MOV.U32 R22, RZ, RZ, R27 ;  /* 0x000000ffff167224 */ /* 0x000fc600078e001b */
[----:B------:R-:W2:Y:S01]  /*4da10*/  LDL.LU R27, [R1+0x1e98] ;  /* 0x001e9800011b7983 */ /* 0x000ea20000300800 */
[----:B------:R-:W-:-:S03]  /*4da20*/  IMAD.MOV.U32 R23, RZ, RZ, R26 ;  /* 0x000000ffff177224 */ /* 0x000fc600078e001a */
[----:B--2---:R-:W0:Y:S04]  /*4da30*/  LDSM.16.MT88.4 R24, [R27+UR5+0x23c00] ;  /* 0x023c00051b18783b */ /* 0x004e280008004200 */
[----:B0-----:R-:W-:Y:S04]  /*4da40*/  STL.64 [R1+0x1c90], R26 ;  /* 0x001c901a01007387 */ /* 0x001fe80000100a00 */
[----:B------:R0:W-:Y:S04]  /*4da50*/  STL.64 [R1+0x1c88], R24 ;  /* 0x001c881801007387 */ /* 0x0001e80000100a00 */
[----:B0-----:R-:W2:Y:S04]  /*4da60*/  LDL.LU R24, [R1+0x190] ;  /* 0x0001900001187983 */ /* 0x001ea80000300800 */
[----:B------:R-:W2:Y:S04]  /*4da70*/  LDL.LU R25, [R1+0x194] ;  /* 0x0001940001197983 */ /* 0x000ea80000300800 */
[----:B------:R-:W2:Y:S04]  /*4da80*/  LDL.LU R26, [R1+0x198] ;  /* 0x00019800011a7983 */ /* 0x000ea80000300800 */
[----:B------:R-:W2:Y:S02]  /*4da90*/  LDL.LU R27, [R1+0x19c] ;  /* 0x00019c00011b7983 */ /* 0x000ea40000300800 */
[----:B--2---:R-:W-:-:S15]  /*4daa0*/  HMMA.16816.F32.BF16 R8, R4, R10, R24 ;  /* 0x0000000a0408723c */ /* 0x004fde0000041818 */
[----:B------:R-:W-:-:S04]  /*4dab0*/  NOP ;  /* 0x0000000000007918 */ /* 0x000fc80000000000 */
[----:B------:R-:W-:Y:S02]  /*4dac0*/  IMAD.MOV.U32 R27, RZ, RZ, R9 ;  /* 0x000000ffff1b7224 */ /* 0x000fe400078e0009 */
[----:B------:R-:W-:Y:S02]  /*4dad0*/  IMAD.MOV.U32 R26, RZ, RZ, R10 ;  /* 0x000000ffff1a7224 */ /* 0x000fe400078e000a */
[----:B------:R-:W-:Y:S02]  /*4dae0*/  IMAD.MOV.U32 R25, RZ, RZ, R11 ;  /* 0x000000ffff197224 */ /* 0x000fe400078e000b */
[----:B------:R-:W2:Y:S04]  /*4daf0*/  LDL.LU.64 R10, [R1+0x1e90] ;  /* 0x001e9000010a7983 */ /* 0x000ea80000300a00 */
[----:B------:R-:W-:Y:S04]  /*4db00*/  STL.64 [R1+0x1e60], R26 ;  /* 0x001e601a01007387 */ /* 0x000fe80000100a00 */
[----:B------:R0:W-:Y:S04]  /*4db10*/  STL [R1+0x1e58], R25 ;  /* 0x001e581901007387 */ /* 0x0001e80000100800 */
[----:B0-----:R-:W4:Y:S04]  /*4db20*/  LDL.LU.64 R24, [R1+0x50] ;  /* 0x0000500001187983 */ /* 0x001f280000300a00 */
[----:B----4-:R0:W-:Y:S04]  /*4db30*/  STL.64 [R1+0x1e70], R24 ;  /* 0x001e701801007387 */ /* 0x0101e80000100a00 */
[----:B0-----:R-:W4:Y:S04]  /*4db40*/  LDL.LU.64 R24, [R1+0x60] ;  /* 0x0000600001187983 */ /* 0x001f280000300a00 */
[----:B------:R-:W2:Y:S04]  /*4db50*/  LDL.LU.64 R20, [R1+0x30] ;  /* 0x0000300001147983 */ /* 0x000ea80000300a00 */
[----:B------:R-:W-:Y:S04]  /*4db60*/  STL.64 [R1+0x1e50], R22 ;  /* 0x001e501601007387 */ /* 0x000fe80000100a00 */
[----:B--2---:R0:W-:Y:S04]  /*4db70*/  STL.64 [R1+0x1e48], R20 ;  /* 0x001e481401007387 */ /* 0x0041e80000100a00 */
[----:B0-----:R-:W2:Y:S01]  /*4db80*/  LDL.LU.64 R20, [R1+0x40] ;  /* 0x0000400001147983 */ /* 0x001ea20000300a00 */
[----:B------:R-:W-:Y:S01]  /*4db90*/  HMMA.16816.F32.BF16 R4, R4, R10, R12 ;  /* 0x0000000a0404723c */ /* 0x000fe2000004180c */
[----:B------:R-:W-:-:S02]  /*4dba0*/  IMAD.MOV.U32 R29, RZ, RZ, R8 ;  /* 0x000000ffff1d7224 */ /* 0x000fc400078e0008 */
[----:B--2---:R0:W-:Y:S04]  /*4dbb0*/  STL.64 [R1+0x1e68], R20 ;  /* 0x001e681401007387 */ /* 0x0041e80000100a00 */
[----:B0-----:R-:W2:Y:S04]  /*4dbc0*/  LDL.LU R20, [R1+0x120] ;  /* 0x0001200001147983 */ /* 0x001ea80000300800 */
[----:B------:R-:W2:Y:S04]  /*4dbd0*/  LDL.LU R21, [R1+0x124] ;  /* 0x0001240001157983 */ /* 0x000ea80000300800 */
[----:B------:R-:W2:Y:S04]  /*4dbe0*/  LDL.LU R22, [R1+0x128] ;  /* 0x0001280001167983 */ /* 0x000ea80000300800 */
[----:B------:R-:W2:Y:S04]  /*4dbf0*/  LDL.LU R23, [R1+0x12c] ;  /* 0x00012c0001177983 */ /* 0x000ea80000300800 */
[----:B------:R-:W2:Y:S04]  /*4dc00*/  LDL.LU.64 R12, [R1+0x1e88] ;  /* 0x001e8800010c7983 */ /* 0x000ea80000300a00 */
[----:B------:R-:W3:Y:S04]  /*4dc10*/  LDL.LU.64 R10, [R1+0x1e80] ;  /* 0x001e8000010a7983 */ /* 0x000ee80000300a00 */
[----:B------:R-:W3:Y:S04]  /*4dc20*/  LDL.LU.64 R8, [R1+0x1e78] ;  /* 0x001e780001087983 */ /* 0x000ee80000300a00 */
[----:B------:R0:W-:Y:S04]  /*4dc30*/  STL.64 [R1+0x160], R4 ;  /* 0x0001600401007387 */ /* 0x0001e80000100a00 */
[----:B------:R1:W-:Y:S01]  /*4dc40*/  STL [R1+0x16c], R7 ;  /* 0x00016c0701007387 */ /* 0x0003e20000100800 */
[----:B------:R-:W-:-:S02]  /*4dc50*/  IMAD.MOV.U32 R14, RZ, RZ, R6 ;  /* 0x000000ffff0e7224 */ /* 0x000fc400078e0006 */
[----:B----4-:R-:W-:Y:S01]  /*4dc60*/  IMAD.MOV.U32 R15, RZ, RZ, R25 ;  /* 0x000000ffff0f7224 */ /* 0x010fe200078e0019 */
[----:B0-----:R-:W4:Y:S04]  /*4dc70*/  LDL.LU R4, [R1+0x110] ;  /* 0x0001100001047983 */ /* 0x001f280000300800 */
[----:B------:R-:W4:Y:S04]  /*4dc80*/  LDL.LU R5, [R1+0x114] ;  /* 0x0001140001057983 */ /* 0x000f280000300800 */
[----:B------:R-:W4:Y:S04]  /*4dc90*/  LDL.LU R6, [R1+0x118] ;  /* 0x0001180001067983 */ /* 0x000f280000300800 */
[----:B-1----:R-:W4:Y:S01]  /*4dca0*/  LDL.LU R7, [R1+0x11c] ;  /* 0x00011c0001077983 */ /* 0x002f220000300800 */
[----:B---3--:R-:W-:-:S15]  /*4dcb0*/  HMMA.16816.F32.BF16 R16, R8, R24, R16 ;  /* 0x000000180810723c */ /* 0x008fde0000041810 */
[----:B------:R-:W-:-:S04]  /*4dcc0*/  NOP ;  /* 0x0000000000007918 */ /* 0x000fc80000000000 */
[----:B------:R0:W-:Y:S04]  /*4dcd0*/  STL.64 [R1+0x180], R16 ;  /* 0x0001801001007387 */ /* 0x0001e80000100a00 */
[----:B------:R-:W-:Y:S01]  /*4dce0*/  STL.64 [R1+0x188], R18 ;  /* 0x0001881201007387 */ /* 0x000fe20000100a00 */
[----:B0-----:R-:W-:-:S03]  /*4dcf0*/  IMAD.MOV.U32 R16, RZ, RZ, R24 ;  /* 0x000000ffff107224 */ /* 0x001fc600078e0018 */
[----:B------:R-:W3:Y:S04]  /*4dd00*/  LDL.LU.64 R24, [R1+0x1e70] ;  /* 0x001e700001187983 */ /* 0x000ee80000300a00 */
[----:B------:R-:W-:Y:S04]  /*4dd10*/  STL.64 [R1+0x1e38], R14 ;  /* 0x001e380e01007387 */ /* 0x000fe80000100a00 */
[----:B--2---:R0:W-:Y:S04]  /*4dd20*/  STL.64 [R1+0x1e30], R12 ;  /* 0x001e300c01007387 */ /* 0x0041e80000100a00 */
[----:B0-----:R-:W2:Y:S04]  /*4dd30*/  LDL.LU R12, [R1+0x100] ;  /* 0x00010000010c7983 */ /* 0x001ea80000300800 */
[----:B------:R-:W2:Y:S04]  /*4dd40*/  LDL.LU R13, [R1+0x104] ;  /* 0x00010400010d7983 */ /* 0x000ea80000300800 */
[----:B------:R-:W2:Y:S04]  /*4dd50*/  LDL.LU R14, [R1+0x108] ;  /* 0x00010800010e7983 */ /* 0x000ea80000300800 */
[----:B------:R-:W2:Y:S01]  /*4dd60*/  LDL.LU R15, [R1+0x10c] ;  /* 0x00010c00010f7983 */ /* 0x000ea20000300800 */
[----:B---3--:R-:W-:-:S15]  /*4dd70*/  HMMA.16816.F32.BF16 R20, R8, R24, R20 ;  /* 0x000000180814723c */ /* 0x008fde0000041814 */
[----:B------:R-:W-:-:S04]  /*4dd80*/  NOP ;  /* 0x0000000000007918 */ /* 0x000fc80000000000 */
[----:B------:R0:W-:Y:S04]  /*4dd90*/  STL.64 [R1+0x150], R20 ;  /* 0x0001501401007387 */ /* 0x0001e80000100a00 */
[----:B------:R1:W-:Y:S04]  /*4dda0*/  STL.64 [R1+0x158], R22 ;  /* 0x0001581601007387 */ /* 0x0003e80000100a00 */
[----:B0-----:R-:W4:Y:S01]  /*4ddb0*/  LDL.LU.64 R20, [R1+0x1e68] ;  /* 0x001e680001147983 */ /* 0x001f220000300a00 */
[----:B------:R-:W-:-:S03]  /*4ddc0*/  IMAD.MOV.U32 R17, RZ, RZ, R25 ;  /* 0x000000ffff117224 */ /* 0x000fc600078e0019 */
[----:B------:R-:W3:Y:S04]  /*4ddd0*/  LDL.LU.64 R26, [R1+0x1e60] ;  /* 0x001e6000011a7983 */ /* 0x000ee80000300a00 */
[----:B------:R-:W2:Y:S01]  /*4dde0*/  LDL.LU R25, [R1+0x1e58] ;  /* 0x001e580001197983 */ /* 0x000ea20000300800 */
[----:B------:R-:W-:-:S03]  /*4ddf0*/  IMAD.MOV.U32 R18, RZ, RZ, R24 ;  /* 0x000000ffff127224 */ /* 0x000fc600078e0018 */
[----:B-1----:R-:W2:Y:S01]  /*4de00*/  LDL.LU.64 R22, [R1+0x1e50] ;  /* 0x001e500001167983 */ /* 0x002ea20000300a00 */
[----:B----4-:R-:W-:Y:S01]  /*4de10*/  HMMA.16816.F32.BF16 R4, R8, R20, R4 ;  /* 0x000000140804723c */ /* 0x010fe20000041804 */
[----:B------:R-:W-:Y:S02]  /*4de20*/  IMAD.MOV.U32 R24, RZ, RZ, R20 ;  /* 0x000000ffff187224 */ /* 0x000fe400078e0014 */
[----:B------:R-:W-:Y:S02]  /*4de30*/  IMAD.MOV.U32 R19, RZ, RZ, R21 ;  /* 0x000000ffff137224 */ /* 0x000fe400078e0015 */
[----:B------:R-:W4:-:S14]  /*4de40*/  LDL.LU.64 R20, [R1+0x1e48] ;  /* 0x001e480001147983 */ /* 0x000f1c0000300a00 */
[----:B------:R0:W-:Y:S01]  /*4de50*/  STL.64 [R1+0x138], R6 ;  /* 0x0001380601007387 */ /* 0x0001e20000100a00 */
[----:B------:R-:W-:Y:S02]  /*4de60*/  IMAD.MOV.U32 R3, RZ, RZ, R4 ;  /* 0x000000ffff037224 */ /* 0x000fe400078e0004 */
[----:B------:R-:W-:Y:S02]  /*4de70*/  IMAD.MOV.U32 R2, RZ, RZ, R5 ;  /* 0x000000ffff027224 */ /* 0x000fe400078e0005 */
[----:B------:R-:W-:Y:S02]  /*4de80*/  IMAD.MOV.U32 R4, RZ, RZ, R29 ;  /* 0x000000ffff047224 */ /* 0x000fe400078e001d */
[----:B---3--:R-:W-:Y:S01]  /*4de90*/  IMAD.MOV.U32 R5, RZ, RZ, R27 ;  /* 0x000000ffff057224 */ /* 0x008fe200078e001b */
[----:B------:R-:W3:Y:S01]  /*4dea0*/  LDL.LU R29, [R1+0x1e40] ;  /* 0x001e4000011d7983 */ /* 0x000ee20000300800 */
[----:B0-----:R-:W-:Y:S02]  /*4deb0*/  IMAD.MOV.U32 R6, RZ, RZ, R26 ;  /* 0x000000ffff067224 */ /* 0x001fe400078e001a */
[----:B--2---:R-:W-:-:S05]  /*4dec0*/  IMAD.MOV.U32 R7, RZ, RZ, R25 ;  /* 0x000000ffff077224 */ /* 0x004fca00078e0019 */
[----:B------:R-:W-:Y:S04]  /*4ded0*/  STL.64 [R1+0x1d50], R6 ;  /* 0x001d500601007387 */ /* 0x000fe80000100a00 */
[----:B------:R0:W-:Y:S04]  /*4dee0*/  STL.64 [R1+0x1d48], R4 ;  /* 0x001d480401007387 */ /* 0x0001e80000100a00 */
[----:B0-----:R-:W2:Y:S04]  /*4def0*/  LDL.LU R4, [R1+0x140] ;  /* 0x0001400001047983 */ /* 0x001ea80000300800 */
[----:B------:R-:W2:Y:S01]  /*4df00*/  LDL.LU R5, [R1+0x144] ;  /* 0x0001440001057983 */ /* 0x000ea20000300800 */
[----:B------:R-:W-:-:S02]  /*4df10*/  IMAD.MOV.U32 R6, RZ, RZ, R23 ;  /* 0x000000ffff067224 */ /* 0x000fc400078e0017 */
[----:B------:R-:W-:-:S05]  /*4df20*/  IMAD.MOV.U32 R7, RZ, RZ, R22 ;  /* 0x000000ffff077224 */ /* 0x000fca00078e0016 */
[----:B------:R-:W-:Y:S01]  /*4df30*/  STL.64 [R1+0x1d60], R6 ;  /* 0x001d600601007387 */ /* 0x000fe20000100a00 */
[----:B----4-:R-:W-:-:S15]  /*4df40*/  HMMA.16816.F32.BF16 R12, R8, R20, R12 ;  /* 0x00000014080c723c */ /* 0x010fde000004180c */
[----:B------:R-:W-:-:S04]  /*4df50*/  NOP ;  /* 0x0000000000007918 */ /* 0x000fc80000000000 */
[----:B------:R-:W-:Y:S02]  /*4df60*/  IMAD.MOV.U32 R22, RZ, RZ, R14 ;  /* 0x000000ffff167224 */ /* 0x000fe400078e000e */
[----:B------:R-:W-:Y:S01]  /*4df70*/  IMAD.MOV.U32 R23, RZ, RZ, R15 ;  /* 0x000000ffff177224 */ /* 0x000fe200078e000f */
[----:B--2---:R0:W-:Y:S04]  /*4df80*/  STL.64 [R1+0x1d58], R4 ;  /* 0x001d580401007387 */ /* 0x0041e80000100a00 */
[----:B0-----:R-:W2:Y:S04]  /*4df90*/  LDL.LU R4, [R1+0x20] ;  /* 0x0000200001047983 */ /* 0x001ea80000300800 */
[----:B------:R-:W2:Y:S04]  /*4dfa0*/  LDL.LU R5, [R1+0x24] ;  /* 0x0000240001057983 */ /* 0x000ea80000300800 */
[----:B------:R0:W-:Y:S04]  /*4dfb0*/  STL [R1+0x1d34], R2 ;  /* 0x001d340201007387 */ /* 0x0001e80000100800 */
[----:B------:R1:W-:Y:S04]  /*4dfc0*/  STL [R1+0x1d30], R3 ;  /* 0x001d300301007387 */ /* 0x0003e80000100800 */
[----:B------:R-:W4:Y:S01]  /*4dfd0*/  LDL.LU.64 R14, [R1+0x1e38] ;  /* 0x001e3800010e7983 */ /* 0x000f220000300a00 */
[----:B0-----:R-:W-:-:S02]  /*4dfe0*/  IMAD.MOV.U32 R2, RZ, RZ, R21 ;  /* 0x000000ffff027224 */ /* 0x001fc400078e0015 */
[----:B-1----:R-:W-:Y:S02]  /*4dff0*/  IMAD.MOV.U32 R3, RZ, RZ, R20 ;  /* 0x000000ffff037224 */ /* 0x002fe400078e0014 */
[----:B------:R-:W-:Y:S02]  /*4e000*/  IMAD.MOV.U32 R20, RZ, RZ, R12 ;  /* 0x000000ffff147224 */ /* 0x000fe400078e000c */
[----:B------:R-:W-:Y:S02]  /*4e010*/  IMAD.MOV.U32 R21, RZ, RZ, R13 ;  /* 0x000000ffff157224 */ /* 0x000fe400078e000d */
[----:B------:R-:W2:Y:S04]  /*4e020*/  LDL.LU.64 R12, [R1+0x1e30] ;  /* 0x001e3000010c7983 */ /* 0x000ea80000300a00 */
[----:B------:R0:W-:Y:S04]  /*4e030*/  STL [R1+0x1d3c], R22 ;  /* 0x001d3c1601007387 */ /* 0x0001e80000100800 */
[----:B------:R1:W-:Y:S04]  /*4e040*/  STL [R1+0x1d38], R23 ;  /* 0x001d381701007387 */ /* 0x0003e80000100800 */
[----:B------:R3:W-:Y:S01]  /*4e050*/  STL.64 [R1+0x1d68], R20 ;  /* 0x001d681401007387 */ /* 0x0007e20000100a00 */
[----:B0-----:R-:W-:-:S02]  /*4e060*/  IMAD.MOV.U32 R22, RZ, RZ, R28 ;  /* 0x000000ffff167224 */ /* 0x001fc400078e001c */
[----:B-1----:R-:W-:Y:S02]  /*4e070*/  IMAD.MOV.U32 R23, RZ, RZ, R0 ;  /* 0x000000ffff177224 */ /* 0x002fe400078e0000 */
[----:B---3--:R-:W-:Y:S02]  /*4e080*/  IMAD.MOV.U32 R21, RZ, RZ, R29 ;  /* 0x000000ffff157224 */ /* 0x008fe400078e001d */
[----:B--2---:R-:W-:Y:S02]  /*4e090*/  IMAD.MOV.U32 R20, RZ, RZ, R12 ;  /* 0x000000ffff147224 */ /* 0x004fe400078e000c */
[----:B------:R-:W2:Y:S04]  /*4e0a0*/  LDL.LU R12, [R1+0x1e2c] ;  /* 0x001e2c00010c7983 */ /* 0x000ea80000300800 */
[----:B------:R-:W3:Y:S04]  /*4e0b0*/  LDL.LU R29, [R1+0x1e28] ;  /* 0x001e2800011d7983 */ /* 0x000ee80000300800 */
[----:B------:R-:W2:Y:S04]  /*4e0c0*/  LDL.LU R28, [R1+0x1e24] ;  /* 0x001e2400011c7983 */ /* 0x000ea80000300800 */
[----:B------:R-:W2:Y:S04]  /*4e0d0*/  LDL.LU R0, [R1+0x1e20] ;  /* 0x001e200001007983 */ /* 0x000ea80000300800 */
[----:B------:R-:W-:Y:S04]  /*4e0e0*/  STL.64 [R1+0x1d78], R22 ;  /* 0x001d781601007387 */ /* 0x000fe80000100a00 */
[----:B------:R0:W-:Y:S02]  /*4e0f0*/  STL.64 [R1+0x1d70], R20 ;  /* 0x001d701401007387 */ /* 0x0001e40000100a00 */
[----:B0-----:R-:W-:-:S02]  /*4e100*/  IMAD.MOV.U32 R20, RZ, RZ, R3 ;  /* 0x000000ffff147224 */ /* 0x001fc400078e0003 */
[----:B------:R-:W-:-:S05]  /*4e110*/  IMAD.MOV.U32 R21, RZ, RZ, R2 ;  /* 0x000000ffff157224 */ /* 0x000fca00078e0002 */
[----:B------:R0:W-:Y:S02]  /*4e120*/  STL.64 [R1+0x1d88], R20 ;  /* 0x001d881401007387 */ /* 0x0001e40000100a00 */
[----:B0-----:R-:W-:Y:S01]  /*4e130*/  MOV R20, R24 ;  /* 0x0000001800147202 */ /* 0x001fe20000000f00 */
[----:B------:R-:W-:-:S05]  /*4e140*/  IMAD.MOV.U32 R21, RZ, RZ, R19 ;  /* 0x000000ffff157224 */ /* 0x000fca00078e0013 */
[----:B------:R0:W-:Y:S02]  /*4e150*/  STL.64 [R1+0x1da0], R20 ;  /* 0x001da01401007387 */ /* 0x0001e40000100a00 */
[----:B0-----:R-:W-:Y:S02]  /*4e160*/  IMAD.MOV.U32 R20, RZ, RZ, R18 ;  /* 0x000000ffff147224 */ /* 0x001fe400078e0012 */
[----:B------:R-:W-:-:S05]  /*4e170*/  IMAD.MOV.U32 R21, RZ, RZ, R17 ;  /* 0x000000ffff157224 */ /* 0x000fca00078e0011 */
[----:B------:R0:W-:Y:S02]  /*4e180*/  STL.64 [R1+0x1db8], R20 ;  /* 0x001db81401007387 */ /* 0x0001e40000100a00 */
[----:B0-----:R-:W-:Y:S02]  /*4e190*/  IMAD.MOV.U32 R20, RZ, RZ, R16 ;  /* 0x000000ffff147224 */ /* 0x001fe400078e0010 */
[----:B----4-:R-:W-:-:S05]  /*4e1a0*/  IMAD.MOV.U32 R21, RZ, RZ, R15 ;  /* 0x000000ffff157224 */ /* 0x010fca00078e000f */
[----:B------:R-:W-:Y:S04]  /*4e1b0*/  STL.64 [R1+0x1de0], R20 ;  /* 0x001de01401007387 */ /* 0x000fe80000100a00 */
[----:B------:R-:W4:Y:S04]  /*4e1c0*/  LDL.LU R24, [R1+0xb0] ;  /* 0x0000b00001187983 */ /* 0x000f280000300800 */
[----:B------:R-:W4:Y:S04]  /*4e1d0*/  LDL.LU R25, [R1+0xb4] ;  /* 0x0000b40001197983 */ /* 0x000f280000300800 */
[----:B------:R-:W4:Y:S04]  /*4e1e0*/  LDL.LU R26, [R1+0xb8] ;  /* 0x0000b800011a7983 */ /* 0x000f280000300800 */
[----:B------:R-:W4:Y:S01]  /*4e1f0*/  LDL.LU R27, [R1+0xbc] ;  /* 0x0000bc00011b7983 */ /* 0x000f220000300800 */
[----:B---3--:R-:W-:-:S02]  /*4e200*/  IMAD.MOV.U32 R17, RZ, RZ, R29 ;  /* 0x000000ffff117224 */ /* 0x008fc400078e001d */
[----:B--2---:R-:W-:Y:S01]  /*4e210*/  IMAD.MOV.U32 R16, RZ, RZ, R28 ;  /* 0x000000ffff107224 */ /* 0x004fe200078e001c */
[----:B----4-:R-:W-:Y:S04]  /*4e220*/  STL.64 [R1+0x1df0], R26 ;  /* 0x001df01a01007387 */ /* 0x010fe80000100a00 */
[----:B------:R-:W-:Y:S04]  /*4e230*/  STL.64 [R1+0x1de8], R24 ;  /* 0x001de81801007387 */ /* 0x000fe80000100a00 */
[----:B------:R-:W2:Y:S04]  /*4e240*/  LDL.LU R28, [R1+0x1e1c] ;  /* 0x001e1c00011c7983 */ /* 0x000ea80000300800 */
[----:B------:R-:W3:Y:S04]  /*4e250*/  LDL.LU R29, [R1+0x1e18] ;  /* 0x001e1800011d7983 */ /* 0x000ee80000300800 */
[----:B------:R0:W-:Y:S04]  /*4e260*/  STL.64 [R1+0x1df8], R16 ;  /* 0x001df81001007387 */ /* 0x0001e80000100a00 */
[----:B0-----:R-:W4:Y:S04]  /*4e270*/  LDL.LU R16, [R1+0xd0] ;  /* 0x0000d00001107983 */ /* 0x001f280000300800 */
[----:B------:R-:W4:Y:S04]  /*4e280*/  LDL.LU R17, [R1+0xd4] ;  /* 0x0000d40001117983 */ /* 0x000f280000300800 */
[----:B------:R-:W2:Y:S04]  /*4e290*/  LDL.LU R18, [R1+0xd8] ;  /* 0x0000d80001127983 */ /* 0x000ea80000300800 */
[----:B------:R-:W2:Y:S04]  /*4e2a0*/  LDL.LU R19, [R1+0xdc] ;  /* 0x0000dc0001137983 */ /* 0x000ea80000300800 */
[----:B--2---:R-:W-:Y:S04]  /*4e2b0*/  STL.64 [R1+0x1e10], R18 ;  /* 0x001e101201007387 */ /* 0x004fe80000100a00 */
[----:B----4-:R0:W-:Y:S04]  /*4e2c0*/  STL.64 [R1+0x1e08], R16 ;  /* 0x001e081001007387 */ /* 0x0101e80000100a00 */
[----:B0-----:R-:W2:Y:S04]  /*4e2d0*/  LDL.LU R16, [R1+0xf0] ;  /* 0x0000f00001107983 */ /* 0x001ea80000300800 */
[----:B------:R-:W2:Y:S04]  /*4e2e0*/  LDL.LU R17, [R1+0xf4] ;  /* 0x0000f40001117983 */ /* 0x000ea80000300800 */
[----:B------:R-:W2:Y:S04]  /*4e2f0*/  LDL.LU R18, [R1+0xf8] ;  /* 0x0000f80001127983 */ /* 0x000ea80000300800 */
[----:B------:R-:W2:Y:S04]  /*4e300*/  LDL.LU R19, [R1+0xfc] ;  /* 0x0000fc0001137983 */ /* 0x000ea80000300800 */
[----:B------:R-:W4:Y:S01]  /*4e310*/  LDL.LU.64 R24, [R1+0x10] ;  /* 0x0000100001187983 */ /* 0x000f220000300a00 */
[----:B------:R-:W-:-:S02]  /*4e320*/  IMAD.MOV.U32 R22, RZ, RZ, R28 ;  /* 0x000000ffff167224 */ /* 0x000fc400078e001c */
[----:B------:R-:W-:Y:S01]  /*4e330*/  IMAD.MOV.U32 R23, RZ, RZ, R0 ;  /* 0x000000ffff177224 */ /* 0x000fe200078e0000 */
[----:B------:R-:W4:Y:S01]  /*4e340*/  LDL.LU R20, [R1+0xc0] ;  /* 0x0000c00001147983 */ /* 0x000f220000300800 */
[----:B---3--:R-:W-:Y:S01]  /*4e350*/  IMAD.MOV.U32 R21, RZ, RZ, R29 ;  /* 0x000000ffff157224 */ /* 0x008fe200078e001d */
[----:B--2---:R-:W-:-:S15]  /*4e360*/  HMMA.16816.F32.BF16 R16, R8, R4, R16 ;  /* 0x000000040810723c */ /* 0x004fde0000041810 */
[----:B------:R-:W-:-:S04]  /*4e370*/  NOP ;  /* 0x0000000000007918 */ /* 0x000fc80000000000 */
[----:B------:R-:W-:Y:S02]  /*4e380*/  IMAD.MOV.U32 R28, RZ, RZ, R18 ;  /* 0x000000ffff1c7224 */ /* 0x000fe400078e0012 */
[----:B------:R-:W-:Y:S02]  /*4e390*/  IMAD.MOV.U32 R0, RZ, RZ, R19 ;  /* 0x000000ffff007224 */ /* 0x000fe400078e0013 */
[----:B------:R-:W-:Y:S02]  /*4e3a0*/  IMAD.MOV.U32 R15, RZ, RZ, R16 ;  /* 0x000000ffff0f7224 */ /* 0x000fe400078e0010 */
[----:B------:R-:W-:Y:S01]  /*4e3b0*/  IMAD.MOV.U32 R29, RZ, RZ, R17 ;  /* 0x000000ffff1d7224 */ /* 0x000fe200078e0011 */
[----:B------:R-:W4:Y:S04]  /*4e3c0*/  LDL.LU.64 R18, [R1+0x1e10] ;  /* 0x001e100001127983 */ /* 0x000f280000300a00 */
[----:B------:R-:W4:Y:S04]  /*4e3d0*/  LDL.LU.64 R16, [R1+0x1e08] ;  /* 0x001e080001107983 */ /* 0x000f280000300a00 */
[----:B------:R0:W-:Y:S04]  /*4e3e0*/  STL.64 [R1+0x1d80], R4 ;  /* 0x001d800401007387 */ /* 0x0001e80000100a00 */
[----:B0-----:R-:W2:Y:S04]  /*4e3f0*/  LDL.LU R4, [R1+0xa0] ;  /* 0x0000a00001047983 */ /* 0x001ea80000300800 */
[----:B------:R-:W2:Y:S04]  /*4e400*/  LDL.LU R5, [R1+0xa4] ;  /* 0x0000a40001057983 */ /* 0x000ea80000300800 */
[----:B------:R-:W3:Y:S04]  /*4e410*/  LDL.LU R6, [R1+0xa8] ;  /* 0x0000a80001067983 */ /* 0x000ee80000300800 */
[----:B------:R-:W3:Y:S04]  /*4e420*/  LDL.LU R7, [R1+0xac] ;  /* 0x0000ac0001077983 */ /* 0x000ee80000300800 */
[----:B---3--:R-:W-:Y:S04]  /*4e430*/  STL.64 [R1+0x1d98], R6 ;  /* 0x001d980601007387 */ /* 0x008fe80000100a00 */
[----:B--2---:R0:W-:Y:S04]  /*4e440*/  STL.64 [R1+0x1d90], R4 ;  /* 0x001d900401007387 */ /* 0x0041e80000100a00 */
[----:B0-----:R-:W2:Y:S04]  /*4e450*/  LDL.LU R4, [R1+0x70] ;  /* 0x0000700001047983 */ /* 0x001ea80000300800 */
[----:B------:R-:W2:Y:S01]  /*4e460*/  LDL.LU R5, [R1+0x74] ;  /* 0x0000740001057983 */ /* 0x000ea20000300800 */
[----:B------:R-:W-:-:S02]  /*4e470*/  IMAD.MOV.U32 R6, RZ, RZ, R12 ;  /* 0x000000ffff067224 */ /* 0x000fc400078e000c */
[----:B------:R-:W-:Y:S01]  /*4e480*/  IMAD.MOV.U32 R7, RZ, RZ, R13 ;  /* 0x000000ffff077224 */ /* 0x000fe200078e000d */
[----:B------:R-:W3:Y:S04]  /*4e490*/  LDL.LU R12, [R1+0x1e04] ;  /* 0x001e0400010c7983 */ /* 0x000ee80000300800 */
[----:B------:R-:W3:Y:S04]  /*4e4a0*/  LDL.LU R13, [R1+0x1e00] ;  /* 0x001e0000010d7983 */ /* 0x000ee80000300800 */
[----:B------:R-:W-:Y:S01]  /*4e4b0*/  STL.64 [R1+0x1db0], R6 ;  /* 0x001db00601007387 */ /* 0x000fe20000100a00 */
[----:B----4-:R-:W-:Y:S03]  /*4e4c0*/  HMMA.16816.F32.BF16 R16, R8, R24, R16 ;  /* 0x000000180810723c */ /* 0x010fe60000041810 */
[----:B--2---:R0:W-:Y:S04]  /*4e4d0*/  STL.64 [R1+0x1da8], R4 ;  /* 0x001da80401007387 */ /* 0x0041e80000100a00 */
[----:B0-----:R-:W2:Y:S04]  /*4e4e0*/  LDL.LU R4, [R1+0x80] ;  /* 0x0000800001047983 */ /* 0x001ea80000300800 */
[----:B------:R-:W2:Y:S04]  /*4e4f0*/  LDL.LU R5, [R1+0x84] ;  /* 0x0000840001057983 */ /* 0x000ea80000300800 */
[----:B------:R-:W4:Y:S04]  /*4e500*/  LDL.LU R6, [R1+0x88] ;  /* 0x0000880001067983 */ /* 0x000f280000300800 */
[----:B------:R-:W4:Y:S04]  /*4e510*/  LDL.LU R7, [R1+0x8c] ;  /* 0x00008c0001077983 */ /* 0x000f280000300800 */
[----:B----4-:R-:W-:Y:S04]  /*4e520*/  STL.64 [R1+0x1dc8], R6 ;  /* 0x001dc80601007387 */ /* 0x010fe80000100a00 */
[----:B--2---:R0:W-:Y:S04]  /*4e530*/  STL.64 [R1+0x1dc0], R4 ;  /* 0x001dc00401007387 */ /* 0x0041e80000100a00 */
[----:B0-----:R-:W2:Y:S04]  /*4e540*/  LDL.LU R4, [R1+0x90] ;  /* 0x0000900001047983 */ /* 0x001ea80000300800 */
[----:B------:R-:W2:Y:S04]  /*4e550*/  LDL.LU R5, [R1+0x94] ;  /* 0x0000940001057983 */ /* 0x000ea80000300800 */
[----:B------:R-:W2:Y:S04]  /*4e560*/  LDL.LU R6, [R1+0x98] ;  /* 0x0000980001067983 */ /* 0x000ea80000300800 */
[----:B------:R-:W2:Y:S04]  /*4e570*/  LDL.LU R7, [R1+0x9c] ;  /* 0x00009c0001077983 */ /* 0x000ea80000300800 */
[----:B------:R0:W-:Y:S04]  /*4e580*/  STL.64 [R1+0x100], R16 ;  /* 0x0001001001007387 */ /* 0x0001e80000100a00 */
[----:B------:R1:W-:Y:S04]  /*4e590*/  STL.64 [R1+0x108], R18 ;  /* 0x0001081201007387 */ /* 0x0003e80000100a00 */
[----:B0-----:R-:W1:Y:S01]  /*4e5a0*/  LDL.LU.64 R16, [R1+0x1df8] ;  /* 0x001df80001107983 */ /* 0x001e620000300a00 */
[----:B------:R-:W-:-:S02]  /*4e5b0*/  IMAD.MOV.U32 R3, RZ, RZ, R24 ;  /* 0x000000ffff037224 */ /* 0x000fc400078e0018 */
[----:B------:R-:W-:Y:S01]  /*4e5c0*/  IMAD.MOV.U32 R2, RZ, RZ, R25 ;  /* 0x000000ffff027224 */ /* 0x000fe200078e0019 */
[----:B------:R-:W3:Y:S04]  /*4e5d0*/  LDL.LU.64 R26, [R1+0x1df0] ;  /* 0x001df000011a7983 */ /* 0x000ee80000300a00 */
[----:B------:R-:W3:Y:S01]  /*4e5e0*/  LDL.LU.64 R24, [R1+0x1de8] ;  /* 0x001de80001187983 */ /* 0x000ee20000300a00 */
[----:B-1----:R-:W-:Y:S03]  /*4e5f0*/  HMMA.16816.F32.BF16 R16, R8, R16, R20 ;  /* 0x000000100810723c */ /* 0x002fe60000041814 */
[----:B------:R-:W2:-:S15]  /*4e600*/  LDL.LU.64 R20, [R1+0x1de0] ;  /* 0x001de00001147983 */ /* 0x000e9e0000300a00 */
[----:B------:R-:W-:Y:S01]  /*4e610*/  NOP ;  /* 0x0000000000007918 */ /* 0x000fe20000000000 */
[----:B------:R-:W-:Y:S04]  /*4e620*/  STL.64 [R1+0xf0], R16 ;  /* 0x0000f01001007387 */ /* 0x000fe80000100a00 */
[----:B------:R0:W-:Y:S04]  /*4e630*/  STL.64 [R1+0xf8], R18 ;  /* 0x0000f81201007387 */ /* 0x0001e80000100a00 */
[----:B0-----:R-:W2:Y:S04]  /*4e640*/  LDL.LU.64 R18, [R1+0x1dd8] ;  /* 0x001dd80001127983 */ /* 0x001ea80000300a00 */
[----:B------:R-:W2:Y:S01]  /*4e650*/  LDL.LU.64 R16, [R1+0x1dd0] ;  /* 0x001dd00001107983 */ /* 0x000ea20000300a00 */
[----:B---3--:R-:W-:-:S15]  /*4e660*/  HMMA.16816.F32.BF16 R24, R8, R12, R24 ;  /* 0x0000000c0818723c */ /* 0x008fde0000041818 */
[----:B------:R-:W-:-:S04]  /*4e670*/  NOP ;  /* 0x0000000000007918 */ /* 0x000fc80000000000 */
[----:B------:R-:W-:Y:S04]  /*4e680*/  STL.64 [R1+0x1ca0], R26 ;  /* 0x001ca01a01007387 */ /* 0x000fe80000100a00 */
[----:B------:R0:W-:Y:S04]  /*4e690*/  STL.64 [R1+0x1c98], R24 ;  /* 0x001c981801007387 */ /* 0x0001e80000100a00 */
[----:B0-----:R-:W3:Y:S04]  /*4e6a0*/  LDL.LU.64 R24, [R1] ;  /* 0x0000000001187983 */ /* 0x001ee80000300a00 */
[----:B------:R-:W4:Y:S01]  /*4e6b0*/  LDL.LU.64 R26, [R1+0x8] ;  /* 0x00000800011a7983 */ /* 0x000f220000300a00 */
        /* <DEDUP_REMOVED lines=24> */
[----:B------:R-:W2:Y:S01]  /*4e840*/  LDL.LU.64 R20, [R1+0x1d70] ;  /* 0x001d700001147983 */ /* 0x000ea20000300a00 */
[----:B------:R-:W-:-:S02]  /*4e850*/  IMAD.MOV.U32 R8, RZ, RZ, R3 ;  /* 0x000000ffff087224 */ /* 0x000fc400078e0003 */
[----:B------:R-:W-:Y:S01]  /*4e860*/  IMAD.MOV.U32 R9, RZ, RZ, R2 ;  /* 0x000000ffff097224 */ /* 0x000fe200078e0002 */
[----:B--2---:R-:W-:Y:S01]  /*4e870*/  HMMA.16816.F32.BF16 R4, R16, R4, R20 ;  /* 0x000000041004723c */ /* 0x004fe20000041814 */
[----:B------:R-:W2:-:S15]  /*4e880*/  LDL.LU.64 R20, [R1+0x1d68] ;  /* 0x001d680001147983 */ /* 0x000e9e0000300a00 */
[----:B------:R-:W-:-:S03]  /*4e890*/  NOP ;  /* 0x0000000000007918 */ /* 0x000fc60000000000 */
[----:B------:R-:W-:Y:S02]  /*4e8a0*/  IMAD.MOV.U32 R2, RZ, RZ, R6 ;  /* 0x000000ffff027224 */ /* 0x000fe400078e0006 */
[----:B------:R-:W-:Y:S02]  /*4e8b0*/  IMAD.MOV.U32 R3, RZ, RZ, R7 ;  /* 0x000000ffff037224 */ /* 0x000fe400078e0007 */
[----:B------:R-:W-:Y:S02]  /*4e8c0*/  IMAD.MOV.U32 R22, RZ, RZ, R4 ;  /* 0x000000ffff167224 */ /* 0x000fe400078e0004 */
[----:B------:R-:W-:Y:S01]  /*4e8d0*/  IMAD.MOV.U32 R23, RZ, RZ, R5 ;  /* 0x000000ffff177224 */ /* 0x000fe200078e0005 */
[----:B------:R-:W2:Y:S04]  /*4e8e0*/  LDL.LU.64 R6, [R1+0x1d60] ;  /* 0x001d600001067983 */ /* 0x000ea80000300a00 */
[----:B------:R-:W2:Y:S02]  /*4e8f0*/  LDL.LU.64 R4, [R1+0x1d58] ;  /* 0x001d580001047983 */ /* 0x000ea40000300a00 */
[----:B--2---:R-:W-:Y:S02]  /*4e900*/  HMMA.16816.F32.BF16 R8, R16, R8, R4 ;  /* 0x000000081008723c */ /* 0x004fe40000041804 */
[----:B------:R-:W3:Y:S04]  /*4e910*/  LDL.LU.64 R6, [R1+0x1d50] ;  /* 0x001d500001067983 */ /* 0x000ee80000300a00 */
[----:B------:R-:W3:-:S13]  /*4e920*/  LDL.LU.64 R4, [R1+0x1d48] ;  /* 0x001d480001047983 */ /* 0x000eda0000300a00 */
[----:B------:R0:W-:Y:S04]  /*4e930*/  STL.64 [R1+0x1c10], R10 ;  /* 0x001c100a01007387 */ /* 0x0001e80000100a00 */
[----:B------:R-:W-:Y:S04]  /*4e940*/  STL.64 [R1+0x1c08], R8 ;  /* 0x001c080801007387 */ /* 0x000fe80000100a00 */
[----:B0-----:R-:W2:Y:S04]  /*4e950*/  LDL.LU R10, [R1+0x28] ;  /* 0x00002800010a7983 */ /* 0x001ea80000300800 */
[----:B------:R-:W2:Y:S04]  /*4e960*/  LDL.LU R11, [R1+0x2c] ;  /* 0x00002c00010b7983 */ /* 0x000ea80000300800 */
[----:B----4-:R0:W-:Y:S02]  /*4e970*/  STL.64 [R1+0x1cb8], R26 ;  /* 0x001cb81a01007387 */ /* 0x0101e40000100a00 */
[----:B0-----:R-:W-:Y:S01]  /*4e980*/  IMAD.MOV.U32 R26, RZ, RZ, R14 ;  /* 0x000000ffff1a7224 */ /* 0x001fe200078e000e */
[C---:B---3--:R-:W-:Y:S01]  /*4e990*/  HMMA.16816.F32.BF16 R4, R16.reuse, R24, R4 ;  /* 0x000000181004723c */ /* 0x048fe20000041804 */
[----:B------:R-:W3:Y:S04]  /*4e9a0*/  LDL.LU R24, [R1+0x160] ;  /* 0x0001600001187983 */ /* 0x000ee80000300800 */
[----:B------:R-:W3:Y:S04]  /*4e9b0*/  LDL.LU R25, [R1+0x164] ;  /* 0x0001640001197983 */ /* 0x000ee80000300800 */
[----:B------:R-:W4:Y:S04]  /*4e9c0*/  LDL.LU R14, [R1+0x1d40] ;  /* 0x001d4000010e7983 */ /* 0x000f280000300800 */
[----:B------:R-:W3:Y:S06]  /*4e9d0*/  LDL.LU R27, [R1+0x16c] ;  /* 0x00016c00011b7983 */ /* 0x000eec0000300800 */
[----:B------:R0:W-:Y:S04]  /*4e9e0*/  STL.64 [R1+0x1c00], R6 ;  /* 0x001c000601007387 */ /* 0x0001e80000100a00 */
[----:B------:R-:W-:Y:S04]  /*4e9f0*/  STL.64 [R1+0x1bf8], R4 ;  /* 0x001bf80401007387 */ /* 0x000fe80000100a00 */
[----:B0-----:R-:W2:Y:S04]  /*4ea00*/  LDL.LU R6, [R1+0x18] ;  /* 0x0000180001067983 */ /* 0x001ea80000300800 */
[----:B------:R-:W2:Y:S04]  /*4ea10*/  LDL.LU R7, [R1+0x1c] ;  /* 0x00001c0001077983 */ /* 0x000ea80000300800 */
[----:B--2---:R-:W-:Y:S04]  /*4ea20*/  STL.64 [R1+0x1cc0], R6 ;  /* 0x001cc00601007387 */ /* 0x004fe80000100a00 */
[----:B----4-:R0:W-:Y:S04]  /*4ea30*/  STL.64 [R1+0x1d10], R14 ;  /* 0x001d100e01007387 */ /* 0x0101e80000100a00 */
[----:B0-----:R-:W2:Y:S04]  /*4ea40*/  LDL.LU.64 R14, [R1+0x68] ;  /* 0x00006800010e7983 */ /* 0x001ea80000300a00 */
[----:B------:R-:W4:Y:S04]  /*4ea50*/  LDL.LU R4, [R1+0x150] ;  /* 0x0001500001047983 */ /* 0x000f280000300800 */
[----:B------:R-:W4:Y:S04]  /*4ea60*/  LDL.LU R5, [R1+0x154] ;  /* 0x0001540001057983 */ /* 0x000f280000300800 */
[----:B------:R-:W2:Y:S04]  /*4ea70*/  LDL.LU R6, [R1+0x158] ;  /* 0x0001580001067983 */ /* 0x000ea80000300800 */
[----:B------:R-:W2:Y:S01]  /*4ea80*/  LDL.LU R7, [R1+0x15c] ;  /* 0x00015c0001077983 */ /* 0x000ea20000300800 */
[----:B---3--:R-:W-:Y:S03]  /*4ea90*/  HMMA.16816.F32.BF16 R16, R16, R12, R24 ;  /* 0x0000000c1010723c */ /* 0x008fe60000041818 */
[----:B--2---:R-:W-:Y:S04]  /*4eaa0*/  STL.64 [R1+0x1d08], R6 ;  /* 0x001d080601007387 */ /* 0x004fe80000100a00 */
[----:B----4-:R0:W-:Y:S04]  /*4eab0*/  STL.64 [R1+0x1d00], R4 ;  /* 0x001d000401007387 */ /* 0x0101e80000100a00 */
[----:B0-----:R-:W2:Y:S04]  /*4eac0*/  LDL.LU R4, [R1+0x180] ;  /* 0x0001800001047983 */ /* 0x001ea80000300800 */
[----:B------:R-:W2:Y:S04]  /*4ead0*/  LDL.LU R5, [R1+0x184] ;  /* 0x0001840001057983 */ /* 0x000ea80000300800 */
[----:B------:R-:W2:Y:S04]  /*4eae0*/  LDL.LU R6, [R1+0x188] ;  /* 0x0001880001067983 */ /* 0x000ea80000300800 */
[----:B------:R-:W2:Y:S04]  /*4eaf0*/  LDL.LU R7, [R1+0x18c] ;  /* 0x00018c0001077983 */ /* 0x000ea80000300800 */
[----:B------:R-:W-:Y:S04]  /*4eb00*/  STL.64 [R1+0x1c20], R18 ;  /* 0x001c201201007387 */ /* 0x000fe80000100a00 */
[----:B------:R0:W-:Y:S02]  /*4eb10*/  STL.64 [R1+0x1c18], R16 ;  /* 0x001c181001007387 */ /* 0x0001e40000100a00 */
[----:B0-----:R-:W-:-:S02]  /*4eb20*/  IMAD.MOV.U32 R16, RZ, RZ, R22 ;  /* 0x000000ffff107224 */ /* 0x001fc400078e0016 */
[----:B------:R-:W-:Y:S01]  /*4eb30*/  IMAD.MOV.U32 R17, RZ, RZ, R23 ;  /* 0x000000ffff117224 */ /* 0x000fe200078e0017 */
[----:B------:R-:W3:Y:S04]  /*4eb40*/  LDL.LU R22, [R1+0x1d3c] ;  /* 0x001d3c0001167983 */ /* 0x000ee80000300800 */
[----:B------:R-:W4:Y:S01]  /*4eb50*/  LDL.LU R23, [R1+0x1d38] ;  /* 0x001d380001177983 */ /* 0x000f220000300800 */
[----:B------:R-:W-:Y:S02]  /*4eb60*/  IMAD.MOV.U32 R18, RZ, RZ, R2 ;  /* 0x000000ffff127224 */ /* 0x000fe400078e0002 */
[----:B------:R-:W-:Y:S01]  /*4eb70*/  IMAD.MOV.U32 R19, RZ, RZ, R3 ;  /* 0x000000ffff137224 */ /* 0x000fe200078e0003 */
[----:B------:R-:W2:Y:S04]  /*4eb80*/  LDL.LU R2, [R1+0x1d34] ;  /* 0x001d340001027983 */ /* 0x000ea80000300800 */
[----:B------:R-:W2:Y:S01]  /*4eb90*/  LDL.LU R3, [R1+0x1d30] ;  /* 0x001d300001037983 */ /* 0x000ea20000300800 */
[----:B------:R-:W-:-:S02]  /*4eba0*/  IMAD.MOV.U32 R24, RZ, RZ, R20 ;  /* 0x000000ffff187224 */ /* 0x000fc400078e0014 */
[----:B------:R-:W-:Y:S01]  /*4ebb0*/  IMAD.MOV.U32 R25, RZ, RZ, R21 ;  /* 0x000000ffff197224 */ /* 0x000fe200078e0015 */
[----:B------:R-:W2:Y:S04]  /*4ebc0*/  LDL.LU R20, [R1+0x1d2c] ;  /* 0x001d2c0001147983 */ /* 0x000ea80000300800 */
[----:B------:R-:W2:Y:S01]  /*4ebd0*/  LDL.LU R21, [R1+0x1d28] ;  /* 0x001d280001157983 */ /* 0x000ea20000300800 */
[----:B---3--:R-:W-:Y:S02]  /*4ebe0*/  IMAD.MOV.U32 R26, RZ, RZ, R22 ;  /* 0x000000ffff1a7224 */ /* 0x008fe400078e0016 */
[----:B----4-:R-:W-:Y:S01]  /*4ebf0*/  IMAD.MOV.U32 R27, RZ, RZ, R23 ;  /* 0x000000ffff1b7224 */ /* 0x010fe200078e0017 */
[----:B------:R-:W3:Y:S04]  /*4ec00*/  LDL.LU R22, [R1+0x1d24] ;  /* 0x001d240001167983 */ /* 0x000ee80000300800 */
[----:B------:R-:W3:Y:S04]  /*4ec10*/  LDL.LU R23, [R1+0x1d20] ;  /* 0x001d200001177983 */ /* 0x000ee80000300800 */
[----:B------:R-:W-:Y:S04]  /*4ec20*/  STL.64 [R1+0x1cd0], R26 ;  /* 0x001cd01a01007387 */ /* 0x000fe80000100a00 */
[----:B------:R2:W-:Y:S02]  /*4ec30*/  STL.64 [R1+0x1cc8], R24 ;  /* 0x001cc81801007387 */ /* 0x0005e40000100a00 */
[----:B--2---:R-:W-:-:S02]  /*4ec40*/  IMAD.MOV.U32 R24, RZ, RZ, R3 ;  /* 0x000000ffff187224 */ /* 0x004fc400078e0003 */
[----:B------:R-:W-:Y:S01]  /*4ec50*/  IMAD.MOV.U32 R25, RZ, RZ, R2 ;  /* 0x000000ffff197224 */ /* 0x000fe200078e0002 */
[----:B------:R-:W2:Y:S04]  /*4ec60*/  LDL.LU R3, [R1+0x1d1c] ;  /* 0x001d1c0001037983 */ /* 0x000ea80000300800 */
[----:B------:R-:W4:Y:S04]  /*4ec70*/  LDL.LU R2, [R1+0x1d18] ;  /* 0x001d180001027983 */ /* 0x000f280000300800 */
[----:B------:R-:W2:Y:S04]  /*4ec80*/  LDL.LU R26, [R1+0x138] ;  /* 0x00013800011a7983 */ /* 0x000ea80000300800 */
[----:B------:R-:W2:Y:S01]  /*4ec90*/  LDL.LU R27, [R1+0x13c] ;  /* 0x00013c00011b7983 */ /* 0x000ea20000300800 */
[----:B------:R-:W-:-:S02]  /*4eca0*/  IMAD.MOV.U32 R9, RZ, RZ, R14 ;  /* 0x000000ffff097224 */ /* 0x000fc400078e000e */
[----:B------:R-:W-:Y:S01]  /*4ecb0*/  IMAD.MOV.U32 R8, RZ, RZ, R15 ;  /* 0x000000ffff087224 */ /* 0x000fe200078e000f */
[----:B---3--:R-:W-:Y:S01]  /*4ecc0*/  HMMA.16816.F32.BF16 R4, R20, R14, R4 ;  /* 0x0000000e1404723c */ /* 0x008fe20000041804 */
[----:B--2---:R0:W-:Y:S04]  /*4ecd0*/  STL.64 [R1+0x1cf8], R26 ;  /* 0x001cf81a01007387 */ /* 0x0041e80000100a00 */
[----:B------:R-:W-:-:S14]  /*4ece0*/  STL.64 [R1+0x1cf0], R24 ;  /* 0x001cf01801007387 */ /* 0x000fdc0000100a00 */
[----:B------:R-:W-:Y:S01]  /*4ecf0*/  IMAD.MOV.U32 R12, RZ, RZ, R7 ;  /* 0x000000ffff0c7224 */ /* 0x000fe200078e0007 */
[----:B0-----:R-:W2:Y:S04]  /*4ed00*/  LDL.LU.64 R26, [R1+0x58] ;  /* 0x00005800011a7983 */ /* 0x001ea80000300a00 */
[----:B------:R4:W-:Y:S04]  /*4ed10*/  STL.64 [R1+0x1c30], R18 ;  /* 0x001c301201007387 */ /* 0x0009e80000100a00 */
[----:B------:R-:W-:Y:S04]  /*4ed20*/  STL.64 [R1+0x1c28], R16 ;  /* 0x001c281001007387 */ /* 0x000fe80000100a00 */
[----:B------:R-:W3:Y:S04]  /*4ed30*/  LDL.LU.64 R14, [R1+0x1d10] ;  /* 0x001d1000010e7983 */ /* 0x000ee80000300a00 */
[----:B------:R-:W-:Y:S04]  /*4ed40*/  STL.64 [R1+0x430], R4 ;  /* 0x0004300401007387 */ /* 0x000fe80000100a00 */
[----:B------:R0:W-:Y:S01]  /*4ed50*/  STL.64 [R1+0x438], R6 ;  /* 0x0004380601007387 */ /* 0x0001e20000100a00 */
[----:B----4-:R-:W-:-:S02]  /*4ed60*/  IMAD.MOV.U32 R19, RZ, RZ, R2 ;  /* 0x000000ffff137224 */ /* 0x010fc400078e0002 */
[----:B------:R-:W-:Y:S01]  /*4ed70*/  IMAD.MOV.U32 R2, RZ, RZ, R4 ;  /* 0x000000ffff027224 */ /* 0x000fe200078e0004 */
[----:B0-----:R-:W4:Y:S04]  /*4ed80*/  LDL.LU.64 R6, [R1+0x1d08] ;  /* 0x001d080001067983 */ /* 0x001f280000300a00 */
[----:B------:R-:W4:Y:S04]  /*4ed90*/  LDL.LU.64 R4, [R1+0x1d00] ;  /* 0x001d000001047983 */ /* 0x000f280000300a00 */
[----:B------:R0:W-:Y:S04]  /*4eda0*/  STL.64 [R1+0x1ce0], R10 ;  /* 0x001ce00a01007387 */ /* 0x0001e80000100a00 */
[----:B------:R-:W-:Y:S04]  /*4edb0*/  STL.64 [R1+0x1cd8], R8 ;  /* 0x001cd80801007387 */ /* 0x000fe80000100a00 */
[----:B0-----:R-:W3:Y:S04]  /*4edc0*/  LDL.LU.64 R10, [R1+0x48] ;  /* 0x00004800010a7983 */ /* 0x001ee80000300a00 */
[----:B------:R-:W-:Y:S04]  /*4edd0*/  STL [R1+0x19c4], R2 ;  /* 0x0019c40201007387 */ /* 0x000fe80000100800 */
[----:B------:R2:W-:Y:S02]  /*4ede0*/  STL [R1+0x19c0], R12 ;  /* 0x0019c00c01007387 */ /* 0x0005e40000100800 */
[----:B--2---:R-:W-:-:S02]  /*4edf0*/  IMAD.MOV.U32 R12, RZ, RZ, R26 ;  /* 0x000000ffff0c7224 */ /* 0x004fc400078e001a */
[----:B------:R-:W-:Y:S01]  /*4ee00*/  IMAD.MOV.U32 R2, RZ, RZ, R27 ;  /* 0x000000ffff027224 */ /* 0x000fe200078e001b */
[----:B----4-:R-:W-:Y:S01]  /*4ee10*/  HMMA.16816.F32.BF16 R4, R20, R26, R4 ;  /* 0x0000001a1404723c */ /* 0x010fe20000041804 */
[----:B------:R-:W2:Y:S04]  /*4ee20*/  LDL.LU.64 R26, [R1+0x1cf8] ;  /* 0x001cf800011a7983 */ /* 0x000ea80000300a00 */
[----:B------:R-:W2:Y:S01]  /*4ee30*/  LDL.LU.64 R24, [R1+0x1cf0] ;  /* 0x001cf00001187983 */ /* 0x000ea20000300a00 */
[----:B------:R-:W-:Y:S02]  /*4ee40*/  IMAD.MOV.U32 R18, RZ, RZ, R3 ;  /* 0x000000ffff127224 */ /* 0x000fe400078e0003 */
[----:B---3--:R-:W-:-:S11]  /*4ee50*/  IMAD.MOV.U32 R16, RZ, RZ, R10 ;  /* 0x000000ffff107224 */ /* 0x008fd600078e000a */
[----:B------:R-:W-:Y:S01]  /*4ee60*/  IMAD.MOV.U32 R3, RZ, RZ, R4 ;  /* 0x000000ffff037224 */ /* 0x000fe200078e0004 */
[----:B------:R0:W-:Y:S04]  /*4ee70*/  STL.64 [R1+0x420], R4 ;  /* 0x0004200401007387 */ /* 0x0001e80000100a00 */
[----:B------:R1:W-:Y:S01]  /*4ee80*/  STL.64 [R1+0x428], R6 ;  /* 0x0004280601007387 */ /* 0x0003e20000100a00 */
[----:B0-----:R-:W-:-:S03]  /*4ee90*/  IMAD.MOV.U32 R4, RZ, RZ, R15 ;  /* 0x000000ffff047224 */ /* 0x001fc600078e000f */
[----:B------:R-:W3:Y:S04]  /*4eea0*/  LDL.LU R15, [R1+0x1ce8] ;  /* 0x001ce800010f7983 */ /* 0x000ee80000300800 */
[----:B------:R0:W-:Y:S01]  /*4eeb0*/  STL [R1+0x19c8], R3 ;  /* 0x0019c80301007387 */ /* 0x0001e20000100800 */
[----:B-1----:R-:W-:Y:S02]  /*4eec0*/  IMAD.MOV.U32 R6, RZ, RZ, R28 ;  /* 0x000000ffff067224 */ /* 0x002fe400078e001c */
[----:B0-----:R-:W-:Y:S02]  /*4eed0*/  IMAD.MOV.U32 R3, RZ, RZ, R11 ;  /* 0x000000ffff037224 */ /* 0x001fe400078e000b */
[----:B------:R-:W-:Y:S01]  /*4eee0*/  IMAD.MOV.U32 R7, RZ, RZ, R0 ;  /* 0x000000ffff077224 */ /* 0x000fe200078e0000 */
[----:B--2---:R-:W-:Y:S01]  /*4eef0*/  HMMA.16816.F32.BF16 R24, R20, R10, R24 ;  /* 0x0000000a1418723c */ /* 0x004fe20000041818 */
[----:B------:R-:W2:Y:S04]  /*4ef00*/  LDL.LU.64 R10, [R1+0x1ce0] ;  /* 0x001ce000010a7983 */ /* 0x000ea80000300a00 */
[----:B------:R-:W4:-:S14]  /*4ef10*/  LDL.LU.64 R8, [R1+0x1cd8] ;  /* 0x001cd80001087983 */ /* 0x000f1c0000300a00 */
[----:B------:R-:W-:Y:S01]  /*4ef20*/  STL.64 [R1+0x410], R24 ;  /* 0x0004101801007387 */ /* 0x000fe20000100a00 */
[----:B------:R-:W-:-:S03]  /*4ef30*/  IMAD.MOV.U32 R13, RZ, RZ, R27 ;  /* 0x000000ffff0d7224 */ /* 0x000fc600078e001b */
[----:B------:R0:W-:Y:S01]  /*4ef40*/  STL.64 [R1+0x418], R26 ;  /* 0x0004181a01007387 */ /* 0x0001e20000100a00 */
[----:B------:R-:W-:-:S03]  /*4ef50*/  IMAD.MOV.U32 R28, RZ, RZ, R24 ;  /* 0x000000ffff1c7224 */ /* 0x000fc600078e0018 */
[----:B0-----:R-:W4:Y:S04]  /*4ef60*/  LDL.LU.64 R26, [R1+0x1cd0] ;  /* 0x001cd000011a7983 */ /* 0x001f280000300a00 */
[----:B------:R-:W4:Y:S04]  /*4ef70*/  LDL.LU.64 R24, [R1+0x1cc8] ;  /* 0x001cc80001187983 */ /* 0x000f280000300a00 */
[----:B------:R-:W4:Y:S04]  /*4ef80*/  LDL.LU R0, [R1+0x16ac] ;  /* 0x0016ac0001007983 */ /* 0x000f280000300800 */
[----:B------:R0:W-:Y:S04]  /*4ef90*/  STL [R1+0x19d0], R28 ;  /* 0x0019d01c01007387 */ /* 0x0001e80000100800 */
[----:B0-----:R-:W4:Y:S04]  /*4efa0*/  LDL.LU R28, [R1+0x16b0] ;  /* 0x0016b000011c7983 */ /* 0x001f280000300800 */
[----:B------:R0:W-:Y:S04]  /*4efb0*/  STL [R1+0x19cc], R13 ;  /* 0x0019cc0d01007387 */ /* 0x0001e80000100800 */
[----:B0-----:R-:W4:Y:S01]  /*4efc0*/  LDL.LU R13, [R1+0x16b4] ;  /* 0x0016b400010d7983 */ /* 0x001f220000300800 */
[----:B------:R-:W-:-:S03]  /*4efd0*/  IMAD.MOV.U32 R5, RZ, RZ, R29 ;  /* 0x000000ffff057224 */ /* 0x000fc600078e001d */
[----:B---3--:R-:W-:Y:S04]  /*4efe0*/  STL.64 [R1+0x1cb0], R14 ;  /* 0x001cb00e01007387 */ /* 0x008fe80000100a00 */
[C---:B--2---:R-:W-:Y:S08]  /*4eff0*/  HMMA.16816.F32.BF16 R4, R20.reuse, R10, R4 ;  /* 0x0000000a1404723c */ /* 0x044ff00000041804 */
[----:B----4-:R-:W-:Y:S01]  /*4f000*/  HMMA.16816.F32.BF16 R24, R20, R18, R24 ;  /* 0x000000121418723c */ /* 0x010fe20000041818 */
[----:B------:R-:W-:-:S15]  /*4f010*/  STL [R1+0x1ca8], R13 ;  /* 0x001ca80d01007387 */ /* 0x000fde0000100800 */
[----:B------:R-:W-:-:S03]  /*4f020*/  NOP ;  /* 0x0000000000007918 */ /* 0x000fc60000000000 */
[----:B------:R-:W-:Y:S04]  /*4f030*/  STL.64 [R1+0x400], R24 ;  /* 0x0004001801007387 */ /* 0x000fe80000100a00 */
[----:B------:R-:W-:Y:S04]  /*4f040*/  STL.64 [R1+0x408], R26 ;  /* 0x0004081a01007387 */ /* 0x000fe80000100a00 */
[----:B------:R0:W-:Y:S01]  /*4f050*/  STL.64 [R1+0x1c40], R18 ;  /* 0x001c401201007387 */ /* 0x0001e20000100a00 */
[----:B------:R-:W-:Y:S02]  /*4f060*/  IMAD.MOV.U32 R29, RZ, RZ, R24 ;  /* 0x000000ffff1d7224 */ /* 0x000fe400078e0018 */
[----:B0-----:R-:W-:-:S02]  /*4f070*/  IMAD.MOV.U32 R18, RZ, RZ, R16 ;  /* 0x000000ffff127224 */ /* 0x001fc400078e0010 */
[----:B------:R-:W-:-:S05]  /*4f080*/  IMAD.MOV.U32 R19, RZ, RZ, R3 ;  /* 0x000000ffff137224 */ /* 0x000fca00078e0003 */
[----:B------:R0:W-:Y:S04]  /*4f090*/  STL.64 [R1+0x1c58], R18 ;  /* 0x001c581201007387 */ /* 0x0001e80000100a00 */
[----:B------:R-:W2:Y:S04]  /*4f0a0*/  LDL.LU R24, [R1+0x100] ;  /* 0x0001000001187983 */ /* 0x000ea80000300800 */
[----:B------:R-:W2:Y:S04]  /*4f0b0*/  LDL.LU R25, [R1+0x104] ;  /* 0x0001040001197983 */ /* 0x000ea80000300800 */
[----:B------:R-:W2:Y:S04]  /*4f0c0*/  LDL.LU R26, [R1+0x108] ;  /* 0x00010800011a7983 */ /* 0x000ea80000300800 */
[----:B------:R-:W2:Y:S01]  /*4f0d0*/  LDL.LU R27, [R1+0x10c] ;  /* 0x00010c00011b7983 */ /* 0x000ea20000300800 */
[----:B0-----:R-:W-:-:S02]  /*4f0e0*/  IMAD.MOV.U32 R18, RZ, RZ, R12 ;  /* 0x000000ffff127224 */ /* 0x001fc400078e000c */
[----:B------:R-:W-:Y:S01]  /*4f0f0*/  IMAD.MOV.U32 R19, RZ, RZ, R2 ;  /* 0x000000ffff137224 */ /* 0x000fe200078e0002 */
[----:B------:R-:W3:Y:S04]  /*4f100*/  LDL.LU R12, [R1+0xf0] ;  /* 0x0000f000010c7983 */ /* 0x000ee80000300800 */
[----:B------:R-:W3:Y:S04]  /*4f110*/  LDL.LU R13, [R1+0xf4] ;  /* 0x0000f400010d7983 */ /* 0x000ee80000300800 */
[----:B------:R-:W3:Y:S04]  /*4f120*/  LDL.LU R14, [R1+0xf8] ;  /* 0x0000f800010e7983 */ /* 0x000ee80000300800 */
[----:B------:R-:W3:Y:S04]  /*4f130*/  LDL.LU R15, [R1+0xfc] ;  /* 0x0000fc00010f7983 */ /* 0x000ee80000300800 */
[----:B------:R-:W-:Y:S04]  /*4f140*/  STL.64 [R1+0x1c70], R18 ;  /* 0x001c701201007387 */ /* 0x000fe80000100a00 */
[----:B------:R0:W-:Y:S04]  /*4f150*/  STL [R1+0x19d4], R29 ;  /* 0x0019d41d01007387 */ /* 0x0001e80000100800 */
[----:B0-----:R-:W4:Y:S04]  /*4f160*/  LDL.LU R29, [R1+0x16a8] ;  /* 0x0016a800011d7983 */ /* 0x001f280000300800 */
[----:B------:R-:W-:Y:S04]  /*4f170*/  STL.64 [R1+0x3f0], R4 ;  /* 0x0003f00401007387 */ /* 0x000fe80000100a00 */
[----:B------:R0:W-:Y:S01]  /*4f180*/  STL.64 [R1+0x3f8], R6 ;  /* 0x0003f80601007387 */ /* 0x0001e20000100a00 */
[----:B------:R-:W-:-:S02]  /*4f190*/  IMAD.MOV.U32 R19, RZ, RZ, R8 ;  /* 0x000000ffff137224 */ /* 0x000fc400078e0008 */
[----:B------:R-:W-:Y:S01]  /*4f1a0*/  IMAD.MOV.U32 R18, RZ, RZ, R9 ;  /* 0x000000ffff127224 */ /* 0x000fe200078e0009 */
[----:B0-----:R-:W2:Y:S04]  /*4f1b0*/  LDL.LU.64 R6, [R1+0x1cc0] ;  /* 0x001cc00001067983 */ /* 0x001ea80000300a00 */
[----:B------:R0:W-:Y:S04]  /*4f1c0*/  STL.64 [R1+0x1c38], R10 ;  /* 0x001c380a01007387 */ /* 0x0001e80000100a00 */
[----:B------:R-:W2:Y:S04]  /*4f1d0*/  LDL.LU R8, [R1+0x80] ;  /* 0x0000800001087983 */ /* 0x000ea80000300800 */
[----:B------:R-:W2:Y:S04]  /*4f1e0*/  LDL.LU R9, [R1+0x84] ;  /* 0x0000840001097983 */ /* 0x000ea80000300800 */
[----:B0-----:R-:W2:Y:S04]  /*4f1f0*/  LDL.LU R10, [R1+0x88] ;  /* 0x00008800010a7983 */ /* 0x001ea80000300800 */
[----:B------:R-:W2:Y:S04]  /*4f200*/  LDL.LU R11, [R1+0x8c] ;  /* 0x00008c00010b7983 */ /* 0x000ea80000300800 */
[----:B--2---:R-:W-:Y:S04]  /*4f210*/  STL.64 [R1+0x1c50], R10 ;  /* 0x001c500a01007387 */ /* 0x004fe80000100a00 */
[----:B------:R0:W-:Y:S04]  /*4f220*/  STL.64 [R1+0x1c48], R8 ;  /* 0x001c480801007387 */ /* 0x0001e80000100a00 */
[----:B0-----:R-:W2:Y:S04]  /*4f230*/  LDL.LU R8, [R1+0x90] ;  /* 0x0000900001087983 */ /* 0x001ea80000300800 */
[----:B------:R-:W2:Y:S04]  /*4f240*/  LDL.LU R9, [R1+0x94] ;  /* 0x0000940001097983 */ /* 0x000ea80000300800 */
[----:B------:R-:W2:Y:S04]  /*4f250*/  LDL.LU R10, [R1+0x98] ;  /* 0x00009800010a7983 */ /* 0x000ea80000300800 */
[----:B------:R-:W2:Y:S01]  /*4f260*/  LDL.LU R11, [R1+0x9c] ;  /* 0x00009c00010b7983 */ /* 0x000ea20000300800 */
[C---:B------:R-:W-:Y:S03]  /*4f270*/  HMMA.16816.F32.BF16 R24, R20.reuse, R6, R24 ;  /* 0x000000061418723c */ /* 0x040fe60000041818 */
        /* <DEDUP_REMOVED lines=14> */
[----:B0-----:R-:W3:Y:S02]  /*4f360*/  LDL.LU.64 R26, [R1+0x1cb8] ;  /* 0x001cb800011a7983 */ /* 0x001ee40000300a00 */
[----:B---3--:R-:W-:Y:S01]  /*4f370*/  HMMA.16816.F32.BF16 R12, R20, R26, R12 ;  /* 0x0000001a140c723c */ /* 0x008fe2000004180c */
[----:B------:R-:W-:-:S02]  /*4f380*/  IMAD.MOV.U32 R4, RZ, RZ, R26 ;  /* 0x000000ffff047224 */ /* 0x000fc400078e001a */
[----:B------:R-:W-:-:S15]  /*4f390*/  IMAD.MOV.U32 R3, RZ, RZ, R27 ;  /* 0x000000ffff037224 */ /* 0x000fde00078e001b */
[----:B------:R-:W-:Y:S01]  /*4f3a0*/  NOP ;  /* 0x0000000000007918 */ /* 0x000fe20000000000 */
[----:B------:R-:W-:Y:S04]  /*4f3b0*/  STL.64 [R1+0x3d0], R12 ;  /* 0x0003d00c01007387 */ /* 0x000fe80000100a00 */
[----:B------:R0:W-:Y:S04]  /*4f3c0*/  STL.64 [R1+0x3d8], R14 ;  /* 0x0003d80e01007387 */ /* 0x0001e80000100a00 */
[----:B0-----:R-:W3:Y:S04]  /*4f3d0*/  LDL.LU.64 R14, [R1+0x1cb0] ;  /* 0x001cb000010e7983 */ /* 0x001ee80000300a00 */
[----:B------:R-:W2:Y:S04]  /*4f3e0*/  LDL.LU R13, [R1+0x1ca8] ;  /* 0x001ca800010d7983 */ /* 0x000ea80000300800 */
[----:B------:R-:W3:Y:S04]  /*4f3f0*/  LDL.LU.64 R26, [R1+0x1ca0] ;  /* 0x001ca000011a7983 */ /* 0x000ee80000300a00 */
[----:B------:R-:W3:Y:S04]  /*4f400*/  LDL.LU.64 R24, [R1+0x1c98] ;  /* 0x001c980001187983 */ /* 0x000ee80000300a00 */
[----:B------:R-:W2:Y:S01]  /*4f410*/  LDL.LU R2, [R1+0x1708] ;  /* 0x0017080001027983 */ /* 0x000ea20000300800 */
[----:B---3--:R-:W-:Y:S03]  /*4f420*/  HMMA.16816.F32.BF16 R20, R20, R14, R24 ;  /* 0x0000000e1414723c */ /* 0x008fe60000041818 */
[----:B------:R-:W2:Y:S04]  /*4f430*/  LDL.LU.64 R26, [R1+0x1c90] ;  /* 0x001c9000011a7983 */ /* 0x000ea80000300a00 */
[----:B------:R-:W2:-:S12]  /*4f440*/  LDL.LU.64 R24, [R1+0x1c88] ;  /* 0x001c880001187983 */ /* 0x000e980000300a00 */
[----:B------:R-:W-:Y:S04]  /*4f450*/  STL.64 [R1+0x3c0], R20 ;  /* 0x0003c01401007387 */ /* 0x000fe80000100a00 */
[----:B------:R-:W-:Y:S01]  /*4f460*/  STL.64 [R1+0x3c8], R22 ;  /* 0x0003c81601007387 */ /* 0x000fe20000100a00 */
[----:B--2---:R-:W-:Y:S03]  /*4f470*/  HMMA.16816.F32.BF16 R16, R24, R18, R8 ;  /* 0x000000121810723c */ /* 0x004fe60000041808 */
[----:B------:R-:W2:Y:S04]  /*4f480*/  LDL.LU.64 R10, [R1+0x1c80] ;  /* 0x001c8000010a7983 */ /* 0x000ea80000300a00 */
[----:B------:R-:W2:-:S12]  /*4f490*/  LDL.LU.64 R8, [R1+0x1c78] ;  /* 0x001c780001087983 */ /* 0x000e980000300a00 */
        /* <DEDUP_REMOVED lines=26> */
[----:B------:R0:W-:Y:S04]  /*4f640*/  STL.64 [R1+0x378], R10 ;  /* 0x0003780a01007387 */ /* 0x0001e80000100a00 */
[----:B0-----:R-:W3:Y:S04]  /*4f650*/  LDL.LU.64 R10, [R1+0x1c10] ;  /* 0x001c1000010a7983 */ /* 0x001ee80000300a00 */
[----:B------:R-:W3:Y:S01]  /*4f660*/  LDL.LU.64 R8, [R1+0x1c08] ;  /* 0x001c080001087983 */ /* 0x000ee20000300a00 */
[----:B------:R-:W-:-:S02]  /*4f670*/  IMAD.MOV.U32 R22, RZ, RZ, R4 ;  /* 0x000000ffff167224 */ /* 0x000fc400078e0004 */
[----:B------:R-:W-:Y:S01]  /*4f680*/  IMAD.MOV.U32 R23, RZ, RZ, R3 ;  /* 0x000000ffff177224 */ /* 0x000fe200078e0003 */
[C---:B---3--:R-:W-:Y:S01]  /*4f690*/  HMMA.16816.F32.BF16 R8, R24.reuse, R6, R8 ;  /* 0x000000061808723c */ /* 0x048fe20000041808 */
[----:B------:R-:W3:Y:S04]  /*4f6a0*/  LDL.LU.64 R6, [R1+0x1c00] ;  /* 0x001c000001067983 */ /* 0x000ee80000300a00 */
[----:B------:R-:W3:Y:S04]  /*4f6b0*/  LDL.LU.64 R4, [R1+0x1bf8] ;  /* 0x001bf80001047983 */ /* 0x000ee80000300a00 */
[----:B------:R-:W3:Y:S01]  /*4f6c0*/  LDL.LU R3, [R1+0x1704] ;  /* 0x0017040001037983 */ /* 0x000ee20000300800 */
[----:B--2---:R-:W-:Y:S01]  /*4f6d0*/  HMMA.16816.F32.BF16 R16, R24, R14, R16 ;  /* 0x0000000e1810723c */ /* 0x004fe20000041810 */
[----:B----4-:R-:W-:-:S02]  /*4f6e0*/  IADD3 R29, P2, PT, R29, UR10, RZ ;  /* 0x0000000a1d1d7c10 */ /* 0x010fc4000ff5e0ff */
[----:B------:R-:W-:Y:S02]  /*4f6f0*/  IADD3 R13, P3, PT, R13, UR10, RZ ;  /* 0x0000000a0d0d7c10 */ /* 0x000fe4000ff7e0ff */
[----:B------:R-:W-:-:S04]  /*4f700*/  IADD3 R28, P4, PT, R28, UR10, RZ ;  /* 0x0000000a1c1c7c10 */ /* 0x000fc8000ff9e0ff */
[----:B------:R-:W-:Y:S04]  /*4f710*/  STL.64 [R1+0x360], R8 ;  /* 0x0003600801007387 */ /* 0x000fe80000100a00 */
[----:B------:R0:W-:Y:S01]  /*4f720*/  STL.64 [R1+0x368], R10 ;  /* 0x0003680a01007387 */ /* 0x0001e20000100a00 */
[----:B------:R-:W-:Y:S02]  /*4f730*/  IADD3 R0, P5, PT, R0, UR10, RZ ;  /* 0x0000000a00007c10 */ /* 0x000fe4000ffbe0ff */
[----:B------:R-:W-:Y:S01]  /*4f740*/  IADD3 R2, P6, PT, R2, UR10, RZ ;  /* 0x0000000a02027c10 */ /* 0x000fe2000ffde0ff */
[----:B---3--:R-:W-:Y:S02]  /*4f750*/  HMMA.16816.F32.BF16 R20, R24, R22, R4 ;  /* 0x000000161814723c */ /* 0x008fe40000041804 */
[----:B------:R-:W-:-:S15]  /*4f760*/  IMAD.MOV.U32 R4, RZ, RZ, R19 ;  /* 0x000000ffff047224 */ /* 0x000fde00078e0013 */
[----:B------:R-:W-:Y:S02]  /*4f770*/  NOP ;  /* 0x0000000000007918 */ /* 0x000fe40000000000 */
[----:B0-----:R-:W-:Y:S02]  /*4f780*/  IMAD.MOV.U32 R11, RZ, RZ, R20 ;  /* 0x000000ffff0b7224 */ /* 0x001fe400078e0014 */
[----:B------:R-:W-:Y:S02]  /*4f790*/  IMAD.MOV.U32 R7, RZ, RZ, R21 ;  /* 0x000000ffff077224 */ /* 0x000fe400078e0015 */
[----:B------:R-:W-:Y:S01]  /*4f7a0*/  IMAD.MOV.U32 R5, RZ, RZ, R23 ;  /* 0x000000ffff057224 */ /* 0x000fe200078e0017 */
[----:B------:R-:W-:Y:S04]  /*4f7b0*/  STL.64 [R1+0x150], R20 ;  /* 0x0001501401007387 */ /* 0x000fe80000100a00 */
[----:B------:R-:W-:Y:S04]  /*4f7c0*/  STL.64 [R1+0x158], R22 ;  /* 0x0001581601007387 */ /* 0x000fe80000100a00 */
[----:B------:R-:W2:Y:S04]  /*4f7d0*/  LDL.LU R12, [R1+0x1700] ;  /* 0x00170000010c7983 */ /* 0x000ea80000300800 */
[----:B------:R-:W-:Y:S04]  /*4f7e0*/  STL [R1+0x19e0], R11 ;  /* 0x0019e00b01007387 */ /* 0x000fe80000100800 */
[----:B------:R-:W-:Y:S04]  /*4f7f0*/  STL [R1+0x19dc], R7 ;  /* 0x0019dc0701007387 */ /* 0x000fe80000100800 */
[----:B------:R-:W-:Y:S04]  /*4f800*/  STL [R1+0x19d8], R5 ;  /* 0x0019d80501007387 */ /* 0x000fe80000100800 */
[----:B------:R-:W-:Y:S04]  /*4f810*/  STL.64 [R1+0x140], R16 ;  /* 0x0001401001007387 */ /* 0x000fe80000100a00 */
[----:B------:R-:W-:Y:S04]  /*4f820*/  STL.64 [R1+0x148], R18 ;  /* 0x0001481201007387 */ /* 0x000fe80000100a00 */
[----:B------:R-:W-:Y:S04]  /*4f830*/  STL [R1+0x19e4], R4 ;  /* 0x0019e40401007387 */ /* 0x000fe80000100800 */
[----:B------:R-:W-:Y:S04]  /*4f840*/  STL [R1+0x16a8], R29 ;  /* 0x0016a81d01007387 */ /* 0x000fe80000100800 */
[----:B------:R-:W3:Y:S04]  /*4f850*/  LDL.LU R24, [R1+0x1698] ;  /* 0x0016980001187983 */ /* 0x000ee80000300800 */
[----:B------:R-:W-:Y:S04]  /*4f860*/  STL [R1+0x16b4], R13 ;  /* 0x0016b40d01007387 */ /* 0x000fe80000100800 */
[----:B------:R-:W4:Y:S04]  /*4f870*/  LDL.LU R25, [R1+0x170c] ;  /* 0x00170c0001197983 */ /* 0x000f280000300800 */
[----:B------:R-:W-:Y:S04]  /*4f880*/  STL [R1+0x16b0], R28 ;  /* 0x0016b01c01007387 */ /* 0x000fe80000100800 */
[----:B------:R-:W4:Y:S04]  /*4f890*/  LDL.LU R26, [R1+0x16a4] ;  /* 0x0016a400011a7983 */ /* 0x000f280000300800 */
[----:B------:R0:W-:Y:S04]  /*4f8a0*/  STL [R1+0x16ac], R0 ;  /* 0x0016ac0001007387 */ /* 0x0001e80000100800 */
[----:B------:R-:W4:Y:S04]  /*4f8b0*/  LDL.LU R27, [R1+0x16f8] ;  /* 0x0016f800011b7983 */ /* 0x000f280000300800 */
[----:B0-----:R-:W4:Y:S04]  /*4f8c0*/  LDL.LU R0, [R1+0x16a0] ;  /* 0x0016a00001007983 */ /* 0x001f280000300800 */
[----:B------:R-:W4:Y:S04]  /*4f8d0*/  LDL.LU R14, [R1+0x16e4] ;  /* 0x0016e400010e7983 */ /* 0x000f280000300800 */
[----:B------:R-:W4:Y:S04]  /*4f8e0*/  LDL.LU R15, [R1+0x169c] ;  /* 0x00169c00010f7983 */ /* 0x000f280000300800 */
[----:B------:R-:W4:Y:S04]  /*4f8f0*/  LDL.LU R16, [R1+0x16dc] ;  /* 0x0016dc0001107983 */ /* 0x000f280000300800 */
[----:B------:R0:W-:Y:S04]  /*4f900*/  STL [R1+0x1708], R2 ;  /* 0x0017080201007387 */ /* 0x0001e80000100800 */
[----:B------:R-:W4:Y:S04]  /*4f910*/  LDL.LU R17, [R1+0x16f4] ;  /* 0x0016f40001117983 */ /* 0x000f280000300800 */
[----:B------:R-:W4:Y:S04]  /*4f920*/  LDL.LU R18, [R1+0x16d4] ;  /* 0x0016d40001127983 */ /* 0x000f280000300800 */
[----:B------:R-:W4:Y:S04]  /*4f930*/  LDL.LU R19, [R1+0x16f0] ;  /* 0x0016f00001137983 */ /* 0x000f280000300800 */
[----:B------:R-:W4:Y:S04]  /*4f940*/  LDL.LU R5, [R1+0x16cc] ;  /* 0x0016cc0001057983 */ /* 0x000f280000300800 */
[----:B------:R-:W4:Y:S01]  /*4f950*/  LDL.LU R7, [R1+0x16ec] ;  /* 0x0016ec0001077983 */ /* 0x000f220000300800 */
[----:B------:R-:W-:-:S03]  /*4f960*/  IADD3 R3, P0, PT, R3, UR10, RZ ;  /* 0x0000000a03037c10 */ /* 0x000fc6000ff1e0ff */
[----:B0-----:R-:W4:Y:S04]  /*4f970*/  LDL.LU R2, [R1+0x1718] ;  /* 0x0017180001027983 */ /* 0x001f280000300800 */
[----:B------:R-:W4:Y:S04]  /*4f980*/  LDL.LU R11, [R1+0x16fc] ;  /* 0x0016fc00010b7983 */ /* 0x000f280000300800 */
[----:B------:R-:W4:Y:S04]  /*4f990*/  LDL.LU R6, [R1+0x1714] ;  /* 0x0017140001067983 */ /* 0x000f280000300800 */
[----:B------:R0:W-:Y:S04]  /*4f9a0*/  STL [R1+0x1704], R3 ;  /* 0x0017040301007387 */ /* 0x0001e80000100800 */
[----:B0-----:R-:W4:Y:S04]  /*4f9b0*/  LDL.LU R3, [R1+0x16e8] ;  /* 0x0016e80001037983 */ /* 0x001f280000300800 */
[----:B------:R-:W4:Y:S04]  /*4f9c0*/  LDL.LU R8, [R1+0x1710] ;  /* 0x0017100001087983 */ /* 0x000f280000300800 */
[----:B------:R-:W4:Y:S04]  /*4f9d0*/  LDL.LU R9, [R1+0x16e0] ;  /* 0x0016e00001097983 */ /* 0x000f280000300800 */
[----:B------:R-:W4:Y:S01]  /*4f9e0*/  LDL.LU R10, [R1+0x1730] ;  /* 0x00173000010a7983 */ /* 0x000f220000300800 */
[----:B--2---:R-:W-:-:S05]  /*4f9f0*/  IADD3 R12, P1, PT, R12, UR10, RZ ;  /* 0x0000000a0c0c7c10 */ /* 0x004fca000ff3e0ff */
[----:B------:R0:W-:Y:S04]  /*4fa00*/  STL [R1+0x1700], R12 ;  /* 0x0017000c01007387 */ /* 0x0001e80000100800 */
[----:B------:R-:W2:Y:S04]  /*4fa10*/  LDL.LU R20, [R1+0x16d8] ;  /* 0x0016d80001147983 */ /* 0x000ea80000300800 */
[----:B------:R-:W2:Y:S04]  /*4fa20*/  LDL.LU R21, [R1+0x172c] ;  /* 0x00172c0001157983 */ /* 0x000ea80000300800 */
[----:B------:R-:W2:Y:S04]  /*4fa30*/  LDL.LU R22, [R1+0x16d0] ;  /* 0x0016d00001167983 */ /* 0x000ea80000300800 */
[----:B------:R-:W2:Y:S04]  /*4fa40*/  LDL.LU R23, [R1+0x1728] ;  /* 0x0017280001177983 */ /* 0x000ea80000300800 */
[----:B------:R-:W2:Y:S04]  /*4fa50*/  LDL.LU R29, [R1+0x16c8] ;  /* 0x0016c800011d7983 */ /* 0x000ea80000300800 */
[----:B------:R-:W2:Y:S01]  /*4fa60*/  LDL.LU R13, [R1+0x1748] ;  /* 0x00174800010d7983 */ /* 0x000ea20000300800 */
[----:B---3--:R-:W-:-:S03]  /*4fa70*/  IADD3.X R24, PT, PT, R24, UR6, RZ, P2, !PT ;  /* 0x0000000618187c10 */ /* 0x008fc600097fe4ff */
[----:B------:R-:W3:Y:S01]  /*4fa80*/  LDL.LU R28, [R1+0x16c4] ;  /* 0x0016c400011c7983 */ /* 0x000ee20000300800 */
[----:B----4-:R-:W-:-:S03]  /*4fa90*/  IADD3 R25, P2, PT, R25, UR10, RZ ;  /* 0x0000000a19197c10 */ /* 0x010fc6000ff5e0ff */
[----:B0-----:R-:W4:Y:S01]  /*4faa0*/  LDL.LU R12, [R1+0x1744] ;  /* 0x00174400010c7983 */ /* 0x001f220000300800 */
[----:B------:R-:W-:-:S03]  /*4fab0*/  IADD3.X R26, PT, PT, R26, UR6, RZ, P3, !PT ;  /* 0x000000061a1a7c10 */ /* 0x000fc60009ffe4ff */
[----:B------:R-:W-:Y:S04]  /*4fac0*/  STL [R1+0x1698], R24 ;  /* 0x0016981801007387 */ /* 0x000fe80000100800 */
[----:B------:R-:W-:Y:S01]  /*4fad0*/  STL [R1+0x170c], R25 ;  /* 0x00170c1901007387 */ /* 0x000fe20000100800 */
[----:B------:R-:W-:-:S05]  /*4fae0*/  IADD3.X R0, PT, PT, R0, UR6, RZ, P4, !PT ;  /* 0x0000000600007c10 */ /* 0x000fca000a7fe4ff */
[----:B------:R0:W-:Y:S04]  /*4faf0*/  STL [R1+0x16a0], R0 ;  /* 0x0016a00001007387 */ /* 0x0001e80000100800 */
[----:B------:R-:W-:Y:S04]  /*4fb00*/  STL [R1+0x16a4], R26 ;  /* 0x0016a41a01007387 */ /* 0x000fe80000100800 */
[----:B0-----:R-:W4:Y:S01]  /*4fb10*/  LDL.LU R0, [R1+0x16c0] ;  /* 0x0016c00001007983 */ /* 0x001f220000300800 */
[----:B------:R-:W-:Y:S02]  /*4fb20*/  IADD3 R27, P3, PT, R27, UR10, RZ ;  /* 0x0000000a1b1b7c10 */ /* 0x000fe4000ff7e0ff */
[----:B------:R-:W-:-:S02]  /*4fb30*/  IADD3 R14, P4, PT, R14, UR10, RZ ;  /* 0x0000000a0e0e7c10 */ /* 0x000fc4000ff9e0ff */
[----:B------:R-:W-:Y:S02]  /*4fb40*/  IADD3.X R15, PT, PT, R15, UR6, RZ, P5, !PT ;  /* 0x000000060f0f7c10 */ /* 0x000fe4000affe4ff */
[----:B------:R-:W-:Y:S02]  /*4fb50*/  IADD3 R16, P5, PT, R16, UR10, RZ ;  /* 0x0000000a10107c10 */ /* 0x000fe4000ffbe0ff */
[----:B------:R-:W-:Y:S01]  /*4fb60*/  IADD3.X R17, PT, PT, R17, UR6, RZ, P6, !PT ;  /* 0x0000000611117c10 */ /* 0x000fe2000b7fe4ff */
[----:B------:R-:W-:Y:S01]  /*4fb70*/  STL [R1+0x16f8], R27 ;  /* 0x0016f81b01007387 */ /* 0x000fe20000100800 */
[----:B------:R-:W-:-:S03]  /*4fb80*/  IADD3 R18, P6, PT, R18, UR10, RZ ;  /* 0x0000000a12127c10 */ /* 0x000fc6000ffde0ff */
[----:B------:R-:W-:Y:S01]  /*4fb90*/  STL [R1+0x16e4], R14 ;  /* 0x0016e40e01007387 */ /* 0x000fe20000100800 */
[----:B------:R-:W-:Y:S02]  /*4fba0*/  IADD3.X R19, PT, PT, R19, UR6, RZ, P0, !PT ;  /* 0x0000000613137c10 */ /* 0x000fe400087fe4ff */
[----:B------:R-:W-:Y:S01]  /*4fbb0*/  IADD3.X R7, PT, PT, R7, UR6, RZ, P1, !PT ;  /* 0x0000000607077c10 */ /* 0x000fe20008ffe4ff */
[----:B------:R-:W-:Y:S01]  /*4fbc0*/  STL [R1+0x169c], R15 ;  /* 0x00169c0f01007387 */ /* 0x000fe20000100800 */
[----:B------:R-:W-:-:S03]  /*4fbd0*/  IADD3 R2, P1, PT, R2, UR10, RZ ;  /* 0x0000000a02027c10 */ /* 0x000fc6000ff3e0ff */
[----:B------:R-:W-:Y:S01]  /*4fbe0*/  STL [R1+0x16dc], R16 ;  /* 0x0016dc1001007387 */ /* 0x000fe20000100800 */
[----:B------:R-:W-:-:S03]  /*4fbf0*/  IADD3 R5, P0, PT, R5, UR10, RZ ;  /* 0x0000000a05057c10 */ /* 0x000fc6000ff1e0ff */
[----:B------:R-:W-:Y:S04]  /*4fc00*/  STL [R1+0x16f4], R17 ;  /* 0x0016f41101007387 */ /* 0x000fe80000100800 */
[----:B------:R-:W-:Y:S04]  /*4fc10*/  STL [R1+0x16d4], R18 ;  /* 0x0016d41201007387 */ /* 0x000fe80000100800 */
[----:B------:R-:W-:Y:S04]  /*4fc20*/  STL [R1+0x16f0], R19 ;  /* 0x0016f01301007387 */ /* 0x000fe80000100800 */
[----:B------:R0:W-:Y:S04]  /*4fc30*/  STL [R1+0x1718], R2 ;  /* 0x0017180201007387 */ /* 0x0001e80000100800 */
[----:B------:R-:W-:Y:S01]  /*4fc40*/  STL [R1+0x16cc], R5 ;  /* 0x0016cc0501007387 */ /* 0x000fe20000100800 */
[----:B------:R-:W-:-:S02]  /*4fc50*/  IADD3.X R3, PT, PT, R3, UR6, RZ, P3, !PT ;  /* 0x0000000603037c10 */ /* 0x000fc40009ffe4ff */
[----:B------:R-:W-:Y:S01]  /*4fc60*/  IADD3.X R11, PT, PT, R11, UR6, RZ, P2, !PT ;  /* 0x000000060b0b7c10 */ /* 0x000fe200097fe4ff */
[----:B0-----:R-:W4:Y:S04]  /*4fc70*/  LDL.LU R2, [R1+0x1740] ;  /* 0x0017400001027983 */ /* 0x001f280000300800 */
[----:B------:R-:W-:Y:S04]  /*4fc80*/  STL [R1+0x16ec], R7 ;  /* 0x0016ec0701007387 */ /* 0x000fe80000100800 */
[----:B------:R0:W-:Y:S04]  /*4fc90*/  STL [R1+0x16e8], R3 ;  /* 0x0016e80301007387 */ /* 0x0001e80000100800 */
[----:B------:R-:W-:Y:S04]  /*4fca0*/  STL [R1+0x16fc], R11 ;  /* 0x0016fc0b01007387 */ /* 0x000fe80000100800 */
[----:B0-----:R-:W4:Y:S01]  /*4fcb0*/  LDL.LU R3, [R1+0x16bc] ;  /* 0x0016bc0001037983 */ /* 0x001f220000300800 */
[----:B------:R-:W-:-:S02]  /*4fcc0*/  IADD3 R6, P2, PT, R6, UR10, RZ ;  /* 0x0000000a06067c10 */ /* 0x000fc4000ff5e0ff */
[----:B------:R-:W-:Y:S02]  /*4fcd0*/  IADD3 R8, P3, PT, R8, UR10, RZ ;  /* 0x0000000a08087c10 */ /* 0x000fe4000ff7e0ff */
[----:B------:R-:W-:Y:S02]  /*4fce0*/  IADD3.X R9, PT, PT, R9, UR6, RZ, P4, !PT ;  /* 0x0000000609097c10 */ /* 0x000fe4000a7fe4ff */
[----:B------:R-:W-:Y:S01]  /*4fcf0*/  IADD3 R10, P4, PT, R10, UR10, RZ ;  /* 0x0000000a0a0a7c10 */ /* 0x000fe2000ff9e0ff */
[----:B------:R-:W-:Y:S04]  /*4fd00*/  STL [R1+0x1714], R6 ;  /* 0x0017140601007387 */ /* 0x000fe80000100800 */
[----:B------:R-:W-:Y:S04]  /*4fd10*/  STL [R1+0x1710], R8 ;  /* 0x0017100801007387 */ /* 0x000fe80000100800 */
[----:B------:R-:W-:Y:S04]  /*4fd20*/  STL [R1+0x16e0], R9 ;  /* 0x0016e00901007387 */ /* 0x000fe80000100800 */
[----:B------:R-:W-:Y:S01]  /*4fd30*/  STL [R1+0x1730], R10 ;  /* 0x0017300a01007387 */ /* 0x000fe20000100800 */
[----:B--2---:R-:W-:-:S02]  /*4fd40*/  IADD3.X R20, PT, PT, R20, UR6, RZ, P5, !PT ;  /* 0x0000000614147c10 */ /* 0x004fc4000affe4ff */
[----:B------:R-:W-:Y:S02]  /*4fd50*/  IADD3 R21, P5, PT, R21, UR10, RZ ;  /* 0x0000000a15157c10 */ /* 0x000fe4000ffbe0ff */
[----:B------:R-:W-:Y:S02]  /*4fd60*/  IADD3.X R22, PT, PT, R22, UR6, RZ, P6, !PT ;  /* 0x0000000616167c10 */ /* 0x000fe4000b7fe4ff */
[----:B------:R-:W-:Y:S02]  /*4fd70*/  IADD3 R23, P6, PT, R23, UR10, RZ ;  /* 0x0000000a17177c10 */ /* 0x000fe4000ffde0ff */
[----:B------:R-:W-:Y:S01]  /*4fd80*/  IADD3.X R29, PT, PT, R29, UR6, RZ, P0, !PT ;  /* 0x000000061d1d7c10 */ /* 0x000fe200087fe4ff */
[----:B------:R-:W-:Y:S04]  /*4fd90*/  STL [R1+0x16d8], R20 ;  /* 0x0016d81401007387 */ /* 0x000fe80000100800 */
[----:B------:R-:W-:Y:S01]  /*4fda0*/  STL [R1+0x172c], R21 ;  /* 0x00172c1501007387 */ /* 0x000fe20000100800 */
[----:B------:R-:W-:-:S03]  /*4fdb0*/  IADD3 R13, P0, PT, R13, UR10, RZ ;  /* 0x0000000a0d0d7c10 */ /* 0x000fc6000ff1e0ff */
[----:B------:R-:W-:Y:S01]  /*4fdc0*/  STL [R1+0x16d0], R22 ;  /* 0x0016d01601007387 */ /* 0x000fe20000100800 */
[----:B---3--:R-:W-:-:S03]  /*4fdd0*/  IADD3.X R28, PT, PT, R28, UR6, RZ, P1, !PT ;  /* 0x000000061c1c7c10 */ /* 0x008fc60008ffe4ff */
[----:B------:R-:W-:Y:S04]  /*4fde0*/  STL [R1+0x1728], R23 ;  /* 0x0017281701007387 */ /* 0x000fe80000100800 */
[----:B------:R-:W-:Y:S01]  /*4fdf0*/  STL [R1+0x16c8], R29 ;  /* 0x0016c81d01007387 */ /* 0x000fe20000100800 */
[----:B----4-:R-:W-:-:S03]  /*4fe00*/  IADD3 R12, P1, PT, R12, UR10, RZ ;  /* 0x0000000a0c0c7c10 */ /* 0x010fc6000ff3e0ff */
[----:B------:R-:W2:Y:S04]  /*4fe10*/  LDL.LU R24, [R1+0x1760] ;  /* 0x0017600001187983 */ /* 0x000ea80000300800 */
[----:B------:R-:W-:Y:S04]  /*4fe20*/  STL [R1+0x1748], R13 ;  /* 0x0017480d01007387 */ /* 0x000fe80000100800 */
[----:B------:R-:W3:Y:S04]  /*4fe30*/  LDL.LU R25, [R1+0x16b8] ;  /* 0x0016b80001197983 */ /* 0x000ee80000300800 */
[----:B------:R-:W-:Y:S04]  /*4fe40*/  STL [R1+0x16c4], R28 ;  /* 0x0016c41c01007387 */ /* 0x000fe80000100800 */
[----:B------:R-:W4:Y:S04]  /*4fe50*/  LDL.LU R26, [R1+0x175c] ;  /* 0x00175c00011a7983 */ /* 0x000f280000300800 */
[----:B------:R0:W-:Y:S04]  /*4fe60*/  STL [R1+0x1744], R12 ;  /* 0x0017440c01007387 */ /* 0x0001e80000100800 */
[----:B------:R-:W4:Y:S04]  /*4fe70*/  LDL.LU R27, [R1+0x171c] ;  /* 0x00171c00011b7983 */ /* 0x000f280000300800 */
[----:B0-----:R-:W4:Y:S04]  /*4fe80*/  LDL.LU R12, [R1+0x1758] ;  /* 0x00175800010c7983 */ /* 0x001f280000300800 */
[----:B------:R-:W4:Y:S04]  /*4fe90*/  LDL.LU R14, [R1+0x1720] ;  /* 0x00172000010e7983 */ /* 0x000f280000300800 */
[----:B------:R-:W4:Y:S04]  /*4fea0*/  LDL.LU R15, [R1+0x1778] ;  /* 0x00177800010f7983 */ /* 0x000f280000300800 */
[----:B------:R-:W4:Y:S01]  /*4feb0*/  LDL.LU R16, [R1+0x1724] ;  /* 0x0017240001107983 */ /* 0x000f220000300800 */
[----:B------:R-:W-:-:S05]  /*4fec0*/  IADD3.X R0, PT, PT, R0, UR6, RZ, P2, !PT ;  /* 0x0000000600007c10 */ /* 0x000fca00097fe4ff */
[----:B------:R0:W-:Y:S04]  /*4fed0*/  STL [R1+0x16c0], R0 ;  /* 0x0016c00001007387 */ /* 0x0001e80000100800 */
[----:B------:R-:W4:Y:S04]  /*4fee0*/  LDL.LU R17, [R1+0x1774] ;  /* 0x0017740001117983 */ /* 0x000f280000300800 */
[----:B------:R-:W4:Y:S04]  /*4fef0*/  LDL.LU R18, [R1+0x1734] ;  /* 0x0017340001127983 */ /* 0x000f280000300800 */
[----:B------:R-:W4:Y:S04]  /*4ff00*/  LDL.LU R19, [R1+0x1770] ;  /* 0x0017700001137983 */ /* 0x000f280000300800 */
[----:B------:R-:W4:Y:S04]  /*4ff10*/  LDL.LU R5, [R1+0x1738] ;  /* 0x0017380001057983 */ /* 0x000f280000300800 */
[----:B------:R-:W4:Y:S04]  /*4ff20*/  LDL.LU R7, [R1+0x1790] ;  /* 0x0017900001077983 */ /* 0x000f280000300800 */
[----:B0-----:R-:W4:Y:S04]  /*4ff30*/  LDL.LU R0, [R1+0x173c] ;  /* 0x00173c0001007983 */ /* 0x001f280000300800 */
[----:B------:R-:W4:Y:S04]  /*4ff40*/  LDL.LU R11, [R1+0x178c] ;  /* 0x00178c00010b7983 */ /* 0x000f280000300800 */
[----:B------:R-:W4:Y:S01]  /*4ff50*/  LDL.LU R6, [R1+0x174c] ;  /* 0x00174c0001067983 */ /* 0x000f220000300800 */
[----:B------:R-:W-:-:S05]  /*4ff60*/  IADD3 R2, P2, PT, R2, UR10, RZ ;  /* 0x0000000a02027c10 */ /* 0x000fca000ff5e0ff */
[----:B------:R0:W-:Y:S01]  /*4ff70*/  STL [R1+0x1740], R2 ;  /* 0x0017400201007387 */ /* 0x0001e20000100800 */
[----:B------:R-:W-:-:S03]  /*4ff80*/  IADD3.X R3, PT, PT, R3, UR6, RZ, P3, !PT ;  /* 0x0000000603037c10 */ /* 0x000fc60009ffe4ff */
        /* <DEDUP_REMOVED lines=9> */
[----:B------:R-:W4:Y:S04]  /*50020*/  LDL.LU R29, [R1+0x17c0] ;  /* 0x0017c000011d7983 */ /* 0x000f280000300800 */
[----:B------:R-:W4:Y:S04]  /*50030*/  LDL.LU R13, [R1+0x176c] ;  /* 0x00176c00010d7983 */ /* 0x000f280000300800 */
[----:B------:R-:W4:Y:S04]  /*50040*/  LDL.LU R28, [R1+0x17bc] ;  /* 0x0017bc00011c7983 */ /* 0x000f280000300800 */
[----:B0-----:R-:W4:Y:S01]  /*50050*/  LDL.LU R3, [R1+0x177c] ;  /* 0x00177c0001037983 */ /* 0x001f220000300800 */
[----:B--2---:R-:W-:-:S02]  /*50060*/  IADD3 R24, P3, PT, R24, UR10, RZ ;  /* 0x0000000a18187c10 */ /* 0x004fc4000ff7e0ff */
[----:B---3--:R-:W-:Y:S02]  /*50070*/  IADD3.X R25, PT, PT, R25, UR6, RZ, P4, !PT ;  /* 0x0000000619197c10 */ /* 0x008fe4000a7fe4ff */
[----:B----4-:R-:W-:Y:S02]  /*50080*/  IADD3 R26, P4, PT, R26, UR10, RZ ;  /* 0x0000000a1a1a7c10 */ /* 0x010fe4000ff9e0ff */
[----:B------:R-:W-:Y:S01]  /*50090*/  IADD3.X R27, PT, PT, R27, UR6, RZ, P5, !PT ;  /* 0x000000061b1b7c10 */ /* 0x000fe2000affe4ff */
[----:B------:R-:W-:Y:S04]  /*500a0*/  STL [R1+0x1760], R24 ;  /* 0x0017601801007387 */ /* 0x000fe80000100800 */
[----:B------:R-:W-:Y:S01]  /*500b0*/  STL [R1+0x16b8], R25 ;  /* 0x0016b81901007387 */ /* 0x000fe20000100800 */
[----:B------:R-:W-:-:S02]  /*500c0*/  IADD3 R12, P5, PT, R12, UR10, RZ ;  /* 0x0000000a0c0c7c10 */ /* 0x000fc4000ffbe0ff */
[----:B------:R-:W-:Y:S02]  /*500d0*/  IADD3.X R14, PT, PT, R14, UR6, RZ, P6, !PT ;  /* 0x000000060e0e7c10 */ /* 0x000fe4000b7fe4ff */
[----:B------:R-:W-:Y:S02]  /*500e0*/  IADD3 R15, P6, PT, R15, UR10, RZ ;  /* 0x0000000a0f0f7c10 */ /* 0x000fe4000ffde0ff */
[----:B------:R-:W-:Y:S01]  /*500f0*/  IADD3.X R16, PT, PT, R16, UR6, RZ, P0, !PT ;  /* 0x0000000610107c10 */ /* 0x000fe200087fe4ff */
[----:B------:R0:W-:Y:S04]  /*50100*/  STL [R1+0x1758], R12 ;  /* 0x0017580c01007387 */ /* 0x0001e80000100800 */
[----:B------:R-:W-:Y:S01]  /*50110*/  STL [R1+0x175c], R26 ;  /* 0x00175c1a01007387 */ /* 0x000fe20000100800 */
[----:B------:R-:W-:-:S02]  /*50120*/  IADD3 R17, P0, PT, R17, UR10, RZ ;  /* 0x0000000a11117c10 */ /* 0x000fc4000ff1e0ff */
[----:B------:R-:W-:Y:S02]  /*50130*/  IADD3.X R18, PT, PT, R18, UR6, RZ, P1, !PT ;  /* 0x0000000612127c10 */ /* 0x000fe40008ffe4ff */
[----:B------:R-:W-:Y:S01]  /*50140*/  IADD3 R19, P1, PT, R19, UR10, RZ ;  /* 0x0000000a13137c10 */ /* 0x000fe2000ff3e0ff */
[----:B0-----:R-:W2:Y:S04]  /*50150*/  LDL.LU R12, [R1+0x17b8] ;  /* 0x0017b800010c7983 */ /* 0x001ea80000300800 */
[----:B------:R-:W-:Y:S04]  /*50160*/  STL [R1+0x171c], R27 ;  /* 0x00171c1b01007387 */ /* 0x000fe80000100800 */
[----:B------:R-:W-:Y:S04]  /*50170*/  STL [R1+0x1720], R14 ;  /* 0x0017200e01007387 */ /* 0x000fe80000100800 */
[----:B------:R-:W-:Y:S01]  /*50180*/  STL [R1+0x1778], R15 ;  /* 0x0017780f01007387 */ /* 0x000fe20000100800 */
[----:B------:R-:W-:-:S03]  /*50190*/  IADD3.X R0, PT, PT, R0, UR6, RZ, P3, !PT ;  /* 0x0000000600007c10 */ /* 0x000fc60009ffe4ff */
[----:B------:R-:W-:Y:S01]  /*501a0*/  STL [R1+0x1724], R16 ;  /* 0x0017241001007387 */ /* 0x000fe20000100800 */
[----:B------:R-:W-:-:S03]  /*501b0*/  IADD3.X R5, PT, PT, R5, UR6, RZ, P2, !PT ;  /* 0x0000000605057c10 */ /* 0x000fc600097fe4ff */
[----:B------:R-:W-:Y:S04]  /*501c0*/  STL [R1+0x1774], R17 ;  /* 0x0017741101007387 */ /* 0x000fe80000100800 */
[----:B------:R-:W-:Y:S04]  /*501d0*/  STL [R1+0x1734], R18 ;  /* 0x0017341201007387 */ /* 0x000fe80000100800 */
[----:B------:R-:W-:Y:S04]  /*501e0*/  STL [R1+0x1770], R19 ;  /* 0x0017701301007387 */ /* 0x000fe80000100800 */
[----:B------:R0:W-:Y:S04]  /*501f0*/  STL [R1+0x173c], R0 ;  /* 0x00173c0001007387 */ /* 0x0001e80000100800 */
[----:B------:R-:W-:Y:S04]  /*50200*/  STL [R1+0x1738], R5 ;  /* 0x0017380501007387 */ /* 0x000fe80000100800 */
[----:B0-----:R-:W3:Y:S01]  /*50210*/  LDL.LU R0, [R1+0x1780] ;  /* 0x0017800001007983 */ /* 0x001ee20000300800 */
[----:B------:R-:W-:-:S02]  /*50220*/  IADD3 R7, P2, PT, R7, UR10, RZ ;  /* 0x0000000a07077c10 */ /* 0x000fc4000ff5e0ff */
[----:B------:R-:W-:Y:S02]  /*50230*/  IADD3.X R6, PT, PT, R6, UR6, RZ, P4, !PT ;  /* 0x0000000606067c10 */ /* 0x000fe4000a7fe4ff */
[----:B------:R-:W-:Y:S01]  /*50240*/  IADD3 R11, P3, PT, R11, UR10, RZ ;  /* 0x0000000a0b0b7c10 */ /* 0x000fe2000ff7e0ff */
[----:B------:R-:W-:Y:S01]  /*50250*/  STL [R1+0x1790], R7 ;  /* 0x0017900701007387 */ /* 0x000fe20000100800 */
[----:B------:R-:W-:Y:S02]  /*50260*/  IADD3 R2, P4, PT, R2, UR10, RZ ;  /* 0x0000000a02027c10 */ /* 0x000fe4000ff9e0ff */
[----:B------:R-:W-:Y:S02]  /*50270*/  IADD3.X R8, PT, PT, R8, UR6, RZ, P5, !PT ;  /* 0x0000000608087c10 */ /* 0x000fe4000affe4ff */
[----:B------:R-:W-:Y:S02]  /*50280*/  IADD3 R9, P5, PT, R9, UR10, RZ ;  /* 0x0000000a09097c10 */ /* 0x000fe4000ffbe0ff */
[----:B------:R-:W-:Y:S01]  /*50290*/  IADD3.X R10, PT, PT, R10, UR6, RZ, P6, !PT ;  /* 0x000000060a0a7c10 */ /* 0x000fe2000b7fe4ff */
[----:B------:R0:W-:Y:S04]  /*502a0*/  STL [R1+0x1788], R2 ;  /* 0x0017880201007387 */ /* 0x0001e80000100800 */
[----:B------:R-:W-:Y:S01]  /*502b0*/  STL [R1+0x178c], R11 ;  /* 0x00178c0b01007387 */ /* 0x000fe20000100800 */
[----:B------:R-:W-:-:S02]  /*502c0*/  IADD3 R20, P6, PT, R20, UR10, RZ ;  /* 0x0000000a14147c10 */ /* 0x000fc4000ffde0ff */
[----:B------:R-:W-:Y:S02]  /*502d0*/  IADD3.X R21, PT, PT, R21, UR6, RZ, P0, !PT ;  /* 0x0000000615157c10 */ /* 0x000fe400087fe4ff */
[----:B------:R-:W-:Y:S02]  /*502e0*/  IADD3 R22, P0, PT, R22, UR10, RZ ;  /* 0x0000000a16167c10 */ /* 0x000fe4000ff1e0ff */
[----:B------:R-:W-:Y:S02]  /*502f0*/  IADD3.X R23, PT, PT, R23, UR6, RZ, P1, !PT ;  /* 0x0000000617177c10 */ /* 0x000fe40008ffe4ff */
[----:B------:R-:W-:Y:S01]  /*50300*/  IADD3 R29, P1, PT, R29, UR10, RZ ;  /* 0x0000000a1d1d7c10 */ /* 0x000fe2000ff3e0ff */
[----:B0-----:R-:W4:Y:S04]  /*50310*/  LDL.LU R2, [R1+0x17d8] ;  /* 0x0017d80001027983 */ /* 0x001f280000300800 */
[----:B------:R-:W-:Y:S04]  /*50320*/  STL [R1+0x174c], R6 ;  /* 0x00174c0601007387 */ /* 0x000fe80000100800 */
[----:B------:R-:W-:Y:S04]  /*50330*/  STL [R1+0x1750], R8 ;  /* 0x0017500801007387 */ /* 0x000fe80000100800 */
[----:B------:R-:W-:Y:S04]  /*50340*/  STL [R1+0x17a8], R9 ;  /* 0x0017a80901007387 */ /* 0x000fe80000100800 */
[----:B------:R-:W-:Y:S04]  /*50350*/  STL [R1+0x1754], R10 ;  /* 0x0017540a01007387 */ /* 0x000fe80000100800 */
[----:B------:R-:W-:Y:S04]  /*50360*/  STL [R1+0x17a4], R20 ;  /* 0x0017a41401007387 */ /* 0x000fe80000100800 */
[----:B------:R-:W-:Y:S01]  /*50370*/  STL [R1+0x1764], R21 ;  /* 0x0017641501007387 */ /* 0x000fe20000100800 */
[----:B------:R-:W-:-:S03]  /*50380*/  IADD3.X R13, PT, PT, R13, UR6, RZ, P2, !PT ;  /* 0x000000060d0d7c10 */ /* 0x000fc600097fe4ff */
[----:B------:R-:W-:Y:S01]  /*50390*/  STL [R1+0x17a0], R22 ;  /* 0x0017a01601007387 */ /* 0x000fe20000100800 */
[----:B------:R-:W-:-:S03]  /*503a0*/  IADD3 R28, P2, PT, R28, UR10, RZ ;  /* 0x0000000a1c1c7c10 */ /* 0x000fc6000ff5e0ff */
[----:B------:R-:W-:Y:S04]  /*503b0*/  STL [R1+0x1768], R23 ;  /* 0x0017681701007387 */ /* 0x000fe80000100800 */
[----:B------:R-:W-:Y:S01]  /*503c0*/  STL [R1+0x17c0], R29 ;  /* 0x0017c01d01007387 */ /* 0x000fe20000100800 */
[----:B------:R-:W-:-:S03]  /*503d0*/  IADD3.X R3, PT, PT, R3, UR6, RZ, P3, !PT ;  /* 0x0000000603037c10 */ /* 0x000fc60009ffe4ff */
[----:B------:R-:W4:Y:S04]  /*503e0*/  LDL.LU R24, [R1+0x1784] ;  /* 0x0017840001187983 */ /* 0x000f280000300800 */
        /* <DEDUP_REMOVED lines=17> */
[----:B0-----:R-:W2:Y:S04]  /*50500*/  LDL.LU R12, [R1+0x181c] ;  /* 0x00181c00010c7983 */ /* 0x001ea80000300800 */
[----:B------:R-:W2:Y:S04]  /*50510*/  LDL.LU R11, [R1+0x17c4] ;  /* 0x0017c400010b7983 */ /* 0x000ea80000300800 */
[----:B------:R-:W2:Y:S01]  /*50520*/  LDL.LU R6, [R1+0x1824] ;  /* 0x0018240001067983 */ /* 0x000ea20000300800 */
[----:B---3--:R-:W-:-:S05]  /*50530*/  IADD3.X R0, PT, PT, R0, UR6, RZ, P4, !PT ;  /* 0x0000000600007c10 */ /* 0x008fca000a7fe4ff */
[----:B------:R0:W-:Y:S04]  /*50540*/  STL [R1+0x1780], R0 ;  /* 0x0017800001007387 */ /* 0x0001e80000100800 */
[----:B0-----:R-:W3:Y:S04]  /*50550*/  LDL.LU R0, [R1+0x17c8] ;  /* 0x0017c80001007983 */ /* 0x001ee80000300800 */
[----:B------:R-:W3:Y:S04]  /*50560*/  LDL.LU R8, [R1+0x182c] ;  /* 0x00182c0001087983 */ /* 0x000ee80000300800 */
[----:B------:R-:W3:Y:S04]  /*50570*/  LDL.LU R9, [R1+0x17cc] ;  /* 0x0017cc0001097983 */ /* 0x000ee80000300800 */
[----:B------:R-:W3:Y:S01]  /*50580*/  LDL.LU R10, [R1+0x1834] ;  /* 0x00183400010a7983 */ /* 0x000ee20000300800 */
[----:B----4-:R-:W-:-:S05]  /*50590*/  IADD3 R2, P4, PT, R2, UR10, RZ ;  /* 0x0000000a02027c10 */ /* 0x010fca000ff9e0ff */
[----:B------:R0:W-:Y:S04]  /*505a0*/  STL [R1+0x17d8], R2 ;  /* 0x0017d80201007387 */ /* 0x0001e80000100800 */
[----:B------:R-:W4:Y:S04]  /*505b0*/  LDL.LU R20, [R1+0x17dc] ;  /* 0x0017dc0001147983 */ /* 0x000f280000300800 */
[----:B------:R-:W4:Y:S04]  /*505c0*/  LDL.LU R21, [R1+0x183c] ;  /* 0x00183c0001157983 */ /* 0x000f280000300800 */
[----:B------:R-:W4:Y:S04]  /*505d0*/  LDL.LU R22, [R1+0x17e0] ;  /* 0x0017e00001167983 */ /* 0x000f280000300800 */
[----:B------:R-:W4:Y:S04]  /*505e0*/  LDL.LU R23, [R1+0x1844] ;  /* 0x0018440001177983 */ /* 0x000f280000300800 */
[----:B------:R-:W4:Y:S04]  /*505f0*/  LDL.LU R29, [R1+0x17f0] ;  /* 0x0017f000011d7983 */ /* 0x000f280000300800 */
[----:B------:R-:W4:Y:S04]  /*50600*/  LDL.LU R13, [R1+0x184c] ;  /* 0x00184c00010d7983 */ /* 0x000f280000300800 */
[----:B------:R-:W4:Y:S01]  /*50610*/  LDL.LU R28, [R1+0x17f4] ;  /* 0x0017f400011c7983 */ /* 0x000f220000300800 */
[----:B------:R-:W-:-:S02]  /*50620*/  IADD3.X R24, PT, PT, R24, UR6, RZ, P5, !PT ;  /* 0x0000000618187c10 */ /* 0x000fc4000affe4ff */
[----:B------:R-:W-:Y:S01]  /*50630*/  IADD3 R25, P5, PT, R25, UR10, RZ ;  /* 0x0000000a19197c10 */ /* 0x000fe2000ffbe0ff */
        /* <DEDUP_REMOVED lines=19> */
[----:B------:R-:W-:Y:S02]  /*50770*/  IADD3.X R7, PT, PT, R7, UR6, RZ, P4, !PT ;  /* 0x0000000607077c10 */ /* 0x000fe4000a7fe4ff */
[----:B------:R-:W-:Y:S01]  /*50780*/  IADD3 R5, P3, PT, R5, UR10, RZ ;  /* 0x0000000a05057c10 */ /* 0x000fe2000ff7e0ff */
[----:B------:R-:W-:Y:S01]  /*50790*/  STL [R1+0x17ac], R17 ;  /* 0x0017ac1101007387 */ /* 0x000fe20000100800 */
[----:B------:R-:W-:-:S03]  /*507a0*/  IADD3 R12, P4, PT, R12, UR10, RZ ;  /* 0x0000000a0c0c7c10 */ /* 0x000fc6000ff9e0ff */
[----:B------:R-:W-:Y:S04]  /*507b0*/  STL [R1+0x180c], R18 ;  /* 0x00180c1201007387 */ /* 0x000fe80000100800 */
[----:B------:R-:W-:Y:S01]  /*507c0*/  STL [R1+0x17b0], R19 ;  /* 0x0017b01301007387 */ /* 0x000fe20000100800 */
[----:B------:R-:W-:-:S03]  /*507d0*/  IADD3.X R11, PT, PT, R11, UR6, RZ, P5, !PT ;  /* 0x000000060b0b7c10 */ /* 0x000fc6000affe4ff */
[----:B------:R0:W-:Y:S04]  /*507e0*/  STL [R1+0x181c], R12 ;  /* 0x00181c0c01007387 */ /* 0x0001e80000100800 */
[----:B------:R-:W-:Y:S04]  /*507f0*/  STL [R1+0x1814], R5 ;  /* 0x0018140501007387 */ /* 0x000fe80000100800 */
[----:B0-----:R-:W2:Y:S04]  /*50800*/  LDL.LU R12, [R1+0x185c] ;  /* 0x00185c00010c7983 */ /* 0x001ea80000300800 */
[----:B------:R-:W-:Y:S01]  /*50810*/  STL [R1+0x17b4], R7 ;  /* 0x0017b40701007387 */ /* 0x000fe20000100800 */
[----:B---3--:R-:W-:-:S05]  /*50820*/  IADD3.X R0, PT, PT, R0, UR6, RZ, P6, !PT ;  /* 0x0000000600007c10 */ /* 0x008fca000b7fe4ff */
[----:B------:R0:W-:Y:S04]  /*50830*/  STL [R1+0x17c8], R0 ;  /* 0x0017c80001007387 */ /* 0x0001e80000100800 */
[----:B------:R-:W-:Y:S04]  /*50840*/  STL [R1+0x17c4], R11 ;  /* 0x0017c40b01007387 */ /* 0x000fe80000100800 */
[----:B0-----:R-:W3:Y:S01]  /*50850*/  LDL.LU R0, [R1+0x17fc] ;  /* 0x0017fc0001007983 */ /* 0x001ee20000300800 */
[----:B------:R-:W-:Y:S02]  /*50860*/  IADD3 R6, P5, PT, R6, UR10, RZ ;  /* 0x0000000a06067c10 */ /* 0x000fe4000ffbe0ff */
[----:B------:R-:W-:-:S02]  /*50870*/  IADD3 R8, P6, PT, R8, UR10, RZ ;  /* 0x0000000a08087c10 */ /* 0x000fc4000ffde0ff */
[----:B------:R-:W-:Y:S02]  /*50880*/  IADD3.X R9, PT, PT, R9, UR6, RZ, P0, !PT ;  /* 0x0000000609097c10 */ /* 0x000fe400087fe4ff */
[----:B------:R-:W-:Y:S02]  /*50890*/  IADD3 R10, P0, PT, R10, UR10, RZ ;  /* 0x0000000a0a0a7c10 */ /* 0x000fe4000ff1e0ff */
[----:B----4-:R-:W-:Y:S01]  /*508a0*/  IADD3.X R20, PT, PT, R20, UR6, RZ, P1, !PT ;  /* 0x0000000614147c10 */ /* 0x010fe20008ffe4ff */
[----:B------:R-:W-:Y:S01]  /*508b0*/  STL [R1+0x1824], R6 ;  /* 0x0018240601007387 */ /* 0x000fe20000100800 */
[----:B------:R-:W-:-:S03]  /*508c0*/  IADD3 R21, P1, PT, R21, UR10, RZ ;  /* 0x0000000a15157c10 */ /* 0x000fc6000ff3e0ff */
[----:B------:R-:W-:Y:S01]  /*508d0*/  STL [R1+0x182c], R8 ;  /* 0x00182c0801007387 */ /* 0x000fe20000100800 */
[----:B------:R-:W-:-:S03]  /*508e0*/  IADD3.X R22, PT, PT, R22, UR6, RZ, P2, !PT ;  /* 0x0000000616167c10 */ /* 0x000fc600097fe4ff */
[----:B------:R-:W-:Y:S01]  /*508f0*/  STL [R1+0x17cc], R9 ;  /* 0x0017cc0901007387 */ /* 0x000fe20000100800 */
[----:B------:R-:W-:-:S03]  /*50900*/  IADD3 R23, P2, PT, R23, UR10, RZ ;  /* 0x0000000a17177c10 */ /* 0x000fc6000ff5e0ff */
[----:B------:R-:W-:Y:S01]  /*50910*/  STL [R1+0x1834], R10 ;  /* 0x0018340a01007387 */ /* 0x000fe20000100800 */
[----:B------:R-:W-:-:S03]  /*50920*/  IADD3.X R29, PT, PT, R29, UR6, RZ, P3, !PT ;  /* 0x000000061d1d7c10 */ /* 0x000fc60009ffe4ff */
[----:B------:R-:W-:Y:S04]  /*50930*/  STL [R1+0x17dc], R20 ;  /* 0x0017dc1401007387 */ /* 0x000fe80000100800 */
[----:B------:R-:W-:Y:S01]  /*50940*/  STL [R1+0x183c], R21 ;  /* 0x00183c1501007387 */ /* 0x000fe20000100800 */
[----:B------:R-:W-:-:S03]  /*50950*/  IADD3 R13, P3, PT, R13, UR10, RZ ;  /* 0x0000000a0d0d7c10 */ /* 0x000fc6000ff7e0ff */
[----:B------:R-:W-:Y:S01]  /*50960*/  STL [R1+0x17e0], R22 ;  /* 0x0017e01601007387 */ /* 0x000fe20000100800 */
[----:B------:R-:W-:-:S03]  /*50970*/  IADD3.X R28, PT, PT, R28, UR6, RZ, P4, !PT ;  /* 0x000000061c1c7c10 */ /* 0x000fc6000a7fe4ff */
[----:B------:R-:W-:Y:S04]  /*50980*/  STL [R1+0x1844], R23 ;  /* 0x0018441701007387 */ /* 0x000fe80000100800 */
[----:B------:R-:W-:Y:S01]  /*50990*/  STL [R1+0x17f0], R29 ;  /* 0x0017f01d01007387 */ /* 0x000fe20000100800 */
[----:B------:R-:W-:-:S03]  /*509a0*/  IADD3 R2, P4, PT, R2, UR10, RZ ;  /* 0x0000000a02027c10 */ /* 0x000fc6000ff9e0ff */
        /* <DEDUP_REMOVED lines=9> */
[----:B------:R-:W4:Y:S01]  /*50a40*/  LDL.LU R15, [R1+0x187c] ;  /* 0x00187c00010f7983 */ /* 0x000f220000300800 */
[----:B------:R-:W-:-:S03]  /*50a50*/  IADD3.X R3, PT, PT, R3, UR6, RZ, P5, !PT ;  /* 0x0000000603037c10 */ /* 0x000fc6000affe4ff */
        /* <DEDUP_REMOVED lines=10> */
[----:B------:R-:W4:Y:S01]  /*50b00*/  LDL.LU R8, [R1+0x1884] ;  /* 0x0018840001087983 */ /* 0x000f220000300800 */
[----:B--2---:R-:W-:-:S05]  /*50b10*/  IADD3 R12, P5, PT, R12, UR10, RZ ;  /* 0x0000000a0c0c7c10 */ /* 0x004fca000ffbe0ff */
[----:B------:R1:W-:Y:S04]  /*50b20*/  STL [R1+0x185c], R12 ;  /* 0x00185c0c01007387 */ /* 0x0003e80000100800 */
[----:B------:R-:W2:Y:S04]  /*50b30*/  LDL.LU R10, [R1+0x1840] ;  /* 0x00184000010a7983 */ /* 0x000ea80000300800 */
[----:B------:R-:W2:Y:S04]  /*50b40*/  LDL.LU R20, [R1+0x1880] ;  /* 0x0018800001147983 */ /* 0x000ea80000300800 */
[----:B------:R-:W2:Y:S01]  /*50b50*/  LDL.LU R21, [R1+0x1848] ;  /* 0x0018480001157983 */ /* 0x000ea20000300800 */
[----:B---3--:R-:W-:-:S05]  /*50b60*/  IADD3.X R0, PT, PT, R0, UR6, RZ, P6, !PT ;  /* 0x0000000600007c10 */ /* 0x008fca000b7fe4ff */
[----:B------:R3:W-:Y:S04]  /*50b70*/  STL [R1+0x17fc], R0 ;  /* 0x0017fc0001007387 */ /* 0x0007e80000100800 */
[----:B------:R-:W2:Y:S04]  /*50b80*/  LDL.LU R22, [R1+0x15e8] ;  /* 0x0015e80001167983 */ /* 0x000ea80000300800 */
[----:B------:R-:W2:Y:S04]  /*50b90*/  LDL.LU R23, [R1+0x1850] ;  /* 0x0018500001177983 */ /* 0x000ea80000300800 */
[----:B------:R-:W2:Y:S04]  /*50ba0*/  LDL.LU R29, [R1+0x15e0] ;  /* 0x0015e000011d7983 */ /* 0x000ea80000300800 */
[----:B------:R-:W2:Y:S04]  /*50bb0*/  LDL.LU R13, [R1+0x1858] ;  /* 0x00185800010d7983 */ /* 0x000ea80000300800 */
[----:B------:R-:W2:Y:S04]  /*50bc0*/  LDL.LU R28, [R1+0x15d8] ;  /* 0x0015d800011c7983 */ /* 0x000ea80000300800 */
[----:B0-----:R-:W2:Y:S04]  /*50bd0*/  LDL.LU R3, [R1+0x1860] ;  /* 0x0018600001037983 */ /* 0x001ea80000300800 */
[----:B-1----:R-:W2:Y:S04]  /*50be0*/  LDL.LU R12, [R1+0x15d0] ;  /* 0x0015d000010c7983 */ /* 0x002ea80000300800 */
[----:B---3--:R-:W3:Y:S01]  /*50bf0*/  LDL.LU R0, [R1+0x1868] ;  /* 0x0018680001007983 */ /* 0x008ee20000300800 */
[----:B----4-:R-:W-:-:S02]  /*50c00*/  IADD3 R24, P6, PT, R24, UR10, RZ ;  /* 0x0000000a18187c10 */ /* 0x010fc4000ffde0ff */
[----:B------:R-:W-:Y:S02]  /*50c10*/  IADD3.X R25, PT, PT, R25, UR6, RZ, P0, !PT ;  /* 0x0000000619197c10 */ /* 0x000fe400087fe4ff */
[----:B------:R-:W-:Y:S02]  /*50c20*/  IADD3 R26, P0, PT, R26, UR10, RZ ;  /* 0x0000000a1a1a7c10 */ /* 0x000fe4000ff1e0ff */
        /* <DEDUP_REMOVED lines=12> */
[----:B0-----:R-:W4:Y:S04]  /*50cf0*/  LDL.LU R2, [R1+0x15c8] ;  /* 0x0015c80001027983 */ /* 0x001f280000300800 */
[----:B------:R-:W-:Y:S04]  /*50d00*/  STL [R1+0x1808], R27 ;  /* 0x0018081b01007387 */ /* 0x000fe80000100800 */
[----:B------:R-:W-:Y:S04]  /*50d10*/  STL [R1+0x1810], R14 ;  /* 0x0018100e01007387 */ /* 0x000fe80000100800 */
[----:B------:R-:W-:Y:S01]  /*50d20*/  STL [R1+0x187c], R15 ;  /* 0x00187c0f01007387 */ /* 0x000fe20000100800 */
[----:B------:R-:W-:-:S03]  /*50d30*/  IADD3.X R9, PT, PT, R9, UR6, RZ, P6, !PT ;  /* 0x0000000609097c10 */ /* 0x000fc6000b7fe4ff */
[----:B------:R-:W-:Y:S04]  /*50d40*/  STL [R1+0x1818], R16 ;  /* 0x0018181001007387 */ /* 0x000fe80000100800 */
[----:B------:R-:W-:Y:S04]  /*50d50*/  STL [R1+0x1894], R17 ;  /* 0x0018941101007387 */ /* 0x000fe80000100800 */
[----:B------:R-:W-:Y:S04]  /*50d60*/  STL [R1+0x1820], R18 ;  /* 0x0018201201007387 */ /* 0x000fe80000100800 */
[----:B------:R-:W-:Y:S04]  /*50d70*/  STL [R1+0x1890], R19 ;  /* 0x0018901301007387 */ /* 0x000fe80000100800 */
[----:B------:R0:W-:Y:S02]  /*50d80*/  STL [R1+0x1830], R9 ;  /* 0x0018300901007387 */ /* 0x0001e40000100800 */
[----:B0-----:R-:W0:Y:S01]  /*50d90*/  LDC R9, c[0x0][0x3ac] ;  /* 0x0000eb00ff097b82 */ /* 0x001e220000000800 */
[----:B------:R-:W-:-:S02]  /*50da0*/  IADD3.X R5, PT, PT, R5, UR6, RZ, P5, !PT ;  /* 0x0000000605057c10 */ /* 0x000fc4000affe4ff */
[----:B------:R-:W-:Y:S02]  /*50db0*/  IADD3 R7, P5, PT, R7, UR10, RZ ;  /* 0x0000000a07077c10 */ /* 0x000fe4000ffbe0ff */
[----:B------:R-:W-:Y:S02]  /*50dc0*/  IADD3 R11, P6, PT, R11, UR10, RZ ;  /* 0x0000000a0b0b7c10 */ /* 0x000fe4000ffde0ff */
[----:B------:R-:W-:Y:S02]  /*50dd0*/  IADD3.X R6, PT, PT, R6, UR6, RZ, P0, !PT ;  /* 0x0000000606067c10 */ /* 0x000fe400087fe4ff */
[----:B------:R-:W-:Y:S01]  /*50de0*/  IADD3 R8, P0, PT, R8, UR10, RZ ;  /* 0x0000000a08087c10 */ /* 0x000fe2000ff1e0ff */
[----:B------:R-:W-:Y:S04]  /*50df0*/  STL [R1+0x1828], R5 ;  /* 0x0018280501007387 */ /* 0x000fe80000100800 */
[----:B------:R-:W-:Y:S04]  /*50e00*/  STL [R1+0x188c], R7 ;  /* 0x00188c0701007387 */ /* 0x000fe80000100800 */
[----:B------:R-:W-:Y:S04]  /*50e10*/  STL [R1+0x1888], R11 ;  /* 0x0018880b01007387 */ /* 0x000fe80000100800 */
[----:B------:R-:W-:Y:S04]  /*50e20*/  STL [R1+0x1838], R6 ;  /* 0x0018380601007387 */ /* 0x000fe80000100800 */
[----:B------:R-:W-:Y:S01]  /*50e30*/  STL [R1+0x1884], R8 ;  /* 0x0018840801007387 */ /* 0x000fe20000100800 */
[----:B0-----:R-:W-:-:S04]  /*50e40*/  IMAD.SHL.U32 R14, R9, 0x100, RZ ;  /* 0x00000100090e7824 */ /* 0x001fc800078e00ff */
[----:B------:R-:W-:Y:S01]  /*50e50*/  IMAD.SHL.U32 R14, R14, 0x2, RZ ;  /* 0x000000020e0e7824 */ /* 0x000fe200078e00ff */
[----:B--2---:R-:W-:Y:S02]  /*50e60*/  IADD3.X R10, PT, PT, R10, UR6, RZ, P1, !PT ;  /* 0x000000060a0a7c10 */ /* 0x004fe40008ffe4ff */
[----:B------:R-:W-:Y:S02]  /*50e70*/  IADD3 R20, P1, PT, R20, UR10, RZ ;  /* 0x0000000a14147c10 */ /* 0x000fe4000ff3e0ff */
[----:B------:R-:W-:Y:S01]  /*50e80*/  IADD3.X R21, PT, PT, R21, UR6, RZ, P2, !PT ;  /* 0x0000000615157c10 */ /* 0x000fe200097fe4ff */
[----:B------:R-:W-:Y:S04]  /*50e90*/  STL [R1+0x1840], R10 ;  /* 0x0018400a01007387 */ /* 0x000fe80000100800 */
[----:B------:R-:W-:Y:S04]  /*50ea0*/  STL [R1+0x1880], R20 ;  /* 0x0018801401007387 */ /* 0x000fe80000100800 */
[----:B------:R-:W-:Y:S01]  /*50eb0*/  STL [R1+0x1848], R21 ;  /* 0x0018481501007387 */ /* 0x000fe20000100800 */
[----:B------:R-:W-:-:S02]  /*50ec0*/  IADD3 R22, P2, PT, R22, R14, RZ ;  /* 0x0000000e16167210 */ /* 0x000fc40007f5e0ff */
[----:B------:R-:W-:Y:S02]  /*50ed0*/  IADD3.X R23, PT, PT, R23, UR6, RZ, P3, !PT ;  /* 0x0000000617177c10 */ /* 0x000fe40009ffe4ff */
[-C--:B------:R-:W-:Y:S02]  /*50ee0*/  IADD3 R29, P3, PT, R29, R14.reuse, RZ ;  /* 0x0000000e1d1d7210 */ /* 0x080fe40007f7e0ff */
[----:B------:R-:W-:Y:S02]  /*50ef0*/  IADD3.X R13, PT, PT, R13, UR6, RZ, P4, !PT ;  /* 0x000000060d0d7c10 */ /* 0x000fe4000a7fe4ff */
[----:B------:R-:W-:Y:S01]  /*50f00*/  IADD3 R28, P4, PT, R28, R14, RZ ;  /* 0x0000000e1c1c7210 */ /* 0x000fe20007f9e0ff */
[----:B------:R-:W-:Y:S04]  /*50f10*/  STL [R1+0x15e8], R22 ;  /* 0x0015e81601007387 */ /* 0x000fe80000100800 */
[----:B------:R-:W-:Y:S01]  /*50f20*/  STL [R1+0x1850], R23 ;  /* 0x0018501701007387 */ /* 0x000fe20000100800 */
[----:B------:R-:W-:-:S02]  /*50f30*/  IADD3.X R3, PT, PT, R3, UR6, RZ, P5, !PT ;  /* 0x0000000603037c10 */ /* 0x000fc4000affe4ff */
[----:B---3--:R-:W-:Y:S01]  /*50f40*/  IADD3.X R0, PT, PT, R0, UR6, RZ, P6, !PT ;  /* 0x0000000600007c10 */ /* 0x008fe2000b7fe4ff */
[----:B------:R-:W-:Y:S04]  /*50f50*/  STL [R1+0x15e0], R29 ;  /* 0x0015e01d01007387 */ /* 0x000fe80000100800 */
[----:B------:R-:W-:Y:S04]  /*50f60*/  STL [R1+0x1858], R13 ;  /* 0x0018580d01007387 */ /* 0x000fe80000100800 */
[----:B------:R-:W-:Y:S04]  /*50f70*/  STL [R1+0x15d8], R28 ;  /* 0x0015d81c01007387 */ /* 0x000fe80000100800 */
[----:B------:R0:W-:Y:S04]  /*50f80*/  STL [R1+0x1868], R0 ;  /* 0x0018680001007387 */ /* 0x0001e80000100800 */
[----:B------:R-:W-:Y:S04]  /*50f90*/  STL [R1+0x1860], R3 ;  /* 0x0018600301007387 */ /* 0x000fe80000100800 */
[----:B0-----:R-:W2:Y:S01]  /*50fa0*/  LDL.LU R0, [R1+0x1878] ;  /* 0x0018780001007983 */ /* 0x001ea20000300800 */
[----:B------:R-:W-:-:S05]  /*50fb0*/  IADD3 R12, P5, PT, R12, R14, RZ ;  /* 0x0000000e0c0c7210 */ /* 0x000fca0007fbe0ff */
[----:B------:R-:W-:Y:S04]  /*50fc0*/  STL [R1+0x15d0], R12 ;  /* 0x0015d00c01007387 */ /* 0x000fe80000100800 */
[----:B--2---:R0:W-:Y:S04]  /*50fd0*/  STL [R1+0x1bf0], R0 ;  /* 0x001bf00001007387 */ /* 0x0041e80000100800 */
[----:B0-----:R-:W2:Y:S01]  /*50fe0*/  LDL.LU R0, [R1+0x15c0] ;  /* 0x0015c00001007983 */ /* 0x001ea20000300800 */
[----:B----4-:R-:W-:-:S03]  /*50ff0*/  IADD3 R2, P6, PT, R2, R14, RZ ;  /* 0x0000000e02027210 */ /* 0x010fc60007fde0ff */
[----:B--2---:R0:W-:Y:S04]  /*51000*/  STL [R1+0x1bf4], R0 ;  /* 0x001bf40001007387 */ /* 0x0041e80000100800 */
[----:B0-----:R-:W2:Y:S04]  /*51010*/  LDL.LU R0, [R1+0x1870] ;  /* 0x0018700001007983 */ /* 0x001ea80000300800 */
[----:B------:R-:W3:Y:S04]  /*51020*/  LDL.LU R4, [R1+0x15e4] ;  /* 0x0015e40001047983 */ /* 0x000ee80000300800 */
[----:B------:R-:W4:Y:S04]  /*51030*/  LDL.LU R24, [R1+0x15b0] ;  /* 0x0015b00001187983 */ /* 0x000f280000300800 */
        /* <DEDUP_REMOVED lines=26> */
[----:B--2---:R-:W-:-:S05]  /*511e0*/  IADD3.X R0, PT, PT, R0, UR6, RZ, P0, !PT ;  /* 0x0000000600007c10 */ /* 0x004fca00087fe4ff */
[----:B------:R0:W-:Y:S04]  /*511f0*/  STL [R1+0x1870], R0 ;  /* 0x0018700001007387 */ /* 0x0001e80000100800 */
[----:B0-----:R-:W2:Y:S02]  /*51200*/  LDL.LU R0, [R1+0x1bf4] ;  /* 0x001bf40001007983 */ /* 0x001ea40000300800 */
[----:B--2---:R-:W-:-:S05]  /*51210*/  IADD3 R0, P0, PT, R0, R14, RZ ;  /* 0x0000000e00007210 */ /* 0x004fca0007f1e0ff */
[----:B------:R0:W-:Y:S04]  /*51220*/  STL [R1+0x15c0], R0 ;  /* 0x0015c00001007387 */ /* 0x0001e80000100800 */
[----:B0-----:R-:W2:Y:S02]  /*51230*/  LDL.LU R0, [R1+0x1bf0] ;  /* 0x001bf00001007983 */ /* 0x001ea40000300800 */
[----:B--2---:R-:W-:-:S05]  /*51240*/  IADD3.X R0, PT, PT, R0, UR6, RZ, P1, !PT ;  /* 0x0000000600007c10 */ /* 0x004fca0008ffe4ff */
[----:B------:R0:W-:Y:S04]  /*51250*/  STL [R1+0x1878], R0 ;  /* 0x0018780001007387 */ /* 0x0001e80000100800 */
[----:B0-----:R-:W2:Y:S02]  /*51260*/  LDL.LU R0, [R1+0x1bec] ;  /* 0x001bec0001007983 */ /* 0x001ea40000300800 */
[----:B--2---:R-:W-:-:S05]  /*51270*/  IADD3 R0, P1, PT, R0, R14, RZ ;  /* 0x0000000e00007210 */ /* 0x004fca0007f3e0ff */
[----:B------:R0:W-:Y:S04]  /*51280*/  STL [R1+0x15b8], R0 ;  /* 0x0015b80001007387 */ /* 0x0001e80000100800 */
[----:B0-----:R-:W3:Y:S02]  /*51290*/  LDL.LU R0, [R1+0x1be8] ;  /* 0x001be80001007983 */ /* 0x001ee40000300800 */
[--C-:B---3--:R-:W-:Y:S01]  /*512a0*/  IMAD.X R4, R4, 0x1, R0.reuse, P2 ;  /* 0x0000000104047824 */ /* 0x108fe200010e0600 */
[-C--:B----4-:R-:W-:Y:S01]  /*512b0*/  IADD3 R24, P2, PT, R24, R14.reuse, RZ ;  /* 0x0000000e18187210 */ /* 0x090fe20007f5e0ff */
[--C-:B------:R-:W-:Y:S01]  /*512c0*/  IMAD.X R25, R25, 0x1, R0.reuse, P3 ;  /* 0x0000000119197824 */ /* 0x100fe200018e0600 */
[-C--:B------:R-:W-:Y:S01]  /*512d0*/  IADD3 R26, P3, PT, R26, R14.reuse, RZ ;  /* 0x0000000e1a1a7210 */ /* 0x080fe20007f7e0ff */
[----:B------:R-:W-:Y:S01]  /*512e0*/  IMAD.X R27, R27, 0x1, R0, P4 ;  /* 0x000000011b1b7824 */ /* 0x000fe200020e0600 */
[----:B------:R-:W-:Y:S01]  /*512f0*/  STL [R1+0x15e4], R4 ;  /* 0x0015e40401007387 */ /* 0x000fe20000100800 */
[----:B------:R-:W-:-:S03]  /*51300*/  IADD3 R15, P4, PT, R15, R14, RZ ;  /* 0x0000000e0f0f7210 */ /* 0x000fc60007f9e0ff */
[----:B------:R-:W-:Y:S01]  /*51310*/  STL [R1+0x15b0], R24 ;  /* 0x0015b01801007387 */ /* 0x000fe20000100800 */
[----:B------:R-:W-:-:S03]  /*51320*/  IMAD.X R16, R16, 0x1, R0, P5 ;  /* 0x0000000110107824 */ /* 0x000fc600028e0600 */
        /* <DEDUP_REMOVED lines=34> */
[----:B------:R-:W-:Y:S04]  /*51550*/  STL [R1+0x1568], R22 ;  /* 0x0015681601007387 */ /* 0x000fe80000100800 */
[----:B------:R-:W-:Y:S01]  /*51560*/  STL [R1+0x1594], R23 ;  /* 0x0015941701007387 */ /* 0x000fe20000100800 */
[----:B------:R-:W-:-:S03]  /*51570*/  IMAD.X R3, R3, 0x1, R0, P0 ;  /* 0x0000000103037824 */ /* 0x000fc600000e0600 */
[----:B------:R-:W-:Y:S01]  /*51580*/  STL [R1+0x1560], R29 ;  /* 0x0015601d01007387 */ /* 0x000fe20000100800 */
[----:B------:R-:W-:-:S03]  /*51590*/  IADD3 R12, P0, PT, R12, R14, RZ ;  /* 0x0000000e0c0c7210 */ /* 0x000fc60007f1e0ff */
[----:B------:R-:W-:Y:S04]  /*515a0*/  STL [R1+0x158c], R13 ;  /* 0x00158c0d01007387 */ /* 0x000fe80000100800 */
[----:B------:R-:W-:Y:S04]  /*515b0*/  STL [R1+0x1558], R28 ;  /* 0x0015581c01007387 */ /* 0x000fe80000100800 */
[----:B------:R0:W-:Y:S01]  /*515c0*/  STL [R1+0x1be4], R0 ;  /* 0x001be40001007387 */ /* 0x0001e20000100800 */
[----:B------:R-:W-:-:S03]  /*515d0*/  IMAD.X R2, R2, 0x1, R0, P1 ;  /* 0x0000000102027824 */ /* 0x000fc600008e0600 */
[----:B------:R-:W-:Y:S04]  /*515e0*/  STL [R1+0x1584], R3 ;  /* 0x0015840301007387 */ /* 0x000fe80000100800 */
[----:B0-----:R-:W2:Y:S04]  /*515f0*/  LDL.LU R0, [R1+0x1548] ;  /* 0x0015480001007983 */ /* 0x001ea80000300800 */
[----:B------:R-:W-:Y:S04]  /*51600*/  STL [R1+0x1550], R12 ;  /* 0x0015500c01007387 */ /* 0x000fe80000100800 */
[----:B------:R-:W3:Y:S04]  /*51610*/  LDL.LU R4, [R1+0x1538] ;  /* 0x0015380001047983 */ /* 0x000ee80000300800 */
[----:B------:R-:W-:Y:S04]  /*51620*/  STL [R1+0x157c], R2 ;  /* 0x00157c0201007387 */ /* 0x000fe80000100800 */
[----:B---3--:R0:W-:Y:S04]  /*51630*/  STL [R1+0x1bd8], R4 ;  /* 0x001bd80401007387 */ /* 0x0081e80000100800 */
[----:B0-----:R-:W3:Y:S04]  /*51640*/  LDL.LU R4, [R1+0x156c] ;  /* 0x00156c0001047983 */ /* 0x001ee80000300800 */
[----:B---3--:R0:W-:Y:S04]  /*51650*/  STL [R1+0x1bdc], R4 ;  /* 0x001bdc0401007387 */ /* 0x0081e80000100800 */
[----:B0-----:R-:W3:Y:S01]  /*51660*/  LDL.LU R4, [R1+0x1540] ;  /* 0x0015400001047983 */ /* 0x001ee20000300800 */
[----:B--2---:R-:W-:-:S03]  /*51670*/  IADD3 R0, P1, PT, R0, R14, RZ ;  /* 0x0000000e00007210 */ /* 0x004fc60007f3e0ff */
[----:B---3--:R0:W-:Y:S04]  /*51680*/  STL [R1+0x1be0], R4 ;  /* 0x001be00401007387 */ /* 0x0081e80000100800 */
        /* <DEDUP_REMOVED lines=27> */
[----:B------:R0:W-:Y:S04]  /*51840*/  STL [R1+0x1548], R0 ;  /* 0x0015480001007387 */ /* 0x0001e80000100800 */
[----:B0-----:R-:W2:Y:S02]  /*51850*/  LDL.LU R0, [R1+0x1be4] ;  /* 0x001be40001007983 */ /* 0x001ea40000300800 */
[----:B--2---:R-:W-:-:S05]  /*51860*/  IMAD.X R4, R4, 0x1, R0, P2 ;  /* 0x0000000104047824 */ /* 0x004fca00010e0600 */
[----:B------:R0:W-:Y:S04]  /*51870*/  STL [R1+0x1574], R4 ;  /* 0x0015740401007387 */ /* 0x0001e80000100800 */
[----:B0-----:R-:W2:Y:S02]  /*51880*/  LDL.LU R4, [R1+0x1be0] ;  /* 0x001be00001047983 */ /* 0x001ea40000300800 */
[----:B--2---:R-:W-:-:S05]  /*51890*/  IADD3 R4, P2, PT, R4, R14, RZ ;  /* 0x0000000e04047210 */ /* 0x004fca0007f5e0ff */
[----:B------:R0:W-:Y:S04]  /*518a0*/  STL [R1+0x1540], R4 ;  /* 0x0015400401007387 */ /* 0x0001e80000100800 */
[----:B0-----:R-:W2:Y:S02]  /*518b0*/  LDL.LU R4, [R1+0x1bdc] ;  /* 0x001bdc0001047983 */ /* 0x001ea40000300800 */
[----:B--2---:R-:W-:-:S05]  /*518c0*/  IMAD.X R4, R4, 0x1, R0, P3 ;  /* 0x0000000104047824 */ /* 0x004fca00018e0600 */
[----:B------:R0:W-:Y:S04]  /*518d0*/  STL [R1+0x156c], R4 ;  /* 0x00156c0401007387 */ /* 0x0001e80000100800 */
[----:B0-----:R-:W2:Y:S01]  /*518e0*/  LDL.LU R4, [R1+0x1bd8] ;  /* 0x001bd80001047983 */ /* 0x001ea20000300800 */
[--C-:B---3--:R-:W-:Y:S01]  /*518f0*/  IMAD.X R24, R24, 0x1, R0.reuse, P4 ;  /* 0x0000000118187824 */ /* 0x108fe200020e0600 */
[-C--:B----4-:R-:W-:Y:S01]  /*51900*/  IADD3 R25, P4, PT, R25, R14.reuse, RZ ;  /* 0x0000000e19197210 */ /* 0x090fe20007f9e0ff */
[--C-:B------:R-:W-:Y:S01]  /*51910*/  IMAD.X R26, R26, 0x1, R0.reuse, P5 ;  /* 0x000000011a1a7824 */ /* 0x100fe200028e0600 */
[-C--:B------:R-:W-:Y:S01]  /*51920*/  IADD3 R27, P5, PT, R27, R14.reuse, RZ ;  /* 0x0000000e1b1b7210 */ /* 0x080fe20007fbe0ff */
        /* <DEDUP_REMOVED lines=18> */
[----:B------:R-:W-:Y:S01]  /*51a50*/  IMAD.X R12, R12, 0x1, R0, P2 ;  /* 0x000000010c0c7824 */ /* 0x000fe200010e0600 */
[----:B------:R-:W-:-:S02]  /*51a60*/  IADD3 R2, P2, PT, R2, R14, RZ ;  /* 0x0000000e02027210 */ /* 0x000fc40007f5e0ff */
[----:B--2---:R-:W-:-:S05]  /*51a70*/  IADD3 R4, P3, PT, R4, R14, RZ ;  /* 0x0000000e04047210 */ /* 0x004fca0007f7e0ff */
        /* <DEDUP_REMOVED lines=9> */
[----:B------:R-:W-:-:S03]  /*51b10*/  IMAD.X R6, R6, 0x1, R0, P3 ;  /* 0x0000000106067824 */ /* 0x000fc600018e0600 */
[----:B------:R-:W-:Y:S01]  /*51b20*/  STL [R1+0x1544], R19 ;  /* 0x0015441301007387 */ /* 0x000fe20000100800 */
[----:B------:R-:W-:-:S03]  /*51b30*/  IADD3 R8, P3, PT, R8, R14, RZ ;  /* 0x0000000e08087210 */ /* 0x000fc60007f7e0ff */
        /* <DEDUP_REMOVED lines=24> */
[----:B--2---:R-:W-:-:S03]  /*51cc0*/  IMAD.X R14, R14, 0x1, R0, P3 ;  /* 0x000000010e0e7824 */ /* 0x004fc600018e0600 */
        /* <DEDUP_REMOVED lines=30> */
[----:B--2---:R-:W-:-:S05]  /*51eb0*/  IADD3 R4, P3, PT, R4, R14, RZ ;  /* 0x0000000e04047210 */ /* 0x004fca0007f7e0ff */
[----:B------:R0:W-:Y:S04]  /*51ec0*/  STL [R1+0x14c8], R4 ;  /* 0x0014c80401007387 */ /* 0x0001e80000100800 */
[----:B0-----:R-:W2:Y:S02]  /*51ed0*/  LDL.LU R4, [R1+0x1bd0] ;  /* 0x001bd00001047983 */ /* 0x001ea40000300800 */
[----:B--2---:R-:W-:-:S05]  /*51ee0*/  IMAD.X R4, R4, 0x1, R0, P4 ;  /* 0x0000000104047824 */ /* 0x004fca00020e0600 */
[----:B------:R0:W-:Y:S04]  /*51ef0*/  STL [R1+0x14f4], R4 ;  /* 0x0014f40401007387 */ /* 0x0001e80000100800 */
[----:B0-----:R-:W2:Y:S02]  /*51f00*/  LDL.LU R4, [R1+0x1bcc] ;  /* 0x001bcc0001047983 */ /* 0x001ea40000300800 */
[----:B--2---:R-:W-:-:S05]  /*51f10*/  IADD3 R4, P4, PT, R4, R14, RZ ;  /* 0x0000000e04047210 */ /* 0x004fca0007f9e0ff */
[----:B------:R0:W-:Y:S04]  /*51f20*/  STL [R1+0x14c0], R4 ;  /* 0x0014c00401007387 */ /* 0x0001e80000100800 */
[----:B0-----:R-:W2:Y:S01]  /*51f30*/  LDL.LU R4, [R1+0x1bc8] ;  /* 0x001bc80001047983 */ /* 0x001ea20000300800 */
[--C-:B----4-:R-:W-:Y:S01]  /*51f40*/  IMAD.X R25, R25, 0x1, R0.reuse, P6 ;  /* 0x0000000119197824 */ /* 0x110fe200030e0600 */
        /* <DEDUP_REMOVED lines=20> */
[----:B------:R-:W-:Y:S01]  /*52090*/  IADD3 R12, P3, PT, R12, R14, RZ ;  /* 0x0000000e0c0c7210 */ /* 0x000fe20007f7e0ff */
[----:B------:R-:W-:-:S02]  /*520a0*/  IMAD.X R2, R2, 0x1, R0, P4 ;  /* 0x0000000102027824 */ /* 0x000fc400020e0600 */
[----:B--2---:R-:W-:Y:S01]  /*520b0*/  IMAD.X R4, R4, 0x1, R0, P5 ;  /* 0x0000000104047824 */ /* 0x004fe200028e0600 */
[----:B---3--:R-:W-:-:S04]  /*520c0*/  IADD3 R24, P5, PT, R24, R14, RZ ;  /* 0x0000000e18187210 */ /* 0x008fc80007fbe0ff */
        /* <DEDUP_REMOVED lines=278> */
[----:B---3--:R-:W-:Y:S02]  /*53230*/  IADD3.X R24, PT, PT, R24, R0, RZ, P3, !PT ;  /* 0x0000000018187210 */ /* 0x008fe40001ffe4ff */
        /* <DEDUP_REMOVED lines=922> */
[----:B------:R-:W-:Y:S02]  /*56be0*/  IADD3.X R21, PT, PT, R21, R0, RZ, P4, !PT ;  /* 0x0000000015157210 */ /* 0x000fe400027fe4ff */
[-C--:B------:R-:W-:Y:S01]  /*56bf0*/  IADD3 R22, P4, PT, R22, R14.reuse, RZ ;  /* 0x0000000e16167210 */ /* 0x080fe20007f9e0ff */
[--C-:B------:R-:W-:Y:S01]  /*56c00*/  IMAD.X R23, R23, 0x1, R0.reuse, P5 ;  /* 0x0000000117177824 */ /* 0x100fe200028e0600 */
[-C--:B------:R-:W-:Y:S01]  /*56c10*/  IADD3 R29, P5, PT, R29, R14.reuse, RZ ;  /* 0x0000000e1d1d7210 */ /* 0x080fe20007fbe0ff */
[--C-:B------:R-:W-:Y:S01]  /*56c20*/  IMAD.X R13, R13, 0x1, R0.reuse, P6 ;  /* 0x000000010d0d7824 */ /* 0x100fe200030e0600 */
[-C--:B------:R-:W-:Y:S01]  /*56c30*/  IADD3 R28, P6, PT, R28, R14.reuse, RZ ;  /* 0x0000000e1c1c7210 */ /* 0x080fe20007fde0ff */
[--C-:B------:R-:W-:Y:S01]  /*56c40*/  IMAD.X R3, R3, 0x1, R0.reuse, P0 ;  /* 0x0000000103037824 */ /* 0x100fe200000e0600 */
[-C--:B------:R-:W-:Y:S01]  /*56c50*/  IADD3 R12, P0, PT, R12, R14.reuse, RZ ;  /* 0x0000000e0c0c7210 */ /* 0x080fe20007f1e0ff */
[--C-:B------:R-:W-:Y:S02]  /*56c60*/  IMAD.X R2, R2, 0x1, R0.reuse, P1 ;  /* 0x0000000102027824 */ /* 0x100fe400008e0600 */
        /* <DEDUP_REMOVED lines=988> */
[----:B------:R-:W-:Y:S02]  /*5aa30*/  IADD3 R26, P4, PT, R26, R14, RZ ;  /* 0x0000000e1a1a7210 */ /* 0x000fe40007f9e0ff */
        /* <DEDUP_REMOVED lines=821> */
[--C-:B------:R-:W-:Y:S01]  /*5dd90*/  IMAD.X R6, R6, 0x1, R0.reuse, P4 ;  /* 0x0000000106067824 */ /* 0x100fe200020e0600 */
[----:B------:R-:W-:Y:S01]  /*5dda0*/  IADD3 R8, P3, PT, R8, UR10, RZ ;  /* 0x0000000a08087c10 */ /* 0x000fe2000ff7e0ff */
[--C-:B------:R-:W-:Y:S02]  /*5ddb0*/  IMAD.X R9, R9, 0x1, R0.reuse, P5 ;  /* 0x0000000109097824 */ /* 0x100fe400028e0600 */
[--C-:B------:R-:W-:Y:S02]  /*5ddc0*/  IMAD.X R10, R10, 0x1, R0.reuse, P6 ;  /* 0x000000010a0a7824 */ /* 0x100fe400030e0600 */
[--C-:B------:R-:W-:Y:S01]  /*5ddd0*/  IMAD.X R20, R20, 0x1, R0.reuse, P0 ;  /* 0x0000000114147824 */ /* 0x100fe200000e0600 */
[----:B------:R-:W-:Y:S01]  /*5dde0*/  IADD3.X R23, PT, PT, R23, UR6, RZ, P3, !PT ;  /* 0x0000000617177c10 */ /* 0x000fe20009ffe4ff */
[----:B------:R-:W-:Y:S01]  /*5ddf0*/  IMAD.X R22, R22, 0x1, R0, P2 ;  /* 0x0000000116167824 */ /* 0x000fe200010e0600 */
[----:B------:R-:W-:-:S04]  /*5de00*/  UIADD3 UR4, UPT, UPT, UR4, 0x1, URZ ;  /* 0x0000000104047890 */ /* 0x000fc8000fffe0ff */
[----:B------:R-:W-:Y:S01]  /*5de10*/  UISETP.NE.U32.AND UP0, UPT, UR4, UR7, UPT ;  /* 0x000000070400728c */ /* 0x000fe2000bf05070 */
[----:B--2---:R-:W-:Y:S01]  /*5de20*/  IMAD.X R4, R4, 0x1, R0, P1 ;  /* 0x0000000104047824 */ /* 0x004fe200008e0600 */
[----:B---3--:R-:W-:-:S04]  /*5de30*/  IADD3 R11, P1, PT, R11, R14, RZ ;  /* 0x0000000e0b0b7210 */ /* 0x008fc80007f3e0ff */
[----:B------:R0:W-:Y:S04]  /*5de40*/  STL [R1+0x1614], R4 ;  /* 0x0016140401007387 */ /* 0x0001e80000100800 */
[----:B0-----:R0:W5:Y:S04]  /*5de50*/  LDL.LU R4, [R1+0x19e4] ;  /* 0x0019e40001047983 */ /* 0x0011680000300800 */
[----:B------:R1:W-:Y:S04]  /*5de60*/  STL [R1+0x1658], R11 ;  /* 0x0016580b01007387 */ /* 0x0003e80000100800 */
[----:B-1----:R0:W5:Y:S04]  /*5de70*/  LDL.LU R11, [R1+0x19e0] ;  /* 0x0019e000010b7983 */ /* 0x0021680000300800 */
[----:B------:R1:W-:Y:S04]  /*5de80*/  STL [R1+0x161c], R7 ;  /* 0x00161c0701007387 */ /* 0x0003e80000100800 */
[----:B-1----:R0:W5:Y:S04]  /*5de90*/  LDL.LU R7, [R1+0x19dc] ;  /* 0x0019dc0001077983 */ /* 0x0021680000300800 */
[----:B------:R1:W-:Y:S04]  /*5dea0*/  STL [R1+0x1660], R5 ;  /* 0x0016600501007387 */ /* 0x0003e80000100800 */
[----:B-1----:R0:W5:Y:S04]  /*5deb0*/  LDL.LU R5, [R1+0x19d8] ;  /* 0x0019d80001057983 */ /* 0x0021680000300800 */
[----:B------:R1:W-:Y:S04]  /*5dec0*/  STL [R1+0x1624], R29 ;  /* 0x0016241d01007387 */ /* 0x0003e80000100800 */
[----:B-1----:R0:W5:Y:S04]  /*5ded0*/  LDL.LU R29, [R1+0x19d4] ;  /* 0x0019d400011d7983 */ /* 0x0021680000300800 */
[----:B------:R1:W-:Y:S01]  /*5dee0*/  STL [R1+0x1668], R28 ;  /* 0x0016681c01007387 */ /* 0x0003e20000100800 */
[----:B------:R-:W-:-:S03]  /*5def0*/  IMAD.X R15, R15, 0x1, R0, P1 ;  /* 0x000000010f0f7824 */ /* 0x000fc600008e0600 */
[----:B-1----:R0:W5:Y:S04]  /*5df00*/  LDL.LU R28, [R1+0x19d0] ;  /* 0x0019d000011c7983 */ /* 0x0021680000300800 */
[----:B------:R1:W-:Y:S01]  /*5df10*/  STL [R1+0x162c], R13 ;  /* 0x00162c0d01007387 */ /* 0x0003e20000100800 */
[----:B------:R-:W-:-:S03]  /*5df20*/  IADD3 R16, P1, PT, R16, R14, RZ ;  /* 0x0000000e10107210 */ /* 0x000fc60007f3e0ff */
[----:B-1----:R0:W5:Y:S04]  /*5df30*/  LDL.LU R13, [R1+0x19cc] ;  /* 0x0019cc00010d7983 */ /* 0x0021680000300800 */
[----:B------:R1:W-:Y:S04]  /*5df40*/  STL [R1+0x1670], R3 ;  /* 0x0016700301007387 */ /* 0x0003e80000100800 */
[----:B-1----:R0:W5:Y:S04]  /*5df50*/  LDL.LU R3, [R1+0x19c8] ;  /* 0x0019c80001037983 */ /* 0x0021680000300800 */
[----:B------:R1:W-:Y:S04]  /*5df60*/  STL [R1+0x1634], R2 ;  /* 0x0016340201007387 */ /* 0x0003e80000100800 */
[----:B-1----:R0:W5:Y:S04]  /*5df70*/  LDL.LU R2, [R1+0x19c4] ;  /* 0x0019c40001027983 */ /* 0x0021680000300800 */
[----:B------:R1:W-:Y:S04]  /*5df80*/  STL [R1+0x1678], R12 ;  /* 0x0016780c01007387 */ /* 0x0003e80000100800 */
[----:B-1----:R0:W5:Y:S04]  /*5df90*/  LDL.LU R12, [R1+0x19c0] ;  /* 0x0019c000010c7983 */ /* 0x0021680000300800 */
[----:B------:R0:W-:Y:S04]  /*5dfa0*/  STL [R1+0x163c], R24 ;  /* 0x00163c1801007387 */ /* 0x0001e80000100800 */
        /* <DEDUP_REMOVED lines=9> */
[----:B------:R0:W-:Y:S01]  /*5e040*/  STL [R1+0x1804], R8 ;  /* 0x0018040801007387 */ /* 0x0001e20000100800 */
[----:B------:R-:W-:-:S03]  /*5e050*/  IMAD.X R21, R21, 0x1, R0, P1 ;  /* 0x0000000115157824 */ /* 0x000fc600008e0600 */
[----:B------:R0:W-:Y:S04]  /*5e060*/  STL [R1+0x166c], R9 ;  /* 0x00166c0901007387 */ /* 0x0001e80000100800 */
[----:B------:R0:W-:Y:S04]  /*5e070*/  STL [R1+0x1674], R10 ;  /* 0x0016740a01007387 */ /* 0x0001e80000100800 */
[----:B------:R0:W-:Y:S04]  /*5e080*/  STL [R1+0x167c], R20 ;  /* 0x00167c1401007387 */ /* 0x0001e80000100800 */
[----:B------:R0:W-:Y:S04]  /*5e090*/  STL [R1+0x17ec], R23 ;  /* 0x0017ec1701007387 */ /* 0x0001e80000100800 */
[----:B------:R0:W-:Y:S04]  /*5e0a0*/  STL [R1+0x1684], R21 ;  /* 0x0016841501007387 */ /* 0x0001e80000100800 */
[----:B------:R0:W-:Y:S01]  /*5e0b0*/  STL [R1+0x168c], R22 ;  /* 0x00168c1601007387 */ /* 0x0001e20000100800 */
[----:B------:R-:W-:Y:S05]  /*5e0c0*/  BRA.U UP0, `(.L_x_2) ;  /* 0xfffffc6500247547 */ /* 0x000fea000b83ffff */
[----:B-----5:R1:W-:Y:S04]  /*5e0d0*/  STL [R1+0x1a0c], R7 ;  /* 0x001a0c0701007387 */ /* 0x0203e80000100800 */
[----:B-1----:R-:W2:Y:S04]  /*5e0e0*/  LDL.LU R7, [R1+0x3b8] ;  /* 0x0003b80001077983 */ /* 0x002ea80000300800 */
[----:B--2---:R1:W-:Y:S04]  /*5e0f0*/  STL [R1+0x1a14], R7 ;  /* 0x001a140701007387 */ /* 0x0043e80000100800 */
        /* <DEDUP_REMOVED lines=12> */
[----:B0-----:R-:W2:Y:S01]  /*5e1c0*/  LDL.LU R6, [R1+0x374] ;  /* 0x0003740001067983 */ /* 0x001ea20000300800 */
[----:B-1----:R-:W-:-:S03]  /*5e1d0*/  IMAD.MOV.U32 R7, RZ, RZ, R5 ;  /* 0x000000ffff077224 */ /* 0x002fc600078e0005 */
[----:B--2---:R0:W-:Y:S04]  /*5e1e0*/  STL [R1+0x1a08], R6 ;  /* 0x001a080601007387 */ /* 0x0041e80000100800 */
[----:B0-----:R-:W2:Y:S04]  /*5e1f0*/  LDL.LU R6, [R1+0x144] ;  /* 0x0001440001067983 */ /* 0x001ea80000300800 */
        /* <DEDUP_REMOVED lines=14> */
[----:B--2---:R-:W-:Y:S04]  /*5e2e0*/  STL [R1+0x1a48], R6 ;  /* 0x001a480601007387 */ /* 0x004fe80000100800 */
[----:B------:R-:W2:Y:S04]  /*5e2f0*/  LDL.LU R5, [R1+0x394] ;  /* 0x0003940001057983 */ /* 0x000ea80000300800 */
[----:B--2---:R0:W-:Y:S04]  /*5e300*/  STL [R1+0x1a04], R5 ;  /* 0x001a040501007387 */ /* 0x0041e80000100800 */
[----:B0-----:R-:W2:Y:S04]  /*5e310*/  LDL.LU R5, [R1+0x364] ;  /* 0x0003640001057983 */ /* 0x001ea80000300800 */
[----:B------:R0:W-:Y:S04]  /*5e320*/  STL [R1+0x19fc], R11 ;  /* 0x0019fc0b01007387 */ /* 0x0001e80000100800 */
[----:B0-----:R-:W3:Y:S01]  /*5e330*/  LDL.LU R11, [R1+0x3a4] ;  /* 0x0003a400010b7983 */ /* 0x001ee20000300800 */
[----:B------:R-:W-:-:S03]  /*5e340*/  IMAD.MOV.U32 R6, RZ, RZ, R4 ;  /* 0x000000ffff067224 */ /* 0x000fc600078e0004 */
[----:B---3--:R0:W-:Y:S04]  /*5e350*/  STL [R1+0x1a00], R11 ;  /* 0x001a000b01007387 */ /* 0x0081e80000100800 */
[----:B0-----:R-:W3:Y:S04]  /*5e360*/  LDL.LU R11, [R1+0x384] ;  /* 0x00038400010b7983 */ /* 0x001ee80000300800 */
[----:B------:R-:W4:Y:S04]  /*5e370*/  LDL.LU R4, [R1+0x3b4] ;  /* 0x0003b40001047983 */ /* 0x000f280000300800 */
[----:B------:R-:W2:Y:S04]  /*5e380*/  LDL.LU R10, [R1+0x370] ;  /* 0x00037000010a7983 */ /* 0x000ea80000300800 */
[----:B--2---:R0:W-:Y:S04]  /*5e390*/  STL [R1+0x19f8], R10 ;  /* 0x0019f80a01007387 */ /* 0x0041e80000100800 */
[----:B0-----:R-:W2:Y:S04]  /*5e3a0*/  LDL.LU R10, [R1+0x140] ;  /* 0x00014000010a7983 */ /* 0x001ea80000300800 */
        /* <DEDUP_REMOVED lines=9> */
[----:B------:R0:W-:Y:S04]  /*5e440*/  STL [R1+0x19e4], R13 ;  /* 0x0019e40d01007387 */ /* 0x0001e80000100800 */
[----:B0-----:R-:W2:Y:S04]  /*5e450*/  LDL.LU R13, [R1+0x3ec] ;  /* 0x0003ec00010d7983 */ /* 0x001ea80000300800 */
[----:B--2---:R0:W-:Y:S04]  /*5e460*/  STL [R1+0x19e8], R13 ;  /* 0x0019e80d01007387 */ /* 0x0041e80000100800 */
[----:B0-----:R-:W2:Y:S04]  /*5e470*/  LDL.LU R13, [R1+0x3cc] ;  /* 0x0003cc00010d7983 */ /* 0x001ea80000300800 */
[----:B------:R-:W2:Y:S04]  /*5e480*/  LDL.LU R14, [R1+0x3fc] ;  /* 0x0003fc00010e7983 */ /* 0x000ea80000300800 */
[----:B------:R0:W-:Y:S04]  /*5e490*/  STL [R1+0x19e0], R12 ;  /* 0x0019e00c01007387 */ /* 0x0001e80000100800 */
        /* <DEDUP_REMOVED lines=11> */
[----:B0-----:R-:W2:Y:S01]  /*5e550*/  LDL.LU R28, [R1+0x428] ;  /* 0x00042800011c7983 */ /* 0x001ea20000300800 */
[----:B------:R-:W-:-:S03]  /*5e560*/  F2FP.BF16.F32.PACK_AB R7, R6, R7 ;  /* 0x000000070607723e */ /* 0x000fc600000010ff */
[----:B--2---:R0:W-:Y:S04]  /*5e570*/  STL [R1+0x19d0], R28 ;  /* 0x0019d01c01007387 */ /* 0x0041e80000100800 */
[----:B0-----:R-:W2:Y:S04]  /*5e580*/  LDL.LU R28, [R1+0x408] ;  /* 0x00040800011c7983 */ /* 0x001ea80000300800 */
[----:B------:R-:W2:Y:S04]  /*5e590*/  LDL.LU R16, [R1+0x438] ;  /* 0x0004380001107983 */ /* 0x000ea80000300800 */
[----:B------:R0:W-:Y:S04]  /*5e5a0*/  STL [R1+0x19c8], R29 ;  /* 0x0019c81d01007387 */ /* 0x0001e80000100800 */
        /* <DEDUP_REMOVED lines=17> */
[----:B--2---:R-:W-:-:S02]  /*5e6c0*/  F2FP.BF16.F32.PACK_AB R7, R6, R7 ;  /* 0x000000070607723e */ /* 0x004fc400000010ff */
        /* <DEDUP_REMOVED lines=25> */
[----:B------:R0:W-:Y:S04]  /*5e860*/  STL [R1], R7 ;  /* 0x0000000701007387 */ /* 0x0001e80000100800 */
[----:B0-----:R-:W2:Y:S02]  /*5e870*/  LDL.LU R7, [R1+0x1a0c] ;  /* 0x001a0c0001077983 */ /* 0x001ea40000300800 */
[----:B--2---:R-:W-:-:S02]  /*5e880*/  F2FP.BF16.F32.PACK_AB R7, R6, R7 ;  /* 0x000000070607723e */ /* 0x004fc400000010ff */
[----:B------:R-:W2:Y:S02]  /*5e890*/  LDL.LU R6, [R1+0x1a08] ;  /* 0x001a080001067983 */ /* 0x000ea40000300800 */
[----:B--2---:R-:W-:Y:S02]  /*5e8a0*/  F2FP.BF16.F32.PACK_AB R6, R5, R6 ;  /* 0x000000060506723e */ /* 0x004fe400000010ff */
[----:B------:R-:W3:Y:S02]  /*5e8b0*/  LDL.LU R5, [R1+0x1a04] ;  /* 0x001a040001057983 */ /* 0x000ee40000300800 */
[----:B---3--:R-:W-:Y:S02]  /*5e8c0*/  F2FP.BF16.F32.PACK_AB R5, R11, R5 ;  /* 0x000000050b05723e */ /* 0x008fe400000010ff */
[----:B------:R-:W4:Y:S02]  /*5e8d0*/  LDL.LU R11, [R1+0x1a00] ;  /* 0x001a0000010b7983 */ /* 0x000f240000300800 */
[----:B----4-:R-:W-:-:S02]  /*5e8e0*/  F2FP.BF16.F32.PACK_AB R4, R11, R4 ;  /* 0x000000040b04723e */ /* 0x010fc400000010ff */
[----:B------:R-:W2:Y:S02]  /*5e8f0*/  LDL.LU R11, [R1+0x19fc] ;  /* 0x0019fc00010b7983 */ /* 0x000ea40000300800 */
[----:B--2---:R-:W-:Y:S02]  /*5e900*/  F2FP.BF16.F32.PACK_AB R11, R10, R11 ;  /* 0x0000000b0a0b723e */ /* 0x004fe400000010ff */
[----:B------:R-:W2:Y:S02]  /*5e910*/  LDL.LU R10, [R1+0x19f8] ;  /* 0x0019f800010a7983 */ /* 0x000ea40000300800 */
[----:B--2---:R-:W-:Y:S02]  /*5e920*/  F2FP.BF16.F32.PACK_AB R10, R9, R10 ;  /* 0x0000000a090a723e */ /* 0x004fe400000010ff */
[----:B------:R-:W2:Y:S02]  /*5e930*/  LDL.LU R9, [R1+0x19f4] ;  /* 0x0019f40001097983 */ /* 0x000ea40000300800 */
[----:B--2---:R-:W-:-:S02]  /*5e940*/  F2FP.BF16.F32.PACK_AB R9, R8, R9 ;  /* 0x000000090809723e */ /* 0x004fc400000010ff */
        /* <DEDUP_REMOVED lines=16> */
[----:B------:R-:W2:Y:S01]  /*5ea50*/  LDL.LU R28, [R1+0x19d0] ;  /* 0x0019d000011c7983 */ /* 0x000ea20000300800 */
[----:B------:R-:W-:Y:S02]  /*5ea60*/  F2FP.BF16.F32.PACK_AB R23, R29, R23 ;  /* 0x000000171d17723e */ /* 0x000fe400000010ff */
[----:B------:R-:W-:-:S02]  /*5ea70*/  F2FP.BF16.F32.PACK_AB R22, R2, R22 ;  /* 0x000000160216723e */ /* 0x000fc400000010ff */
[----:B------:R-:W-:Y:S02]  /*5ea80*/  F2FP.BF16.F32.PACK_AB R21, R3, R21 ;  /* 0x000000150315723e */ /* 0x000fe400000010ff */
[----:B--2---:R-:W-:Y:S02]  /*5ea90*/  F2FP.BF16.F32.PACK_AB R16, R28, R16 ;  /* 0x000000101c10723e */ /* 0x004fe400000010ff */
[----:B------:R-:W2:Y:S04]  /*5eaa0*/  LDL.LU R28, [R1+0x19cc] ;  /* 0x0019cc00011c7983 */ /* 0x000ea80000300800 */
[----:B------:R-:W2:Y:S04]  /*5eab0*/  LDL.LU R29, [R1+0x19c8] ;  /* 0x0019c800011d7983 */ /* 0x000ea80000300800 */
[----:B------:R-:W3:Y:S04]  /*5eac0*/  LDL.LU R2, [R1+0x19c4] ;  /* 0x0019c40001027983 */ /* 0x000ee80000300800 */
[----:B------:R-:W3:Y:S01]  /*5ead0*/  LDL.LU R3, [R1+0x19c0] ;  /* 0x0019c00001037983 */ /* 0x000ee20000300800 */
[----:B------:R-:W-:-:S02]  /*5eae0*/  F2FP.BF16.F32.PACK_AB R27, R24, R27 ;  /* 0x0000001b181b723e */ /* 0x000fc400000010ff */
[----:B------:R-:W-:Y:S02]  /*5eaf0*/  F2FP.BF16.F32.PACK_AB R26, R25, R26 ;  /* 0x0000001a191a723e */ /* 0x000fe400000010ff */
[----:B------:R-:W-:Y:S02]  /*5eb00*/  F2FP.BF16.F32.PACK_AB R20, R0, R20 ;  /* 0x000000140014723e */ /* 0x000fe400000010ff */
[----:B--2---:R-:W-:Y:S02]  /*5eb10*/  F2FP.BF16.F32.PACK_AB R25, R29, R28 ;  /* 0x0000001c1d19723e */ /* 0x004fe400000010ff */
[----:B---3--:R-:W-:-:S07]  /*5eb20*/  F2FP.BF16.F32.PACK_AB R24, R3, R2 ;  /* 0x000000020318723e */ /* 0x008fce00000010ff */
.L_x_1:
[----:B------:R-:W2:Y:S01]  /*5eb30*/  LDL.LU R28, [R1+0x19b8] ;  /* 0x0019b800011c7983 */ /* 0x000ea20000300800 */
[----:B------:R-:W1:Y:S01]  /*5eb40*/  S2UR UR5, SR_CgaCtaId ;  /* 0x00000000000579c3 */ /* 0x000e620000008800 */
[----:B------:R-:W-:Y:S01]  /*5eb50*/  UMOV UR4, 0x400 ;  /* 0x0000040000047882 */ /* 0x000fe20000000000 */
[----:B------:R-:W3:Y:S01]  /*5eb60*/  LDCU.128 UR12, c[0x0][0x390] ;  /* 0x00007200ff0c77ac */ /* 0x000ee20008000c00 */
[----:B------:R-:W4:Y:S01]  /*5eb70*/  S2R R3, SR_TID.X ;  /* 0x0000000000037919 */ /* 0x000f220000002100 */
[----:B------:R-:W5:Y:S01]  /*5eb80*/  LDCU UR6, c[0x0][0x3b4] ;  /* 0x00007680ff0677ac */ /* 0x000f620008000800 */
[----:B-1----:R-:W-:Y:S01]  /*5eb90*/  ULEA UR4, UR5, UR4, 0x18 ;  /* 0x0000000405047291 */ /* 0x002fe2000f8ec0ff */
[----:B------:R-:W1:Y:S01]  /*5eba0*/  LDCU UR5, c[0x0][0x3b8] ;  /* 0x00007700ff0577ac */ /* 0x000e620008000800 */
[C---:B----4-:R-:W-:Y:S02]  /*5ebb0*/  IMAD.SHL.U32 R2, R3.reuse, 0x200, RZ ;  /* 0x0000020003027824 */ /* 0x050fe400078e00ff */
[----:B0-----:R-:W-:-:S02]  /*5ebc0*/  IMAD.SHL.U32 R0, R3, 0x800, RZ ;  /* 0x0000080003007824 */ /* 0x001fc400078e00ff */
[C---:B------:R-:W-:Y:S01]  /*5ebd0*/  IMAD.SHL.U32 R29, R3.reuse, 0x4, RZ ;  /* 0x00000004031d7824 */ /* 0x040fe200078e00ff */
[----:B------:R-:W-:Y:S02]  /*5ebe0*/  LOP3.LUT R2, R2, 0x3000, RZ, 0xc0, !PT ;  /* 0x0000300002027812 */ /* 0x000fe400078ec0ff */
[----:B------:R-:W-:Y:S01]  /*5ebf0*/  LOP3.LUT R0, R0, 0x3000, RZ, 0xc0, !PT ;  /* 0x0000300000007812 */ /* 0x000fe200078ec0ff */
[----:B------:R-:W-:Y:S01]  /*5ec00*/  BAR.SYNC.DEFER_BLOCKING 0x0 ;  /* 0x0000000000007b1d */ /* 0x000fe20000010000 */
[----:B--2---:R-:W-:Y:S01]  /*5ec10*/  LOP3.LUT R2, R2, 0xc60, R28, 0xf8, !PT ;  /* 0x00000c6002027812 */ /* 0x004fe200078ef81c */
[----:B------:R-:W-:-:S03]  /*5ec20*/  IMAD.SHL.U32 R28, R3, 0x10, RZ ;  /* 0x00000010031c7824 */ /* 0x000fc600078e00ff */
[----:B------:R-:W-:Y:S02]  /*5ec30*/  LOP3.LUT R2, R2, 0x70, R29, 0x78, !PT ;  /* 0x0000007002027812 */ /* 0x000fe400078e781d */
[----:B------:R-:W-:Y:S02]  /*5ec40*/  LOP3.LUT R0, R0, 0x3f0, R28, 0xf8, !PT ;  /* 0x000003f000007812 */ /* 0x000fe400078ef81c */
[----:B------:R-:W-:-:S04]  /*5ec50*/  SHF.R.U32.HI R28, RZ, 0x1, R3 ;  /* 0x00000001ff1c7819 */ /* 0x000fc80000011603 */
[----:B------:R-:W-:Y:S02]  /*5ec60*/  LOP3.LUT R0, R0, 0x20, R28, 0x78, !PT ;  /* 0x0000002000007812 */ /* 0x000fe400078e781c */
[----:B------:R-:W3:Y:S04]  /*5ec70*/  LDL.LU R28, [R1+0x19bc] ;  /* 0x0019bc00011c7983 */ /* 0x000ee80000300800 */
[----:B------:R-:W2:Y:S04]  /*5ec80*/  LDL.LU R29, [R1+0x2b0] ;  /* 0x0002b000011d7983 */ /* 0x000ea80000300800 */
[----:B------:R-:W-:Y:S04]  /*5ec90*/  STL [R1+0x20], R0 ;  /* 0x0000200001007387 */ /* 0x000fe80000100800 */
[----:B------:R0:W-:Y:S04]  /*5eca0*/  STS.128 [R2+UR4], R24 ;  /* 0x0000001802007988 */ /* 0x0001e80008000c04 */
[----:B0-----:R-:W4:Y:S04]  /*5ecb0*/  LDL.LU R24, [R1+0x10] ;  /* 0x0000100001187983 */ /* 0x001f280000300800 */
[----:B------:R-:W4:Y:S04]  /*5ecc0*/  LDL.LU R25, [R1+0x14] ;  /* 0x0000140001197983 */ /* 0x000f280000300800 */
[----:B------:R-:W4:Y:S04]  /*5ecd0*/  LDL.LU R26, [R1+0x18] ;  /* 0x00001800011a7983 */ /* 0x000f280000300800 */
[----:B------:R-:W4:Y:S01]  /*5ece0*/  LDL.LU R27, [R1+0x1c] ;  /* 0x00001c00011b7983 */ /* 0x000f220000300800 */
[----:B------:R-:W-:-:S03]  /*5ecf0*/  SHF.R.U32.HI R3, RZ, 0x5, R3 ;  /* 0x00000005ff037819 */ /* 0x000fc60000011603 */
[----:B------:R0:W-:Y:S01]  /*5ed00*/  STS.128 [R2+UR4+0x200], R20 ;  /* 0x0002001402007988 */ /* 0x0001e20008000c04 */
[----:B------:R-:W-:-:S03]  /*5ed10*/  SGXT.U32 R3, R3, 0x2 ;  /* 0x000000020303781a */ /* 0x000fc60000000000 */
[----:B------:R2:W-:Y:S04]  /*5ed20*/  STS.128 [R2+UR4+0x300], R4 ;  /* 0x0003000402007988 */ /* 0x0005e80008000c04 */
[----:B0-----:R-:W4:Y:S04]  /*5ed30*/  LDL.LU R20, [R1] ;  /* 0x0000000001147983 */ /* 0x001f280000300800 */
[----:B------:R-:W4:Y:S04]  /*5ed40*/  LDL.LU R21, [R1+0x4] ;  /* 0x0000040001157983 */ /* 0x000f280000300800 */
[----:B------:R-:W4:Y:S04]  /*5ed50*/  LDL.LU R22, [R1+0x8] ;  /* 0x0000080001167983 */ /* 0x000f280000300800 */
[----:B------:R-:W4:Y:S04]  /*5ed60*/  LDL.LU R23, [R1+0xc] ;  /* 0x00000c0001177983 */ /* 0x000f280000300800 */
[----:B------:R-:W-:Y:S04]  /*5ed70*/  STS.128 [R2+UR4+0x80], R16 ;  /* 0x0000801002007988 */ /* 0x000fe80008000c04 */
[----:B------:R-:W-:Y:S04]  /*5ed80*/  STS.128 [R2+UR4+0x280], R12 ;  /* 0x0002800c02007988 */ /* 0x000fe80008000c04 */
[----:B------:R-:W-:Y:S01]  /*5ed90*/  STS.128 [R2+UR4+0x100], R8 ;  /* 0x0001000802007988 */ /* 0x000fe20008000c04 */
[C---:B---3--:R-:W-:Y:S01]  /*5eda0*/  ISETP.GE.AND P0, PT, R28.reuse, UR14, PT ;  /* 0x0000000e1c007c0c */ /* 0x048fe2000bf06270 */
[----:B-----5:R-:W-:Y:S01]  /*5edb0*/  IMAD R28, R28, UR6, RZ ;  /* 0x000000061c1c7c24 */ /* 0x020fe2000f8e02ff */
[----:B--2---:R-:W-:-:S02]  /*5edc0*/  LOP3.LUT R4, R29, 0xfc, R3, 0xfe, !PT ;  /* 0x000000fc1d047812 */ /* 0x004fc400078efe03 */
[C-C-:B------:R-:W-:Y:S02]  /*5edd0*/  LOP3.LUT R6, R29.reuse, 0xf8, R3.reuse, 0xfe, !PT ;  /* 0x000000f81d067812 */ /* 0x140fe400078efe03 */
[----:B------:R-:W-:Y:S01]  /*5ede0*/  LOP3.LUT R5, R29, 0xf4, R3, 0xfe, !PT ;  /* 0x000000f41d057812 */ /* 0x000fe200078efe03 */
[----:B------:R0:W-:Y:S01]  /*5edf0*/  STL [R1+0x118], R4 ;  /* 0x0001180401007387 */ /* 0x0001e20000100800 */
[----:B------:R-:W-:-:S03]  /*5ee00*/  LEA R0, P1, R28, UR12, 0x1 ;  /* 0x0000000c1c007c11 */ /* 0x000fc6000f8208ff */
[----:B------:R2:W-:Y:S04]  /*5ee10*/  STL [R1+0x114], R6 ;  /* 0x0001140601007387 */ /* 0x0005e80000100800 */
[----:B------:R3:W-:Y:S01]  /*5ee20*/  STL [R1+0x110], R5 ;  /* 0x0001100501007387 */ /* 0x0007e20000100800 */
[C-C-:B0-----:R-:W-:Y:S02]  /*5ee30*/  LOP3.LUT R4, R29.reuse, 0xf0, R3.reuse, 0xfe, !PT ;  /* 0x000000f01d047812 */ /* 0x141fe400078efe03 */
[----:B--2---:R-:W-:-:S03]  /*5ee40*/  LOP3.LUT R6, R29, 0xec, R3, 0xfe, !PT ;  /* 0x000000ec1d067812 */ /* 0x004fc600078efe03 */
[----:B------:R0:W-:Y:S01]  /*5ee50*/  STL [R1+0x10c], R4 ;  /* 0x00010c0401007387 */ /* 0x0001e20000100800 */
[----:B---3--:R-:W-:-:S03]  /*5ee60*/  LOP3.LUT R5, R29, 0xe8, R3, 0xfe, !PT ;  /* 0x000000e81d057812 */ /* 0x008fc600078efe03 */
[----:B------:R2:W-:Y:S04]  /*5ee70*/  STL [R1+0x108], R6 ;  /* 0x0001080601007387 */ /* 0x0005e80000100800 */
[----:B------:R3:W-:Y:S01]  /*5ee80*/  STL [R1+0x104], R5 ;  /* 0x0001040501007387 */ /* 0x0007e20000100800 */
[C-C-:B0-----:R-:W-:Y:S02]  /*5ee90*/  LOP3.LUT R4, R29.reuse, 0xe4, R3.reuse, 0xfe, !PT ;  /* 0x000000e41d047812 */ /* 0x141fe400078efe03 */
[----:B--2---:R-:W-:-:S03]  /*5eea0*/  LOP3.LUT R6, R29, 0xe0, R3, 0xfe, !PT ;  /* 0x000000e01d067812 */ /* 0x004fc600078efe03 */
[----:B------:R0:W-:Y:S01]  /*5eeb0*/  STL [R1+0x100], R4 ;  /* 0x0001000401007387 */ /* 0x0001e20000100800 */
[----:B---3--:R-:W-:-:S03]  /*5eec0*/  LOP3.LUT R5, R29, 0xdc, R3, 0xfe, !PT ;  /* 0x000000dc1d057812 */ /* 0x008fc600078efe03 */
[----:B----4-:R2:W-:Y:S04]  /*5eed0*/  STS.128 [R2+UR4+0x380], R24 ;  /* 0x0003801802007988 */ /* 0x0105e80008000c04 */
[----:B------:R-:W-:Y:S01]  /*5eee0*/  STL [R1+0xfc], R6 ;  /* 0x0000fc0601007387 */ /* 0x000fe20000100800 */
[----:B0-----:R-:W-:-:S03]  /*5eef0*/  LOP3.LUT R4, R29, 0xd8, R3, 0xfe, !PT ;  /* 0x000000d81d047812 */ /* 0x001fc600078efe03 */
[----:B--2---:R-:W2:Y:S04]  /*5ef00*/  LDL.LU R27, [R1+0x20] ;  /* 0x00002000011b7983 */ /* 0x004ea80000300800 */
[----:B------:R0:W-:Y:S04]  /*5ef10*/  STL [R1+0xf8], R5 ;  /* 0x0000f80501007387 */ /* 0x0001e80000100800 */
[----:B------:R3:W-:Y:S04]  /*5ef20*/  STL [R1+0xf4], R4 ;  /* 0x0000f40401007387 */ /* 0x0007e80000100800 */
[----:B------:R4:W-:Y:S01]  /*5ef30*/  STS.128 [R2+UR4+0x180], R20 ;  /* 0x0001801402007988 */ /* 0x0009e20008000c04 */
[C-C-:B0-----:R-:W-:Y:S01]  /*5ef40*/  LOP3.LUT R5, R29.reuse, 0xd4, R3.reuse, 0xfe, !PT ;  /* 0x000000d41d057812 */ /* 0x141fe200078efe03 */
[----:B------:R-:W-:Y:S01]  /*5ef50*/  BAR.SYNC.DEFER_BLOCKING 0x0 ;  /* 0x0000000000007b1d */ /* 0x000fe20000010000 */
[----:B---3--:R-:W-:-:S02]  /*5ef60*/  LOP3.LUT R4, R29, 0xd0, R3, 0xfe, !PT ;  /* 0x000000d01d047812 */ /* 0x008fc400078efe03 */
[----:B------:R-:W-:-:S03]  /*5ef70*/  LOP3.LUT R6, R29, 0xcc, R3, 0xfe, !PT ;  /* 0x000000cc1d067812 */ /* 0x000fc600078efe03 */
[----:B------:R0:W-:Y:S04]  /*5ef80*/  STL [R1+0xf0], R5 ;  /* 0x0000f00501007387 */ /* 0x0001e80000100800 */
[----:B------:R3:W-:Y:S01]  /*5ef90*/  STL [R1+0xec], R4 ;  /* 0x0000ec0401007387 */ /* 0x0007e20000100800 */
[C---:B------:R-:W-:Y:S02]  /*5efa0*/  LOP3.LUT R16, R29.reuse, R3, RZ, 0xfc, !PT ;  /* 0x000000031d107212 */ /* 0x040fe400078efcff */
[----:B----4-:R-:W-:Y:S02]  /*5efb0*/  LEA.HI.X.SX32 R2, R28, UR13, 0x1, P1 ;  /* 0x0000000d1c027c11 */ /* 0x010fe400088f0eff */
[C-C-:B0-----:R-:W-:Y:S01]  /*5efc0*/  LOP3.LUT R5, R29.reuse, 0xc8, R3.reuse, 0xfe, !PT ;  /* 0x000000c81d057812 */ /* 0x141fe200078efe03 */
[----:B------:R0:W-:Y:S01]  /*5efd0*/  STL [R1+0xe8], R6 ;  /* 0x0000e80601007387 */ /* 0x0001e20000100800 */
[----:B---3--:R-:W-:-:S03]  /*5efe0*/  LOP3.LUT R4, R29, 0xc4, R3, 0xfe, !PT ;  /* 0x000000c41d047812 */ /* 0x008fc600078efe03 */
[----:B------:R3:W-:Y:S04]  /*5eff0*/  STL [R1+0xe4], R5 ;  /* 0x0000e40501007387 */ /* 0x0007e80000100800 */
[----:B------:R4:W-:Y:S01]  /*5f000*/  STL [R1+0xe0], R4 ;  /* 0x0000e00401007387 */ /* 0x0009e20000100800 */
[C-C-:B0-----:R-:W-:Y:S02]  /*5f010*/  LOP3.LUT R6, R29.reuse, 0xc0, R3.reuse, 0xfe, !PT ;  /* 0x000000c01d067812 */ /* 0x141fe400078efe03 */
[----:B---3--:R-:W-:-:S03]  /*5f020*/  LOP3.LUT R5, R29, 0xbc, R3, 0xfe, !PT ;  /* 0x000000bc1d057812 */ /* 0x008fc600078efe03 */
[----:B------:R0:W-:Y:S01]  /*5f030*/  STL [R1+0xdc], R6 ;  /* 0x0000dc0601007387 */ /* 0x0001e20000100800 */
[----:B----4-:R-:W-:-:S03]  /*5f040*/  LOP3.LUT R4, R29, 0xb8, R3, 0xfe, !PT ;  /* 0x000000b81d047812 */ /* 0x010fc600078efe03 */
        /* <DEDUP_REMOVED lines=45> */
[C-C-:B---3--:R-:W-:Y:S02]  /*5f320*/  LOP3.LUT R5, R29.reuse, 0x5c, R3.reuse, 0xfe, !PT ;  /* 0x0000005c1d057812 */ /* 0x148fe400078efe03 */
[----:B----4-:R-:W-:Y:S01]  /*5f330*/  LOP3.LUT R4, R29, 0x58, R3, 0xfe, !PT ;  /* 0x000000581d047812 */ /* 0x010fe200078efe03 */
[----:B--2---:R-:W0:Y:S01]  /*5f340*/  LDS.128 R8, [R27+UR4] ;  /* 0x000000041b087984 */ /* 0x004e220008000c00 */
[----:B------:R-:W-:-:S03]  /*5f350*/  LOP3.LUT R24, R27, 0x40, RZ, 0x3c, !PT ;  /* 0x000000401b187812 */ /* 0x000fc600078e3cff */
[----:B------:R-:W-:Y:S04]  /*5f360*/  LDS.128 R12, [R27+UR4+0x800] ;  /* 0x000800041b0c7984 */ /* 0x000fe80008000c00 */
[----:B0-----:R-:W-:Y:S04]  /*5f370*/  STL.64 [R1+0x10], R8 ;  /* 0x0000100801007387 */ /* 0x001fe80000100a00 */
[----:B------:R-:W-:Y:S04]  /*5f380*/  STL.64 [R1+0x18], R10 ;  /* 0x0000180a01007387 */ /* 0x000fe80000100a00 */
[----:B------:R-:W-:Y:S04]  /*5f390*/  STL [R1+0x7c], R6 ;  /* 0x00007c0601007387 */ /* 0x000fe80000100800 */
[----:B------:R0:W-:Y:S04]  /*5f3a0*/  STL [R1+0x78], R5 ;  /* 0x0000780501007387 */ /* 0x0001e80000100800 */
[----:B------:R2:W-:Y:S01]  /*5f3b0*/  STL [R1+0x74], R4 ;  /* 0x0000740401007387 */ /* 0x0005e20000100800 */
[----:B0-----:R-:W-:-:S02]  /*5f3c0*/  LOP3.LUT R5, R29, 0x54, R3, 0xfe, !PT ;  /* 0x000000541d057812 */ /* 0x001fc400078efe03 */
[----:B--2---:R-:W-:-:S03]  /*5f3d0*/  LOP3.LUT R4, R29, 0x50, R3, 0xfe, !PT ;  /* 0x000000501d047812 */ /* 0x004fc600078efe03 */
[----:B------:R-:W-:Y:S04]  /*5f3e0*/  STL [R1+0x70], R5 ;  /* 0x0000700501007387 */ /* 0x000fe80000100800 */
[----:B------:R-:W-:Y:S04]  /*5f3f0*/  STL [R1+0x6c], R4 ;  /* 0x00006c0401007387 */ /* 0x000fe80000100800 */
[----:B------:R-:W0:Y:S01]  /*5f400*/  LDS.128 R4, [R24+UR4] ;  /* 0x0000000418047984 */ /* 0x000e220008000c00 */
[C-C-:B------:R-:W-:Y:S02]  /*5f410*/  LOP3.LUT R9, R29.reuse, 0x4c, R3.reuse, 0xfe, !PT ;  /* 0x0000004c1d097812 */ /* 0x140fe400078efe03 */
[----:B------:R-:W-:-:S03]  /*5f420*/  LOP3.LUT R8, R29, 0x48, R3, 0xfe, !PT ;  /* 0x000000481d087812 */ /* 0x000fc600078efe03 */
[----:B------:R-:W-:Y:S04]  /*5f430*/  STL [R1+0x68], R9 ;  /* 0x0000680901007387 */ /* 0x000fe80000100800 */
[----:B0-----:R0:W-:Y:S04]  /*5f440*/  STL [R1+0x19f0], R5 ;  /* 0x0019f00501007387 */ /* 0x0011e80000100800 */
[----:B------:R-:W-:Y:S04]  /*5f450*/  STL [R1+0x64], R8 ;  /* 0x0000640801007387 */ /* 0x000fe80000100800 */
[----:B------:R-:W2:Y:S01]  /*5f460*/  LDS.128 R8, [R27+UR4+0x400] ;  /* 0x000400041b087984 */ /* 0x000ea20008000c00 */
[----:B0-----:R-:W-:-:S03]  /*5f470*/  LOP3.LUT R5, R29, 0x40, R3, 0xfe, !PT ;  /* 0x000000401d057812 */ /* 0x001fc600078efe03 */
[----:B------:R0:W-:Y:S04]  /*5f480*/  STL [R1+0x19c4], R6 ;  /* 0x0019c40601007387 */ /* 0x0001e80000100800 */
        /* <DEDUP_REMOVED lines=12> */
[----:B------:R-:W-:Y:S04]  /*5f550*/  STL [R1+0x4c], R7 ;  /* 0x00004c0701007387 */ /* 0x000fe80000100800 */
[----:B------:R3:W-:Y:S01]  /*5f560*/  STL [R1+0x19fc], R5 ;  /* 0x0019fc0501007387 */ /* 0x0007e20000100800 */
[C-C-:B0-----:R-:W-:Y:S02]  /*5f570*/  LOP3.LUT R6, R29.reuse, 0x2c, R3.reuse, 0xfe, !PT ;  /* 0x0000002c1d067812 */ /* 0x141fe400078efe03 */
[C---:B------:R-:W-:Y:S01]  /*5f580*/  ISETP.LT.AND P1, PT, R16.reuse, UR15, !P0 ;  /* 0x0000000f10007c0c */ /* 0x040fe2000c721270 */
[----:B-1----:R-:W-:Y:S01]  /*5f590*/  IMAD R16, R16, UR5, RZ ;  /* 0x0000000510107c24 */ /* 0x002fe2000f8e02ff */
[----:B---3--:R-:W-:Y:S01]  /*5f5a0*/  LOP3.LUT R5, R29, 0x24, R3, 0xfe, !PT ;  /* 0x000000241d057812 */ /* 0x008fe200078efe03 */
[----:B------:R0:W-:Y:S01]  /*5f5b0*/  STL [R1+0x48], R6 ;  /* 0x0000480601007387 */ /* 0x0001e20000100800 */
[----:B--2---:R-:W-:-:S03]  /*5f5c0*/  IMAD.MOV.U32 R7, RZ, RZ, R10 ;  /* 0x000000ffff077224 */ /* 0x004fc600078e000a */
[----:B------:R-:W-:Y:S04]  /*5f5d0*/  STL [R1+0x40], R5 ;  /* 0x0000400501007387 */ /* 0x000fe80000100800 */
[----:B------:R-:W-:Y:S01]  /*5f5e0*/  STL [R1], R8 ;  /* 0x0000000801007387 */ /* 0x000fe20000100800 */
[----:B0-----:R-:W-:-:S03]  /*5f5f0*/  IMAD.MOV.U32 R6, RZ, RZ, R9 ;  /* 0x000000ffff067224 */ /* 0x001fc600078e0009 */
[----:B------:R-:W-:Y:S01]  /*5f600*/  STL [R1+0xc], R11 ;  /* 0x00000c0b01007387 */ /* 0x000fe20000100800 */
[----:B------:R-:W-:-:S03]  /*5f610*/  LEA R20, P2, R16, R0, 0x1 ;  /* 0x0000000010147211 */ /* 0x000fc600078408ff */
[----:B------:R-:W0:Y:S01]  /*5f620*/  LDS.128 R8, [R24+UR4+0x400] ;  /* 0x0004000418087984 */ /* 0x000e220008000c00 */
[----:B------:R-:W-:-:S03]  /*5f630*/  LEA.HI.X.SX32 R21, R16, R2, 0x1, P2 ;  /* 0x0000000210157211 */ /* 0x000fc600010f0eff */
[----:B------:R1:W-:Y:S04]  /*5f640*/  STL.64 [R1+0x19e0], R6 ;  /* 0x0019e00601007387 */ /* 0x0003e80000100a00 */
[----:B------:R-:W2:Y:S04]  /*5f650*/  LDS.128 R16, [R24+UR4+0x800] ;  /* 0x0008000418107984 */ /* 0x000ea80008000c00 */
[----:B-1----:R-:W3:Y:S04]  /*5f660*/  LDL.LU R7, [R1+0x10] ;  /* 0x0000100001077983 */ /* 0x002ee80000300800 */
[----:B0-----:R0:W-:Y:S04]  /*5f670*/  STL.64 [R1+0x19c8], R10 ;  /* 0x0019c80a01007387 */ /* 0x0011e80000100a00 */
[----:B------:R1:W-:Y:S01]  /*5f680*/  STL.64 [R1+0x19d0], R14 ;  /* 0x0019d00e01007387 */ /* 0x0003e20000100a00 */
[----:B0-----:R-:W-:-:S03]  /*5f690*/  LOP3.LUT R10, R29, 0x14, R3, 0xfe, !PT ;  /* 0x000000141d0a7812 */ /* 0x001fc600078efe03 */
[----:B-1----:R-:W4:Y:S04]  /*5f6a0*/  LDL.LU R15, [R1] ;  /* 0x00000000010f7983 */ /* 0x002f280000300800 */
[----:B------:R-:W-:Y:S04]  /*5f6b0*/  STL [R1+0x30], R10 ;  /* 0x0000300a01007387 */ /* 0x000fe80000100800 */
[----:B--2---:R0:W-:Y:S04]  /*5f6c0*/  STL.64 [R1+0x19d8], R18 ;  /* 0x0019d81201007387 */ /* 0x0041e80000100a00 */
[----:B0-----:R-:W2:Y:S01]  /*5f6d0*/  LDL.LU R19, [R1+0x30] ;  /* 0x0000300001137983 */ /* 0x001ea20000300800 */
[----:B------:R-:W-:-:S02]  /*5f6e0*/  LOP3.LUT R22, R29, 0x4, R3, 0xfe, !PT ;  /* 0x000000041d167812 */ /* 0x000fc400078efe03 */
[C-C-:B------:R-:W-:Y:S01]  /*5f6f0*/  LOP3.LUT R6, R29.reuse, 0x20, R3.reuse, 0xfe, !PT ;  /* 0x000000201d067812 */ /* 0x140fe200078efe03 */
[----:B------:R-:W5:Y:S01]  /*5f700*/  LDL.LU R14, [R1+0x40] ;  /* 0x00004000010e7983 */ /* 0x000f620000300800 */
[C---:B------:R-:W-:Y:S01]  /*5f710*/  ISETP.LT.AND P5, PT, R22.reuse, UR15, !P0 ;  /* 0x0000000f16007c0c */ /* 0x040fe2000c7a1270 */
[----:B------:R-:W-:Y:S01]  /*5f720*/  IMAD R22, R22, UR5, RZ ;  /* 0x0000000516167c24 */ /* 0x000fe2000f8e02ff */
[C-C-:B------:R-:W-:Y:S02]  /*5f730*/  LOP3.LUT R5, R29.reuse, 0x1c, R3.reuse, 0xfe, !PT ;  /* 0x0000001c1d057812 */ /* 0x140fe400078efe03 */
[C-C-:B------:R-:W-:Y:S02]  /*5f740*/  LOP3.LUT R11, R29.reuse, 0x18, R3.reuse, 0xfe, !PT ;  /* 0x000000181d0b7812 */ /* 0x140fe400078efe03 */
[----:B------:R-:W-:Y:S02]  /*5f750*/  LEA R28, P2, R22, R0, 0x1 ;  /* 0x00000000161c7211 */ /* 0x000fe400078408ff */
[----:B------:R-:W-:-:S02]  /*5f760*/  LOP3.LUT R10, R29, 0x10, R3, 0xfe, !PT ;  /* 0x000000101d0a7812 */ /* 0x000fc400078efe03 */
[C-C-:B------:R-:W-:Y:S02]  /*5f770*/  LOP3.LUT R18, R29.reuse, 0xc, R3.reuse, 0xfe, !PT ;  /* 0x0000000c1d127812 */ /* 0x140fe400078efe03 */
[----:B------:R-:W-:Y:S02]  /*5f780*/  LOP3.LUT R3, R29, 0x8, R3, 0xfe, !PT ;  /* 0x000000081d037812 */ /* 0x000fe400078efe03 */
[----:B------:R-:W-:Y:S02]  /*5f790*/  LEA.HI.X.SX32 R29, R22, R2, 0x1, P2 ;  /* 0x00000002161d7211 */ /* 0x000fe400010f0eff */
[C---:B------:R-:W-:Y:S01]  /*5f7a0*/  ISETP.LT.AND P3, PT, R3.reuse, UR15, !P0 ;  /* 0x0000000f03007c0c */ /* 0x040fe2000c761270 */
[----:B------:R-:W-:Y:S01]  /*5f7b0*/  IMAD R3, R3, UR5, RZ ;  /* 0x0000000503037c24 */ /* 0x000fe2000f8e02ff */
[C---:B------:R-:W-:Y:S01]  /*5f7c0*/  ISETP.LT.AND P4, PT, R18.reuse, UR15, !P0 ;  /* 0x0000000f12007c0c */ /* 0x040fe2000c781270 */
[----:B------:R-:W-:Y:S01]  /*5f7d0*/  IMAD R18, R18, UR5, RZ ;  /* 0x0000000512127c24 */ /* 0x000fe2000f8e02ff */
[C---:B------:R-:W-:Y:S01]  /*5f7e0*/  ISETP.LT.AND P2, PT, R10.reuse, UR15, !P0 ;  /* 0x0000000f0a007c0c */ /* 0x040fe2000c741270 */
[----:B------:R-:W-:Y:S01]  /*5f7f0*/  IMAD R10, R10, UR5, RZ ;  /* 0x000000050a0a7c24 */ /* 0x000fe2000f8e02ff */
[----:B---3--:R-:W-:Y:S04]  /*5f800*/  @P1 STG.E.U16 desc[UR8][R20.64], R7 ;  /* 0x0000000714001986 */ /* 0x008fe8000c101508 */
[----:B------:R-:W0:Y:S04]  /*5f810*/  LDS.128 R20, [R27+UR4+0xc00] ;  /* 0x000c00041b147984 */ /* 0x000e280008000c00 */
[----:B------:R1:W-:Y:S04]  /*5f820*/  @P5 STG.E.U16 desc[UR8][R28.64], R4 ;  /* 0x000000041c005986 */ /* 0x0003e8000c101508 */
[----:B------:R-:W3:Y:S01]  /*5f830*/  LDS.128 R24, [R24+UR4+0xc00] ;  /* 0x000c000418187984 */ /* 0x000ee20008000c00 */
[----:B-1----:R-:W-:-:S04]  /*5f840*/  LEA R28, P1, R3, R0, 0x1 ;  /* 0x00000000031c7211 */ /* 0x002fc800078208ff */
[----:B------:R-:W-:Y:S01]  /*5f850*/  LEA.HI.X.SX32 R29, R3, R2, 0x1, P1 ;  /* 0x00000002031d7211 */ /* 0x000fe200008f0eff */
[----:B0-----:R0:W-:Y:S04]  /*5f860*/  STL.64 [R1+0x19e8], R22 ;  /* 0x0019e81601007387 */ /* 0x0011e80000100a00 */
[----:B----4-:R1:W-:Y:S01]  /*5f870*/  @P3 STG.E.U16 desc[UR8][R28.64], R15 ;  /* 0x0000000f1c003986 */ /* 0x0103e2000c101508 */
[----:B0-----:R-:W-:Y:S01]  /*5f880*/  IMAD.MOV.U32 R23, RZ, RZ, R18 ;  /* 0x000000ffff177224 */ /* 0x001fe200078e0012 */
[-C--:B------:R-:W-:Y:S02]  /*5f890*/  LEA R22, P5, R18, R0.reuse, 0x1 ;  /* 0x0000000012167211 */ /* 0x080fe400078a08ff */
[----:B------:R-:W-:Y:S01]  /*5f8a0*/  LEA R18, P6, R10, R0, 0x1 ;  /* 0x000000000a127211 */ /* 0x000fe200078c08ff */
[C---:B--2---:R-:W-:Y:S01]  /*5f8b0*/  IMAD R3, R19.reuse, UR5, RZ ;  /* 0x0000000513037c24 */ /* 0x044fe2000f8e02ff */
[----:B------:R-:W-:-:S02]  /*5f8c0*/  ISETP.LT.AND P1, PT, R19, UR15, !P0 ;  /* 0x0000000f13007c0c */ /* 0x000fc4000c721270 */
[-C--:B------:R-:W-:Y:S02]  /*5f8d0*/  LEA.HI.X.SX32 R23, R23, R2.reuse, 0x1, P5 ;  /* 0x0000000217177211 */ /* 0x080fe400028f0eff */
[----:B------:R-:W-:Y:S02]  /*5f8e0*/  LEA.HI.X.SX32 R19, R10, R2, 0x1, P6 ;  /* 0x000000020a137211 */ /* 0x000fe400030f0eff */
[----:B-1----:R-:W-:Y:S01]  /*5f8f0*/  LEA R28, P5, R3, R0, 0x1 ;  /* 0x00000000031c7211 */ /* 0x002fe200078a08ff */
[----:B------:R0:W-:Y:S01]  /*5f900*/  @P4 STG.E.U16 desc[UR8][R22.64], R8 ;  /* 0x0000000816004986 */ /* 0x0001e2000c101508 */
[----:B------:R-:W-:Y:S02]  /*5f910*/  ISETP.LT.AND P3, PT, R11, UR15, !P0 ;  /* 0x0000000f0b007c0c */ /* 0x000fe4000c761270 */
[----:B------:R-:W-:Y:S01]  /*5f920*/  LEA.HI.X.SX32 R29, R3, R2, 0x1, P5 ;  /* 0x00000002031d7211 */ /* 0x000fe200028f0eff */
[----:B------:R-:W2:Y:S01]  /*5f930*/  LDL.LU R10, [R1+0x48] ;  /* 0x00004800010a7983 */ /* 0x000ea20000300800 */
[----:B------:R-:W-:-:S03]  /*5f940*/  IMAD R3, R5, UR5, RZ ;  /* 0x0000000505037c24 */ /* 0x000fc6000f8e02ff */
[----:B------:R1:W-:Y:S01]  /*5f950*/  @P2 STG.E.U16 desc[UR8][R18.64], R12 ;  /* 0x0000000c12002986 */ /* 0x0003e2000c101508 */
[----:B------:R-:W-:Y:S01]  /*5f960*/  ISETP.LT.AND P2, PT, R5, UR15, !P0 ;  /* 0x0000000f05007c0c */ /* 0x000fe2000c741270 */
[----:B0-----:R-:W-:Y:S02]  /*5f970*/  IMAD R22, R11, UR5, RZ ;  /* 0x000000050b167c24 */ /* 0x001fe4000f8e02ff */
[----:B------:R-:W4:Y:S04]  /*5f980*/  LDL.LU R11, [R1+0x4c] ;  /* 0x00004c00010b7983 */ /* 0x000f280000300800 */
[----:B------:R-:W2:Y:S01]  /*5f990*/  LDL.LU R5, [R1+0x19fc] ;  /* 0x0019fc0001057983 */ /* 0x000ea20000300800 */
[----:B-1----:R-:W-:-:S03]  /*5f9a0*/  LEA R18, P4, R22, R0, 0x1 ;  /* 0x0000000016127211 */ /* 0x002fc600078808ff */
[----:B------:R0:W-:Y:S01]  /*5f9b0*/  @P1 STG.E.U16 desc[UR8][R28.64], R16 ;  /* 0x000000101c001986 */ /* 0x0001e2000c101508 */
[----:B------:R-:W-:Y:S02]  /*5f9c0*/  ISETP.LT.AND P1, PT, R6, UR15, !P0 ;  /* 0x0000000f06007c0c */ /* 0x000fe4000c721270 */
[----:B------:R-:W-:Y:S01]  /*5f9d0*/  LEA.HI.X.SX32 R19, R22, R2, 0x1, P4 ;  /* 0x0000000216137211 */ /* 0x000fe200020f0eff */
[----:B------:R-:W-:Y:S01]  /*5f9e0*/  IMAD R6, R6, UR5, RZ ;  /* 0x0000000506067c24 */ /* 0x000fe2000f8e02ff */
[----:B0-----:R-:W-:-:S04]  /*5f9f0*/  LEA R28, P5, R3, R0, 0x1 ;  /* 0x00000000031c7211 */ /* 0x001fc800078a08ff */
[----:B------:R-:W-:Y:S01]  /*5fa00*/  LEA.HI.X.SX32 R29, R3, R2, 0x1, P5 ;  /* 0x00000002031d7211 */ /* 0x000fe200028f0eff */
[----:B-----5:R-:W-:Y:S01]  /*5fa10*/  IMAD R3, R14, UR5, RZ ;  /* 0x000000050e037c24 */ /* 0x020fe2000f8e02ff */
[----:B------:R0:W-:Y:S04]  /*5fa20*/  @P3 STG.E.U16 desc[UR8][R18.64], R20 ;  /* 0x0000001412003986 */ /* 0x0001e8000c101508 */
[----:B---3--:R1:W-:Y:S01]  /*5fa30*/  @P2 STG.E.U16 desc[UR8][R28.64], R24 ;  /* 0x000000181c002986 */ /* 0x0083e2000c101508 */
[CC--:B0-----:R-:W-:Y:S02]  /*5fa40*/  LEA R18, P3, R6.reuse, R0.reuse, 0x1 ;  /* 0x0000000006127211 */ /* 0x0c1fe400078608ff */
[----:B-1----:R-:W-:Y:S02]  /*5fa50*/  LEA R28, P2, R3, R0, 0x1 ;  /* 0x00000000031c7211 */ /* 0x002fe400078408ff */
[----:B------:R-:W-:-:S02]  /*5fa60*/  LEA.HI.X.SX32 R19, R6, R2, 0x1, P3 ;  /* 0x0000000206137211 */ /* 0x000fc400018f0eff */
[----:B------:R-:W-:Y:S01]  /*5fa70*/  LEA.HI.X.SX32 R29, R3, R2, 0x1, P2 ;  /* 0x00000002031d7211 */ /* 0x000fe200010f0eff */
[----:B------:R-:W3:Y:S01]  /*5fa80*/  LDL.LU R6, [R1+0x54] ;  /* 0x0000540001067983 */ /* 0x000ee20000300800 */
[C---:B--2---:R-:W-:Y:S01]  /*5fa90*/  ISETP.LT.AND P2, PT, R5.reuse, UR15, !P0 ;  /* 0x0000000f05007c0c */ /* 0x044fe2000c741270 */
[----:B------:R-:W-:Y:S02]  /*5faa0*/  IMAD R3, R5, UR5, RZ ;  /* 0x0000000505037c24 */ /* 0x000fe4000f8e02ff */
[----:B------:R-:W2:Y:S01]  /*5fab0*/  LDL.LU R5, [R1+0x19f8] ;  /* 0x0019f80001057983 */ /* 0x000ea20000300800 */
[----:B------:R-:W-:Y:S02]  /*5fac0*/  ISETP.LT.AND P4, PT, R14, UR15, !P0 ;  /* 0x0000000f0e007c0c */ /* 0x000fe4000c781270 */
[----:B------:R-:W-:Y:S02]  /*5fad0*/  PRMT R8, R7, 0x7632, R8 ;  /* 0x0000763207087816 */ /* 0x000fe40000000008 */
[----:B------:R-:W-:Y:S01]  /*5fae0*/  PRMT R4, R4, 0x7632, R4 ;  /* 0x0000763204047816 */ /* 0x000fe20000000004 */
[----:B------:R-:W5:Y:S04]  /*5faf0*/  LDL.LU R7, [R1+0x58] ;  /* 0x0000580001077983 */ /* 0x000f680000300800 */
[----:B------:R-:W-:Y:S04]  /*5fb00*/  @P1 STG.E.U16 desc[UR8][R18.64], R8 ;  /* 0x0000000812001986 */ /* 0x000fe8000c101508 */
[----:B------:R0:W-:Y:S01]  /*5fb10*/  @P4 STG.E.U16 desc[UR8][R28.64], R4 ;  /* 0x000000041c004986 */ /* 0x0001e2000c101508 */
[----:B----4-:R-:W-:-:S02]  /*5fb20*/  ISETP.LT.AND P4, PT, R11, UR15, !P0 ;  /* 0x0000000f0b007c0c */ /* 0x010fc4000c781270 */
[----:B0-----:R-:W-:Y:S01]  /*5fb30*/  LEA R28, P3, R3, R0, 0x1 ;  /* 0x00000000031c7211 */ /* 0x001fe200078608ff */
[----:B------:R-:W-:-:S03]  /*5fb40*/  IMAD R4, R11, UR5, RZ ;  /* 0x000000050b047c24 */ /* 0x000fc6000f8e02ff */
[----:B------:R-:W-:Y:S02]  /*5fb50*/  LEA.HI.X.SX32 R29, R3, R2, 0x1, P3 ;  /* 0x00000002031d7211 */ /* 0x000fe400018f0eff */
[C---:B--2---:R-:W-:Y:S01]  /*5fb60*/  ISETP.LT.AND P3, PT, R5.reuse, UR15, !P0 ;  /* 0x0000000f05007c0c */ /* 0x044fe2000c761270 */
[----:B------:R-:W-:Y:S02]  /*5fb70*/  IMAD R3, R5, UR5, RZ ;  /* 0x0000000505037c24 */ /* 0x000fe4000f8e02ff */
[----:B------:R-:W2:Y:S04]  /*5fb80*/  LDL.LU R5, [R1+0x19f4] ;  /* 0x0019f40001057983 */ /* 0x000ea80000300800 */
[----:B------:R-:W4:Y:S01]  /*5fb90*/  LDL.LU R11, [R1+0x60] ;  /* 0x00006000010b7983 */ /* 0x000f220000300800 */
[----:B------:R-:W-:-:S02]  /*5fba0*/  PRMT R8, R15, 0x7632, R8 ;  /* 0x000076320f087816 */ /* 0x000fc40000000008 */
[C---:B------:R-:W-:Y:S01]  /*5fbb0*/  ISETP.LT.AND P1, PT, R10.reuse, UR15, !P0 ;  /* 0x0000000f0a007c0c */ /* 0x040fe2000c721270 */
[----:B------:R-:W-:Y:S01]  /*5fbc0*/  IMAD R10, R10, UR5, RZ ;  /* 0x000000050a0a7c24 */ /* 0x000fe2000f8e02ff */
[-C--:B------:R-:W-:Y:S01]  /*5fbd0*/  LEA R14, P5, R4, R0.reuse, 0x1 ;  /* 0x00000000040e7211 */ /* 0x080fe200078a08ff */
[----:B------:R0:W-:Y:S03]  /*5fbe0*/  @P2 STG.E.U16 desc[UR8][R28.64], R8 ;  /* 0x000000081c002986 */ /* 0x0001e6000c101508 */
[----:B------:R-:W-:Y:S01]  /*5fbf0*/  LEA R22, P2, R10, R0, 0x1 ;  /* 0x000000000a167211 */ /* 0x000fe200078408ff */
[----:B------:R-:W4:Y:S01]  /*5fc00*/  LDL.LU R18, [R1+0x64] ;  /* 0x0000640001127983 */ /* 0x000f220000300800 */
[----:B------:R-:W-:Y:S02]  /*5fc10*/  PRMT R12, R12, 0x7632, R12 ;  /* 0x000076320c0c7816 */ /* 0x000fe4000000000c */
[-C--:B------:R-:W-:Y:S01]  /*5fc20*/  LEA.HI.X.SX32 R23, R10, R2.reuse, 0x1, P2 ;  /* 0x000000020a177211 */ /* 0x080fe200010f0eff */
[----:B------:R-:W4:Y:S01]  /*5fc30*/  LDL.LU R19, [R1+0x68] ;  /* 0x0000680001137983 */ /* 0x000f220000300800 */
[----:B------:R-:W-:-:S02]  /*5fc40*/  LEA.HI.X.SX32 R15, R4, R2, 0x1, P5 ;  /* 0x00000002040f7211 */ /* 0x000fc400028f0eff */
[----:B0-----:R-:W-:Y:S02]  /*5fc50*/  PRMT R8, R8, 0x7632, R8 ;  /* 0x0000763208087816 */ /* 0x001fe40000000008 */
[C---:B------:R-:W-:Y:S02]  /*5fc60*/  LEA R28, P6, R3.reuse, R0, 0x1 ;  /* 0x00000000031c7211 */ /* 0x040fe400078c08ff */
[----:B------:R-:W-:Y:S01]  /*5fc70*/  PRMT R16, R16, 0x7632, R16 ;  /* 0x0000763210107816 */ /* 0x000fe20000000010 */
[----:B------:R0:W-:Y:S01]  /*5fc80*/  @P1 STG.E.U16 desc[UR8][R22.64], R8 ;  /* 0x0000000816001986 */ /* 0x0001e2000c101508 */
[----:B------:R-:W-:Y:S01]  /*5fc90*/  LEA.HI.X.SX32 R29, R3, R2, 0x1, P6 ;  /* 0x00000002031d7211 */ /* 0x000fe200030f0eff */
[C---:B---3--:R-:W-:Y:S02]  /*5fca0*/  IMAD R3, R6.reuse, UR5, RZ ;  /* 0x0000000506037c24 */ /* 0x048fe4000f8e02ff */
[----:B------:R1:W-:Y:S01]  /*5fcb0*/  @P4 STG.E.U16 desc[UR8][R14.64], R12 ;  /* 0x0000000c0e004986 */ /* 0x0003e2000c101508 */
[----:B------:R-:W-:-:S02]  /*5fcc0*/  ISETP.LT.AND P4, PT, R6, UR15, !P0 ;  /* 0x0000000f06007c0c */ /* 0x000fc4000c781270 */
[C---:B-----5:R-:W-:Y:S01]  /*5fcd0*/  ISETP.LT.AND P2, PT, R7.reuse, UR15, !P0 ;  /* 0x0000000f07007c0c */ /* 0x060fe2000c741270 */
[----:B------:R3:W-:Y:S01]  /*5fce0*/  @P3 STG.E.U16 desc[UR8][R28.64], R16 ;  /* 0x000000101c003986 */ /* 0x0007e2000c101508 */
[----:B0-----:R-:W-:Y:S01]  /*5fcf0*/  IMAD R8, R7, UR5, RZ ;  /* 0x0000000507087c24 */ /* 0x001fe2000f8e02ff */
[----:B------:R-:W-:Y:S02]  /*5fd00*/  PRMT R20, R20, 0x7632, R20 ;  /* 0x0000763214147816 */ /* 0x000fe40000000014 */
[----:B------:R-:W-:Y:S01]  /*5fd10*/  PRMT R24, R24, 0x7632, R24 ;  /* 0x0000763218187816 */ /* 0x000fe20000000018 */
[----:B-1----:R-:W5:Y:S01]  /*5fd20*/  LDL.LU R14, [R1+0x6c] ;  /* 0x00006c00010e7983 */ /* 0x002f620000300800 */
[CC--:B------:R-:W-:Y:S02]  /*5fd30*/  LEA R22, P5, R8.reuse, R0.reuse, 0x1 ;  /* 0x0000000008167211 */ /* 0x0c0fe400078a08ff */
[----:B---3--:R-:W-:Y:S01]  /*5fd40*/  LEA R28, P1, R3, R0, 0x1 ;  /* 0x00000000031c7211 */ /* 0x008fe200078208ff */
[----:B------:R-:W3:Y:S01]  /*5fd50*/  LDL.LU R15, [R1+0x70] ;  /* 0x00007000010f7983 */ /* 0x000ee20000300800 */
[----:B------:R-:W-:-:S02]  /*5fd60*/  LEA.HI.X.SX32 R23, R8, R2, 0x1, P5 ;  /* 0x0000000208177211 */ /* 0x000fc400028f0eff */
[----:B------:R-:W-:-:S05]  /*5fd70*/  LEA.HI.X.SX32 R29, R3, R2, 0x1, P1 ;  /* 0x00000002031d7211 */ /* 0x000fca00008f0eff */
[----:B------:R-:W-:Y:S04]  /*5fd80*/  @P4 STG.E.U16 desc[UR8][R28.64], R20 ;  /* 0x000000141c004986 */ /* 0x000fe8000c101508 */
[----:B------:R0:W-:Y:S01]  /*5fd90*/  @P2 STG.E.U16 desc[UR8][R22.64], R24 ;  /* 0x0000001816002986 */ /* 0x0001e2000c101508 */
[C---:B--2---:R-:W-:Y:S01]  /*5fda0*/  ISETP.LT.AND P3, PT, R5.reuse, UR15, !P0 ;  /* 0x0000000f05007c0c */ /* 0x044fe2000c761270 */
[----:B------:R-:W-:Y:S02]  /*5fdb0*/  IMAD R4, R5, UR5, RZ ;  /* 0x0000000505047c24 */ /* 0x000fe4000f8e02ff */
[----:B------:R-:W2:Y:S01]  /*5fdc0*/  LDL.LU R5, [R1+0x19f0] ;  /* 0x0019f00001057983 */ /* 0x000ea20000300800 */
[C---:B----4-:R-:W-:Y:S01]  /*5fdd0*/  ISETP.LT.AND P1, PT, R11.reuse, UR15, !P0 ;  /* 0x0000000f0b007c0c */ /* 0x050fe2000c721270 */
[----:B------:R-:W-:-:S02]  /*5fde0*/  IMAD R3, R11, UR5, RZ ;  /* 0x000000050b037c24 */ /* 0x000fc4000f8e02ff */
[----:B------:R-:W4:Y:S04]  /*5fdf0*/  LDL.LU R10, [R1+0x74] ;  /* 0x00007400010a7983 */ /* 0x000f280000300800 */
[----:B------:R-:W2:Y:S04]  /*5fe00*/  LDL.LU R11, [R1+0x78] ;  /* 0x00007800010b7983 */ /* 0x000ea80000300800 */
[----:B0-----:R-:W2:Y:S04]  /*5fe10*/  LDL.LU.64 R22, [R1+0x19e8] ;  /* 0x0019e80001167983 */ /* 0x001ea80000300a00 */
[----:B------:R-:W2:Y:S01]  /*5fe20*/  LDL.LU R24, [R1+0x14] ;  /* 0x0000140001187983 */ /* 0x000ea20000300800 */
[----:B------:R-:W-:-:S04]  /*5fe30*/  LEA R6, P6, R4, R0, 0x1 ;  /* 0x0000000004067211 */ /* 0x000fc800078c08ff */
[----:B------:R-:W-:Y:S02]  /*5fe40*/  LEA.HI.X.SX32 R7, R4, R2, 0x1, P6 ;  /* 0x0000000204077211 */ /* 0x000fe400030f0eff */
[----:B------:R-:W-:Y:S01]  /*5fe50*/  LEA R28, P4, R3, R0, 0x1 ;  /* 0x00000000031c7211 */ /* 0x000fe200078808ff */
[----:B------:R-:W-:-:S03]  /*5fe60*/  IMAD R8, R19, UR5, RZ ;  /* 0x0000000513087c24 */ /* 0x000fc6000f8e02ff */
[----:B------:R-:W-:Y:S01]  /*5fe70*/  LEA.HI.X.SX32 R29, R3, R2, 0x1, P4 ;  /* 0x00000002031d7211 */ /* 0x000fe200020f0eff */
[C---:B------:R-:W-:Y:S01]  /*5fe80*/  IMAD R3, R18.reuse, UR5, RZ ;  /* 0x0000000512037c24 */ /* 0x040fe2000f8e02ff */
[----:B--2---:R0:W-:Y:S04]  /*5fe90*/  @P3 STG.E.U16 desc[UR8][R6.64], R24 ;  /* 0x0000001806003986 */ /* 0x0041e8000c101508 */
[----:B0-----:R-:W2:Y:S01]  /*5fea0*/  LDL.LU.64 R6, [R1+0x19e0] ;  /* 0x0019e00001067983 */ /* 0x001ea20000300a00 */
[----:B------:R-:W-:Y:S01]  /*5feb0*/  ISETP.LT.AND P3, PT, R18, UR15, !P0 ;  /* 0x0000000f12007c0c */ /* 0x000fe2000c761270 */
[C---:B-----5:R-:W-:Y:S01]  /*5fec0*/  IMAD R4, R14.reuse, UR5, RZ ;  /* 0x000000050e047c24 */ /* 0x060fe2000f8e02ff */
[----:B------:R-:W-:Y:S01]  /*5fed0*/  ISETP.LT.AND P2, PT, R19, UR15, !P0 ;  /* 0x0000000f13007c0c */ /* 0x000fe2000c741270 */
[----:B------:R0:W-:Y:S01]  /*5fee0*/  @P1 STG.E.U16 desc[UR8][R28.64], R5 ;  /* 0x000000051c001986 */ /* 0x0001e2000c101508 */
[----:B------:R-:W-:-:S02]  /*5fef0*/  ISETP.LT.AND P4, PT, R14, UR15, !P0 ;  /* 0x0000000f0e007c0c */ /* 0x000fc4000c781270 */
[-C--:B------:R-:W-:Y:S01]  /*5ff00*/  LEA R18, P5, R8, R0.reuse, 0x1 ;  /* 0x0000000008127211 */ /* 0x080fe200078a08ff */
[----:B------:R-:W5:Y:S01]  /*5ff10*/  LDL.LU R20, [R1+0x84] ;  /* 0x0000840001147983 */ /* 0x000f620000300800 */
[----:B------:R-:W-:Y:S02]  /*5ff20*/  LEA R14, P6, R4, R0, 0x1 ;  /* 0x00000000040e7211 */ /* 0x000fe400078c08ff */
[----:B------:R-:W-:Y:S02]  /*5ff30*/  LEA.HI.X.SX32 R19, R8, R2, 0x1, P5 ;  /* 0x0000000208137211 */ /* 0x000fe400028f0eff */
[----:B------:R-:W5:Y:S01]  /*5ff40*/  LDL.LU R8, [R1+0x7c] ;  /* 0x00007c0001087983 */ /* 0x000f620000300800 */
[----:B0-----:R-:W-:-:S04]  /*5ff50*/  LEA R28, P1, R3, R0, 0x1 ;  /* 0x00000000031c7211 */ /* 0x001fc800078208ff */
[-C--:B------:R-:W-:Y:S01]  /*5ff60*/  LEA.HI.X.SX32 R29, R3, R2.reuse, 0x1, P1 ;  /* 0x00000002031d7211 */ /* 0x080fe200008f0eff */
[C---:B---3--:R-:W-:Y:S01]  /*5ff70*/  IMAD R3, R15.reuse, UR5, RZ ;  /* 0x000000050f037c24 */ /* 0x048fe2000f8e02ff */
[----:B------:R-:W-:Y:S02]  /*5ff80*/  ISETP.LT.AND P1, PT, R15, UR15, !P0 ;  /* 0x0000000f0f007c0c */ /* 0x000fe4000c721270 */
[----:B------:R-:W-:Y:S01]  /*5ff90*/  LEA.HI.X.SX32 R15, R4, R2, 0x1, P6 ;  /* 0x00000002040f7211 */ /* 0x000fe200030f0eff */
[C---:B----4-:R-:W-:Y:S01]  /*5ffa0*/  IMAD R4, R10.reuse, UR5, RZ ;  /* 0x000000050a047c24 */ /* 0x050fe2000f8e02ff */
[----:B--2---:R0:W-:Y:S04]  /*5ffb0*/  @P3 STG.E.U16 desc[UR8][R28.64], R6 ;  /* 0x000000061c003986 */ /* 0x0041e8000c101508 */
[----:B------:R1:W-:Y:S01]  /*5ffc0*/  @P2 STG.E.U16 desc[UR8][R18.64], R9 ;  /* 0x0000000912002986 */ /* 0x0003e2000c101508 */
[----:B------:R-:W-:-:S03]  /*5ffd0*/  ISETP.LT.AND P2, PT, R10, UR15, !P0 ;  /* 0x0000000f0a007c0c */ /* 0x000fc6000c741270 */
[----:B------:R2:W-:Y:S01]  /*5ffe0*/  @P4 STG.E.U16 desc[UR8][R14.64], R13 ;  /* 0x0000000d0e004986 */ /* 0x0005e2000c101508 */
[CC--:B------:R-:W-:Y:S02]  /*5fff0*/  LEA R10, P4, R4.reuse, R0.reuse, 0x1 ;  /* 0x00000000040a7211 */ /* 0x0c0fe400078808ff */
[C---:B0-----:R-:W-:Y:S01]  /*60000*/  LEA R28, P3, R3.reuse, R0, 0x1 ;  /* 0x00000000031c7211 */ /* 0x041fe200078608ff */
[----:B-1----:R-:W3:Y:S03]  /*60010*/  LDL.LU.64 R18, [R1+0x19d8] ;  /* 0x0019d80001127983 */ /* 0x002ee60000300a00 */
[-C--:B------:R-:W-:Y:S01]  /*60020*/  LEA.HI.X.SX32 R29, R3, R2.reuse, 0x1, P3 ;  /* 0x00000002031d7211 */ /* 0x080fe200018f0eff */
[C---:B------:R-:W-:Y:S01]  /*60030*/  IMAD R3, R11.reuse, UR5, RZ ;  /* 0x000000050b037c24 */ /* 0x040fe2000f8e02ff */
[----:B------:R-:W-:Y:S01]  /*60040*/  ISETP.LT.AND P3, PT, R11, UR15, !P0 ;  /* 0x0000000f0b007c0c */ /* 0x000fe2000c761270 */
[----:B------:R-:W4:Y:S01]  /*60050*/  LDL.LU R16, [R1+0x88] ;  /* 0x0000880001107983 */ /* 0x000f220000300800 */
[----:B------:R-:W-:-:S03]  /*60060*/  LEA.HI.X.SX32 R11, R4, R2, 0x1, P4 ;  /* 0x00000002040b7211 */ /* 0x000fc600020f0eff */
[----:B--2---:R-:W2:Y:S04]  /*60070*/  LDL.LU.64 R14, [R1+0x19d0] ;  /* 0x0019d000010e7983 */ /* 0x004ea80000300a00 */
[----:B------:R-:W2:Y:S04]  /*60080*/  LDL.LU R12, [R1+0x8c] ;  /* 0x00008c00010c7983 */ /* 0x000ea80000300800 */
[----:B------:R-:W2:Y:S04]  /*60090*/  LDL.LU R4, [R1+0x80] ;  /* 0x0000800001047983 */ /* 0x000ea80000300800 */
[----:B------:R0:W-:Y:S04]  /*600a0*/  @P1 STG.E.U16 desc[UR8][R28.64], R17 ;  /* 0x000000111c001986 */ /* 0x0001e8000c101508 */
[----:B------:R-:W-:Y:S01]  /*600b0*/  @P2 STG.E.U16 desc[UR8][R10.64], R21 ;  /* 0x000000150a002986 */ /* 0x000fe2000c101508 */
[----:B0-----:R-:W-:-:S04]  /*600c0*/  LEA R28, P5, R3, R0, 0x1 ;  /* 0x00000000031c7211 */ /* 0x001fc800078a08ff */
[----:B------:R-:W-:-:S05]  /*600d0*/  LEA.HI.X.SX32 R29, R3, R2, 0x1, P5 ;  /* 0x00000002031d7211 */ /* 0x000fca00028f0eff */
[----:B------:R0:W-:Y:S04]  /*600e0*/  @P3 STG.E.U16 desc[UR8][R28.64], R25 ;  /* 0x000000191c003986 */ /* 0x0001e8000c101508 */
[----:B0-----:R-:W3:Y:S01]  /*600f0*/  LDL.LU R29, [R1+0x90] ;  /* 0x00009000011d7983 */ /* 0x001ee20000300800 */
[C---:B-----5:R-:W-:Y:S01]  /*60100*/  ISETP.LT.AND P1, PT, R8.reuse, UR15, !P0 ;  /* 0x0000000f08007c0c */ /* 0x060fe2000c721270 */
[----:B------:R-:W-:-:S05]  /*60110*/  IMAD R8, R8, UR5, RZ ;  /* 0x0000000508087c24 */ /* 0x000fca000f8e02ff */
[----:B------:R-:W-:Y:S02]  /*60120*/  LEA R10, P2, R8, R0, 0x1 ;  /* 0x00000000080a7211 */ /* 0x000fe400078408ff */
[----:B------:R-:W-:Y:S02]  /*60130*/  PRMT R9, R24, 0x7632, R9 ;  /* 0x0000763218097816 */ /* 0x000fe40000000009 */
[----:B------:R-:W-:Y:S01]  /*60140*/  LEA.HI.X.SX32 R11, R8, R2, 0x1, P2 ;  /* 0x00000002080b7211 */ /* 0x000fe200010f0eff */
[----:B------:R-:W5:Y:S01]  /*60150*/  LDL.LU R24, [R1+0x98] ;  /* 0x0000980001187983 */ /* 0x000f620000300800 */
[----:B------:R-:W-:Y:S02]  /*60160*/  PRMT R8, R5, 0x7632, R8 ;  /* 0x0000763205087816 */ /* 0x000fe40000000008 */
[----:B------:R-:W-:Y:S01]  /*60170*/  ISETP.LT.AND P2, PT, R20, UR15, !P0 ;  /* 0x0000000f14007c0c */ /* 0x000fe2000c741270 */
[----:B------:R0:W-:Y:S01]  /*60180*/  @P1 STG.E.U16 desc[UR8][R10.64], R9 ;  /* 0x000000090a001986 */ /* 0x0001e2000c101508 */
[----:B------:R-:W-:-:S03]  /*60190*/  PRMT R13, R9, 0x7632, R13 ;  /* 0x00007632090d7816 */ /* 0x000fc6000000000d */
[----:B0-----:R-:W5:Y:S01]  /*601a0*/  LDL.LU.64 R10, [R1+0x19c8] ;  /* 0x0019c800010a7983 */ /* 0x001f620000300a00 */
[C---:B--2---:R-:W-:Y:S01]  /*601b0*/  IMAD R3, R4.reuse, UR5, RZ ;  /* 0x0000000504037c24 */ /* 0x044fe2000f8e02ff */
[----:B------:R-:W-:-:S04]  /*601c0*/  ISETP.LT.AND P4, PT, R4, UR15, !P0 ;  /* 0x0000000f04007c0c */ /* 0x000fc8000c781270 */
[----:B------:R-:W-:-:S04]  /*601d0*/  LEA R4, P3, R3, R0, 0x1 ;  /* 0x0000000003047211 */ /* 0x000fc800078608ff */
[----:B------:R-:W-:Y:S01]  /*601e0*/  LEA.HI.X.SX32 R5, R3, R2, 0x1, P3 ;  /* 0x0000000203057211 */ /* 0x000fe200018f0eff */
[----:B------:R-:W-:-:S04]  /*601f0*/  IMAD R3, R20, UR5, RZ ;  /* 0x0000000514037c24 */ /* 0x000fc8000f8e02ff */
[----:B------:R0:W-:Y:S01]  /*60200*/  @P4 STG.E.U16 desc[UR8][R4.64], R8 ;  /* 0x0000000804004986 */ /* 0x0001e2000c101508 */
[C---:B------:R-:W-:Y:S01]  /*60210*/  ISETP.LT.AND P4, PT, R12.reuse, UR15, !P0 ;  /* 0x0000000f0c007c0c */ /* 0x040fe2000c781270 */
[----:B------:R-:W-:Y:S01]  /*60220*/  IMAD R12, R12, UR5, RZ ;  /* 0x000000050c0c7c24 */ /* 0x000fe2000f8e02ff */
[C---:B0-----:R-:W-:Y:S02]  /*60230*/  LEA R4, P3, R3.reuse, R0, 0x1 ;  /* 0x0000000003047211 */ /* 0x041fe400078608ff */
[----:B------:R-:W-:Y:S02]  /*60240*/  PRMT R8, R6, 0x7632, R8 ;  /* 0x0000763206087816 */ /* 0x000fe40000000008 */
[----:B------:R-:W-:Y:S01]  /*60250*/  LEA.HI.X.SX32 R5, R3, R2, 0x1, P3 ;  /* 0x0000000203057211 */ /* 0x000fe200018f0eff */
[----:B------:R-:W2:Y:S01]  /*60260*/  LDL.LU R6, [R1+0x19c4] ;  /* 0x0019c40001067983 */ /* 0x000ea20000300800 */
[----:B---3--:R-:W-:-:S03]  /*60270*/  IMAD R3, R29, UR5, RZ ;  /* 0x000000051d037c24 */ /* 0x008fc6000f8e02ff */
[----:B------:R0:W-:Y:S04]  /*60280*/  @P2 STG.E.U16 desc[UR8][R4.64], R8 ;  /* 0x0000000804002986 */ /* 0x0001e8000c101508 */
[----:B------:R-:W3:Y:S01]  /*60290*/  LDL.LU R20, [R1+0xa0] ;  /* 0x0000a00001147983 */ /* 0x000ee20000300800 */
[CC--:B0-----:R-:W-:Y:S02]  /*602a0*/  LEA R8, P5, R12.reuse, R0.reuse, 0x1 ;  /* 0x000000000c087211 */ /* 0x0c1fe400078a08ff */
[C---:B------:R-:W-:Y:S02]  /*602b0*/  LEA R4, P6, R3.reuse, R0, 0x1 ;  /* 0x0000000003047211 */ /* 0x040fe400078c08ff */
[-C--:B------:R-:W-:Y:S02]  /*602c0*/  LEA.HI.X.SX32 R9, R12, R2.reuse, 0x1, P5 ;  /* 0x000000020c097211 */ /* 0x080fe400028f0eff */
[----:B------:R-:W2:Y:S01]  /*602d0*/  LDL.LU R12, [R1+0x9c] ;  /* 0x00009c00010c7983 */ /* 0x000ea20000300800 */
[----:B------:R-:W-:-:S03]  /*602e0*/  LEA.HI.X.SX32 R5, R3, R2, 0x1, P6 ;  /* 0x0000000203057211 */ /* 0x000fc600030f0eff */
[----:B------:R-:W2:Y:S01]  /*602f0*/  LDL.LU R3, [R1+0x94] ;  /* 0x0000940001037983 */ /* 0x000ea20000300800 */
[C---:B----4-:R-:W-:Y:S01]  /*60300*/  ISETP.LT.AND P1, PT, R16.reuse, UR15, !P0 ;  /* 0x0000000f10007c0c */ /* 0x050fe2000c721270 */
[----:B------:R-:W-:Y:S01]  /*60310*/  IMAD R16, R16, UR5, RZ ;  /* 0x0000000510107c24 */ /* 0x000fe2000f8e02ff */
[----:B------:R-:W-:-:S04]  /*60320*/  ISETP.LT.AND P3, PT, R29, UR15, !P0 ;  /* 0x0000000f1d007c0c */ /* 0x000fc8000c761270 */
[C---:B------:R-:W-:Y:S02]  /*60330*/  LEA R28, P2, R16.reuse, R0, 0x1 ;  /* 0x00000000101c7211 */ /* 0x040fe400078408ff */
[----:B------:R-:W-:Y:S02]  /*60340*/  PRMT R17, R17, 0x7632, R17 ;  /* 0x0000763211117816 */ /* 0x000fe40000000011 */
[----:B------:R-:W-:Y:S02]  /*60350*/  LEA.HI.X.SX32 R29, R16, R2, 0x1, P2 ;  /* 0x00000002101d7211 */ /* 0x000fe400010f0eff */
[----:B------:R-:W-:-:S03]  /*60360*/  PRMT R16, R13, 0x7632, R16 ;  /* 0x000076320d107816 */ /* 0x000fc60000000010 */
[----:B------:R0:W-:Y:S04]  /*60370*/  @P1 STG.E.U16 desc[UR8][R28.64], R13 ;  /* 0x0000000d1c001986 */ /* 0x0001e8000c101508 */
[----:B------:R-:W-:Y:S04]  /*60380*/  @P4 STG.E.U16 desc[UR8][R8.64], R16 ;  /* 0x0000001008004986 */ /* 0x000fe8000c101508 */
[----:B------:R1:W-:Y:S01]  /*60390*/  @P3 STG.E.U16 desc[UR8][R4.64], R17 ;  /* 0x0000001104003986 */ /* 0x0003e2000c101508 */
[----:B-----5:R-:W-:-:S03]  /*603a0*/  ISETP.LT.AND P2, PT, R24, UR15, !P0 ;  /* 0x0000000f18007c0c */ /* 0x020fc6000c741270 */
[----:B0-----:R-:W4:Y:S04]  /*603b0*/  LDL.LU R28, [R1+0x18] ;  /* 0x00001800011c7983 */ /* 0x001f280000300800 */
[----:B-1----:R-:W5:Y:S01]  /*603c0*/  LDL.LU R17, [R1+0xa8] ;  /* 0x0000a80001117983 */ /* 0x002f620000300800 */
[----:B------:R-:W-:Y:S01]  /*603d0*/  PRMT R21, R21, 0x7632, R21 ;  /* 0x0000763215157816 */ /* 0x000fe20000000015 */
[----:B---3--:R-:W-:Y:S02]  /*603e0*/  IMAD R16, R20, UR5, RZ ;  /* 0x0000000514107c24 */ /* 0x008fe4000f8e02ff */
[C---:B--2---:R-:W-:Y:S01]  /*603f0*/  IMAD R5, R3.reuse, UR5, RZ ;  /* 0x0000000503057c24 */ /* 0x044fe2000f8e02ff */
[----:B------:R-:W-:Y:S01]  /*60400*/  ISETP.LT.AND P4, PT, R3, UR15, !P0 ;  /* 0x0000000f03007c0c */ /* 0x000fe2000c781270 */
[----:B------:R-:W-:-:S02]  /*60410*/  IMAD R3, R24, UR5, RZ ;  /* 0x0000000518037c24 */ /* 0x000fc4000f8e02ff */
[----:B------:R-:W2:Y:S01]  /*60420*/  LDL.LU R24, [R1+0xb0] ;  /* 0x0000b00001187983 */ /* 0x000ea20000300800 */
[-C--:B------:R-:W-:Y:S02]  /*60430*/  LEA R4, P1, R5, R0.reuse, 0x1 ;  /* 0x0000000005047211 */ /* 0x080fe400078208ff */
[----:B------:R-:W-:Y:S01]  /*60440*/  LEA R8, P5, R3, R0, 0x1 ;  /* 0x0000000003087211 */ /* 0x000fe200078a08ff */
[----:B------:R-:W3:Y:S01]  /*60450*/  LDL.LU R29, [R1+0xb4] ;  /* 0x0000b400011d7983 */ /* 0x000ee20000300800 */
[-C--:B------:R-:W-:Y:S02]  /*60460*/  LEA.HI.X.SX32 R5, R5, R2.reuse, 0x1, P1 ;  /* 0x0000000205057211 */ /* 0x080fe400008f0eff */
[----:B------:R-:W-:Y:S02]  /*60470*/  ISETP.LT.AND P1, PT, R20, UR15, !P0 ;  /* 0x0000000f14007c0c */ /* 0x000fe4000c721270 */
[----:B------:R-:W2:Y:S01]  /*60480*/  LDL.LU R20, [R1+0xb8] ;  /* 0x0000b80001147983 */ /* 0x000ea20000300800 */
[----:B------:R-:W-:-:S03]  /*60490*/  LEA.HI.X.SX32 R9, R3, R2, 0x1, P5 ;  /* 0x0000000203097211 */ /* 0x000fc600028f0eff */
[----:B------:R-:W2:Y:S04]  /*604a0*/  LDL.LU R3, [R1+0xa4] ;  /* 0x0000a40001037983 */ /* 0x000ea80000300800 */
[----:B------:R0:W-:Y:S04]  /*604b0*/  @P4 STG.E.U16 desc[UR8][R4.64], R21 ;  /* 0x0000001504004986 */ /* 0x0001e8000c101508 */
[----:B0-----:R-:W3:Y:S01]  /*604c0*/  LDL.LU R21, [R1+0xac] ;  /* 0x0000ac0001157983 */ /* 0x001ee20000300800 */
[C---:B------:R-:W-:Y:S01]  /*604d0*/  IMAD R13, R12.reuse, UR5, RZ ;  /* 0x000000050c0d7c24 */ /* 0x040fe2000f8e02ff */
[----:B------:R-:W-:-:S04]  /*604e0*/  ISETP.LT.AND P3, PT, R12, UR15, !P0 ;  /* 0x0000000f0c007c0c */ /* 0x000fc8000c761270 */
[----:B------:R-:W-:Y:S02]  /*604f0*/  LEA R12, P6, R13, R0, 0x1 ;  /* 0x000000000d0c7211 */ /* 0x000fe400078c08ff */
[----:B------:R-:W-:Y:S02]  /*60500*/  PRMT R25, R25, 0x7632, R25 ;  /* 0x0000763219197816 */ /* 0x000fe40000000019 */
[----:B------:R-:W-:Y:S02]  /*60510*/  LEA.HI.X.SX32 R13, R13, R2, 0x1, P6 ;  /* 0x000000020d0d7211 */ /* 0x000fe400030f0eff */
[C---:B------:R-:W-:Y:S01]  /*60520*/  LEA R4, P4, R16.reuse, R0, 0x1 ;  /* 0x0000000010047211 */ /* 0x040fe200078808ff */
[----:B------:R0:W-:Y:S01]  /*60530*/  @P2 STG.E.U16 desc[UR8][R8.64], R25 ;  /* 0x0000001908002986 */ /* 0x0001e2000c101508 */
[C---:B-----5:R-:W-:Y:S02]  /*60540*/  ISETP.LT.AND P2, PT, R17.reuse, UR15, !P0 ;  /* 0x0000000f11007c0c */ /* 0x060fe4000c741270 */
[----:B------:R-:W-:Y:S01]  /*60550*/  LEA.HI.X.SX32 R5, R16, R2, 0x1, P4 ;  /* 0x0000000210057211 */ /* 0x000fe200020f0eff */
[----:B----4-:R-:W-:Y:S04]  /*60560*/  @P3 STG.E.U16 desc[UR8][R12.64], R28 ;  /* 0x0000001c0c003986 */ /* 0x010fe8000c101508 */
[----:B------:R1:W-:Y:S04]  /*60570*/  @P1 STG.E.U16 desc[UR8][R4.64], R6 ;  /* 0x0000000604001986 */ /* 0x0003e8000c101508 */
[----:B0-----:R-:W4:Y:S01]  /*60580*/  LDL.LU R25, [R1+0xbc] ;  /* 0x0000bc0001197983 */ /* 0x001f220000300800 */
[----:B------:R-:W-:-:S03]  /*60590*/  IMAD R9, R17, UR5, RZ ;  /* 0x0000000511097c24 */ /* 0x000fc6000f8e02ff */
[----:B------:R-:W5:Y:S02]  /*605a0*/  LDL.LU R17, [R1+0xc0] ;  /* 0x0000c00001117983 */ /* 0x000f640000300800 */
[----:B------:R-:W-:-:S04]  /*605b0*/  LEA R8, P5, R9, R0, 0x1 ;  /* 0x0000000009087211 */ /* 0x000fc800078a08ff */
[----:B------:R-:W-:Y:S02]  /*605c0*/  LEA.HI.X.SX32 R9, R9, R2, 0x1, P5 ;  /* 0x0000000209097211 */ /* 0x000fe400028f0eff */
[----:B-1----:R-:W-:Y:S02]  /*605d0*/  PRMT R6, R28, 0x7632, R6 ;  /* 0x000076321c067816 */ /* 0x002fe40000000006 */
[C---:B--2---:R-:W-:Y:S01]  /*605e0*/  ISETP.LT.AND P3, PT, R3.reuse, UR15, !P0 ;  /* 0x0000000f03007c0c */ /* 0x044fe2000c761270 */
[----:B------:R-:W-:-:S05]  /*605f0*/  IMAD R3, R3, UR5, RZ ;  /* 0x0000000503037c24 */ /* 0x000fca000f8e02ff */
[----:B------:R-:W-:-:S04]  /*60600*/  LEA R4, P1, R3, R0, 0x1 ;  /* 0x0000000003047211 */ /* 0x000fc800078208ff */
[----:B------:R-:W-:Y:S01]  /*60610*/  LEA.HI.X.SX32 R5, R3, R2, 0x1, P1 ;  /* 0x0000000203057211 */ /* 0x000fe200008f0eff */
[C---:B------:R-:W-:Y:S01]  /*60620*/  IMAD R3, R24.reuse, UR5, RZ ;  /* 0x0000000518037c24 */ /* 0x040fe2000f8e02ff */
[----:B------:R-:W-:Y:S02]  /*60630*/  ISETP.LT.AND P1, PT, R24, UR15, !P0 ;  /* 0x0000000f18007c0c */ /* 0x000fe4000c721270 */
[----:B------:R-:W2:Y:S04]  /*60640*/  LDL.LU R24, [R1+0xc4] ;  /* 0x0000c40001187983 */ /* 0x000ea80000300800 */
[----:B------:R0:W-:Y:S01]  /*60650*/  @P3 STG.E.U16 desc[UR8][R4.64], R7 ;  /* 0x0000000704003986 */ /* 0x0001e2000c101508 */
[C---:B---3--:R-:W-:Y:S01]  /*60660*/  ISETP.LT.AND P4, PT, R21.reuse, UR15, !P0 ;  /* 0x0000000f15007c0c */ /* 0x048fe2000c781270 */
[----:B------:R-:W-:-:S02]  /*60670*/  IMAD R13, R21, UR5, RZ ;  /* 0x00000005150d7c24 */ /* 0x000fc4000f8e02ff */
[----:B------:R1:W-:Y:S01]  /*60680*/  @P2 STG.E.U16 desc[UR8][R8.64], R10 ;  /* 0x0000000a08002986 */ /* 0x0003e2000c101508 */
[----:B------:R-:W-:Y:S02]  /*60690*/  ISETP.LT.AND P2, PT, R29, UR15, !P0 ;  /* 0x0000000f1d007c0c */ /* 0x000fe4000c741270 */
[----:B0-----:R-:W-:Y:S01]  /*606a0*/  LEA R4, P3, R3, R0, 0x1 ;  /* 0x0000000003047211 */ /* 0x001fe200078608ff */
[----:B-1----:R-:W-:-:S03]  /*606b0*/  IMAD R8, R29, UR5, RZ ;  /* 0x000000051d087c24 */ /* 0x002fc6000f8e02ff */
[----:B------:R-:W-:Y:S01]  /*606c0*/  LEA.HI.X.SX32 R5, R3, R2, 0x1, P3 ;  /* 0x0000000203057211 */ /* 0x000fe200018f0eff */
[----:B------:R-:W3:Y:S01]  /*606d0*/  LDL.LU R29, [R1+0xc8] ;  /* 0x0000c800011d7983 */ /* 0x000ee20000300800 */
[C---:B------:R-:W-:Y:S01]  /*606e0*/  ISETP.LT.AND P3, PT, R20.reuse, UR15, !P0 ;  /* 0x0000000f14007c0c */ /* 0x040fe2000c761270 */
[----:B------:R-:W-:Y:S02]  /*606f0*/  IMAD R3, R20, UR5, RZ ;  /* 0x0000000514037c24 */ /* 0x000fe4000f8e02ff */
[----:B------:R-:W3:Y:S04]  /*60700*/  LDL.LU R21, [R1+0xcc] ;  /* 0x0000cc0001157983 */ /* 0x000ee80000300800 */
[----:B------:R-:W3:Y:S04]  /*60710*/  LDL.LU R20, [R1+0xd0] ;  /* 0x0000d00001147983 */ /* 0x000ee80000300800 */
[----:B------:R-:W3:Y:S01]  /*60720*/  LDL.LU R28, [R1+0xd4] ;  /* 0x0000d400011c7983 */ /* 0x000ee20000300800 */
[----:B------:R-:W-:-:S04]  /*60730*/  LEA R12, P6, R13, R0, 0x1 ;  /* 0x000000000d0c7211 */ /* 0x000fc800078c08ff */
[----:B------:R-:W-:-:S05]  /*60740*/  LEA.HI.X.SX32 R13, R13, R2, 0x1, P6 ;  /* 0x000000020d0d7211 */ /* 0x000fca00030f0eff */
[----:B------:R0:W-:Y:S04]  /*60750*/  @P4 STG.E.U16 desc[UR8][R12.64], R14 ;  /* 0x0000000e0c004986 */ /* 0x0001e8000c101508 */
[----:B------:R1:W-:Y:S01]  /*60760*/  @P1 STG.E.U16 desc[UR8][R4.64], R18 ;  /* 0x0000001204001986 */ /* 0x0003e2000c101508 */
[----:B----4-:R-:W-:Y:S02]  /*60770*/  ISETP.LT.AND P1, PT, R25, UR15, !P0 ;  /* 0x0000000f19007c0c */ /* 0x010fe4000c721270 */
[CC--:B0-----:R-:W-:Y:S02]  /*60780*/  LEA R12, P4, R8.reuse, R0.reuse, 0x1 ;  /* 0x00000000080c7211 */ /* 0x0c1fe400078808ff */
[----:B-1----:R-:W-:Y:S02]  /*60790*/  LEA R4, P5, R3, R0, 0x1 ;  /* 0x0000000003047211 */ /* 0x002fe400078a08ff */
[-C--:B------:R-:W-:Y:S01]  /*607a0*/  LEA.HI.X.SX32 R13, R8, R2.reuse, 0x1, P4 ;  /* 0x00000002080d7211 */ /* 0x080fe200020f0eff */
[----:B------:R-:W-:Y:S01]  /*607b0*/  IMAD R8, R25, UR5, RZ ;  /* 0x0000000519087c24 */ /* 0x000fe2000f8e02ff */
[----:B------:R-:W-:Y:S01]  /*607c0*/  LEA.HI.X.SX32 R5, R3, R2, 0x1, P5 ;  /* 0x0000000203057211 */ /* 0x000fe200028f0eff */
[C---:B-----5:R-:W-:Y:S01]  /*607d0*/  IMAD R3, R17.reuse, UR5, RZ ;  /* 0x0000000511037c24 */ /* 0x060fe2000f8e02ff */
[----:B------:R-:W-:Y:S01]  /*607e0*/  ISETP.LT.AND P4, PT, R17, UR15, !P0 ;  /* 0x0000000f11007c0c */ /* 0x000fe2000c781270 */
[----:B------:R0:W-:Y:S04]  /*607f0*/  @P2 STG.E.U16 desc[UR8][R12.64], R22 ;  /* 0x000000160c002986 */ /* 0x0001e8000c101508 */
[----:B------:R1:W-:Y:S01]  /*60800*/  @P3 STG.E.U16 desc[UR8][R4.64], R26 ;  /* 0x0000001a04003986 */ /* 0x0003e2000c101508 */
[----:B0-----:R-:W-:-:S02]  /*60810*/  LEA R12, P2, R8, R0, 0x1 ;  /* 0x00000000080c7211 */ /* 0x001fc400078408ff */
[C---:B-1----:R-:W-:Y:S02]  /*60820*/  LEA R4, P3, R3.reuse, R0, 0x1 ;  /* 0x0000000003047211 */ /* 0x042fe400078608ff */
[-C--:B------:R-:W-:Y:S02]  /*60830*/  LEA.HI.X.SX32 R13, R8, R2.reuse, 0x1, P2 ;  /* 0x00000002080d7211 */ /* 0x080fe400010f0eff */
[----:B------:R-:W-:Y:S02]  /*60840*/  PRMT R8, R6, 0x7632, R8 ;  /* 0x0000763206087816 */ /* 0x000fe40000000008 */
[----:B------:R-:W-:Y:S01]  /*60850*/  LEA.HI.X.SX32 R5, R3, R2, 0x1, P3 ;  /* 0x0000000203057211 */ /* 0x000fe200018f0eff */
[----:B------:R-:W-:Y:S04]  /*60860*/  @P1 STG.E.U16 desc[UR8][R12.64], R6 ;  /* 0x000000060c001986 */ /* 0x000fe8000c101508 */
[----:B------:R0:W-:Y:S01]  /*60870*/  @P4 STG.E.U16 desc[UR8][R4.64], R8 ;  /* 0x0000000804004986 */ /* 0x0001e2000c101508 */
[----:B------:R-:W-:-:S02]  /*60880*/  PRMT R10, R10, 0x7632, R10 ;  /* 0x000076320a0a7816 */ /* 0x000fc4000000000a */
[----:B0-----:R-:W-:Y:S02]  /*60890*/  PRMT R8, R7, 0x7632, R8 ;  /* 0x0000763207087816 */ /* 0x001fe40000000008 */
[----:B------:R-:W4:Y:S04]  /*608a0*/  LDL.LU R7, [R1+0x19c0] ;  /* 0x0019c00001077983 */ /* 0x000f280000300800 */
[----:B------:R-:W5:Y:S01]  /*608b0*/  LDL.LU R17, [R1+0xd8] ;  /* 0x0000d80001117983 */ /* 0x000f620000300800 */
[----:B------:R-:W-:Y:S02]  /*608c0*/  PRMT R14, R14, 0x7632, R14 ;  /* 0x000076320e0e7816 */ /* 0x000fe4000000000e */
[----:B------:R-:W-:Y:S01]  /*608d0*/  PRMT R18, R18, 0x7632, R18 ;  /* 0x0000763212127816 */ /* 0x000fe20000000012 */
[C---:B--2---:R-:W-:Y:S01]  /*608e0*/  IMAD R3, R24.reuse, UR5, RZ ;  /* 0x0000000518037c24 */ /* 0x044fe2000f8e02ff */
[----:B------:R-:W-:-:S02]  /*608f0*/  ISETP.LT.AND P2, PT, R24, UR15, !P0 ;  /* 0x0000000f18007c0c */ /* 0x000fc4000c741270 */
[----:B------:R-:W2:Y:S02]  /*60900*/  LDL.LU R24, [R1+0xdc] ;  /* 0x0000dc0001187983 */ /* 0x000ea40000300800 */
[----:B------:R-:W-:-:S04]  /*60910*/  LEA R4, P3, R3, R0, 0x1 ;  /* 0x0000000003047211 */ /* 0x000fc800078608ff */
[----:B------:R-:W-:-:S05]  /*60920*/  LEA.HI.X.SX32 R5, R3, R2, 0x1, P3 ;  /* 0x0000000203057211 */ /* 0x000fca00018f0eff */
[----:B------:R0:W-:Y:S01]  /*60930*/  @P2 STG.E.U16 desc[UR8][R4.64], R8 ;  /* 0x0000000804002986 */ /* 0x0001e2000c101508 */
[C---:B---3--:R-:W-:Y:S01]  /*60940*/  IMAD R6, R29.reuse, UR5, RZ ;  /* 0x000000051d067c24 */ /* 0x048fe2000f8e02ff */
[----:B------:R-:W-:Y:S02]  /*60950*/  ISETP.LT.AND P1, PT, R29, UR15, !P0 ;  /* 0x0000000f1d007c0c */ /* 0x000fe4000c721270 */
[----:B------:R-:W3:Y:S01]  /*60960*/  LDL.LU R29, [R1+0xe0] ;  /* 0x0000e000011d7983 */ /* 0x000ee20000300800 */
[C---:B------:R-:W-:Y:S01]  /*60970*/  IMAD R3, R21.reuse, UR5, RZ ;  /* 0x0000000515037c24 */ /* 0x040fe2000f8e02ff */
[----:B------:R-:W-:Y:S01]  /*60980*/  ISETP.LT.AND P4, PT, R21, UR15, !P0 ;  /* 0x0000000f15007c0c */ /* 0x000fe2000c781270 */
[C---:B------:R-:W-:Y:S01]  /*60990*/  IMAD R13, R20.reuse, UR5, RZ ;  /* 0x00000005140d7c24 */ /* 0x040fe2000f8e02ff */
[----:B------:R-:W-:Y:S01]  /*609a0*/  ISETP.LT.AND P3, PT, R20, UR15, !P0 ;  /* 0x0000000f14007c0c */ /* 0x000fe2000c761270 */
[----:B------:R-:W4:Y:S01]  /*609b0*/  LDL.LU R21, [R1+0xe4] ;  /* 0x0000e40001157983 */ /* 0x000f220000300800 */
[----:B0-----:R-:W-:-:S02]  /*609c0*/  LEA R4, P2, R6, R0, 0x1 ;  /* 0x0000000006047211 */ /* 0x001fc400078408ff */
[-C--:B------:R-:W-:Y:S01]  /*609d0*/  LEA R8, P5, R3, R0.reuse, 0x1 ;  /* 0x0000000003087211 */ /* 0x080fe200078a08ff */
[----:B------:R-:W4:Y:S01]  /*609e0*/  LDL.LU R20, [R1+0x1c] ;  /* 0x00001c0001147983 */ /* 0x000f220000300800 */
[----:B------:R-:W-:Y:S02]  /*609f0*/  LEA R12, P6, R13, R0, 0x1 ;  /* 0x000000000d0c7211 */ /* 0x000fe400078c08ff */
[-C--:B------:R-:W-:Y:S02]  /*60a00*/  LEA.HI.X.SX32 R5, R6, R2.reuse, 0x1, P2 ;  /* 0x0000000206057211 */ /* 0x080fe400010f0eff */
[-C--:B------:R-:W-:Y:S02]  /*60a10*/  LEA.HI.X.SX32 R9, R3, R2.reuse, 0x1, P5 ;  /* 0x0000000203097211 */ /* 0x080fe400028f0eff */
[----:B------:R-:W-:Y:S01]  /*60a20*/  LEA.HI.X.SX32 R13, R13, R2, 0x1, P6 ;  /* 0x000000020d0d7211 */ /* 0x000fe200030f0eff */
[----:B------:R-:W-:Y:S04]  /*60a30*/  @P1 STG.E.U16 desc[UR8][R4.64], R10 ;  /* 0x0000000a04001986 */ /* 0x000fe8000c101508 */
[----:B------:R0:W-:Y:S04]  /*60a40*/  @P4 STG.E.U16 desc[UR8][R8.64], R14 ;  /* 0x0000000e08004986 */ /* 0x0001e8000c101508 */
[----:B------:R1:W-:Y:S04]  /*60a50*/  @P3 STG.E.U16 desc[UR8][R12.64], R18 ;  /* 0x000000120c003986 */ /* 0x0003e8000c101508 */
[----:B0-----:R-:W4:Y:S04]  /*60a60*/  LDL.LU R14, [R1+0xec] ;  /* 0x0000ec00010e7983 */ /* 0x001f280000300800 */
[----:B-1----:R-:W4:Y:S01]  /*60a70*/  LDL.LU R18, [R1+0xe8] ;  /* 0x0000e80001127983 */ /* 0x002f220000300800 */
[C---:B------:R-:W-:Y:S01]  /*60a80*/  ISETP.LT.AND P1, PT, R28.reuse, UR15, !P0 ;  /* 0x0000000f1c007c0c */ /* 0x040fe2000c721270 */
[----:B------:R-:W-:-:S02]  /*60a90*/  IMAD R5, R28, UR5, RZ ;  /* 0x000000051c057c24 */ /* 0x000fc4000f8e02ff */
[----:B------:R-:W4:Y:S03]  /*60aa0*/  LDL.LU R28, [R1+0xf0] ;  /* 0x0000f000011c7983 */ /* 0x000f260000300800 */
[----:B------:R-:W-:-:S04]  /*60ab0*/  LEA R4, P6, R5, R0, 0x1 ;  /* 0x0000000005047211 */ /* 0x000fc800078c08ff */
[----:B------:R-:W-:Y:S02]  /*60ac0*/  LEA.HI.X.SX32 R5, R5, R2, 0x1, P6 ;  /* 0x0000000205057211 */ /* 0x000fe400030f0eff */
[----:B------:R-:W-:Y:S02]  /*60ad0*/  PRMT R22, R22, 0x7632, R22 ;  /* 0x0000763216167816 */ /* 0x000fe40000000016 */
[----:B------:R-:W-:-:S03]  /*60ae0*/  PRMT R26, R26, 0x7632, R26 ;  /* 0x000076321a1a7816 */ /* 0x000fc6000000001a */
[----:B------:R0:W-:Y:S01]  /*60af0*/  @P1 STG.E.U16 desc[UR8][R4.64], R22 ;  /* 0x0000001604001986 */ /* 0x0001e2000c101508 */
[C---:B-----5:R-:W-:Y:S01]  /*60b00*/  IMAD R6, R17.reuse, UR5, RZ ;  /* 0x0000000511067c24 */ /* 0x060fe2000f8e02ff */
[----:B------:R-:W-:-:S04]  /*60b10*/  ISETP.LT.AND P3, PT, R17, UR15, !P0 ;  /* 0x0000000f11007c0c */ /* 0x000fc8000c761270 */
[----:B------:R-:W-:-:S04]  /*60b20*/  LEA R8, P5, R6, R0, 0x1 ;  /* 0x0000000006087211 */ /* 0x000fc800078a08ff */
[----:B------:R-:W-:-:S05]  /*60b30*/  LEA.HI.X.SX32 R9, R6, R2, 0x1, P5 ;  /* 0x0000000206097211 */ /* 0x000fca00028f0eff */
[----:B------:R1:W-:Y:S01]  /*60b40*/  @P3 STG.E.U16 desc[UR8][R8.64], R26 ;  /* 0x0000001a08003986 */ /* 0x0003e2000c101508 */
[C---:B--2---:R-:W-:Y:S01]  /*60b50*/  IMAD R3, R24.reuse, UR5, RZ ;  /* 0x0000000518037c24 */ /* 0x044fe2000f8e02ff */
[----:B------:R-:W-:Y:S02]  /*60b60*/  ISETP.LT.AND P2, PT, R24, UR15, !P0 ;  /* 0x0000000f18007c0c */ /* 0x000fe4000c741270 */
[----:B------:R-:W2:Y:S02]  /*60b70*/  LDL.LU R24, [R1+0xc] ;  /* 0x00000c0001187983 */ /* 0x000ea40000300800 */
[C---:B------:R-:W-:Y:S02]  /*60b80*/  LEA R12, P6, R3.reuse, R0, 0x1 ;  /* 0x00000000030c7211 */ /* 0x040fe400078c08ff */
[----:B------:R-:W5:Y:S02]  /*60b90*/  LDL.LU R25, [R1+0xf4] ;  /* 0x0000f40001197983 */ /* 0x000f640000300800 */
[----:B------:R-:W-:Y:S01]  /*60ba0*/  LEA.HI.X.SX32 R13, R3, R2, 0x1, P6 ;  /* 0x00000002030d7211 */ /* 0x000fe200030f0eff */
[C---:B---3--:R-:W-:Y:S01]  /*60bb0*/  IMAD R10, R29.reuse, UR5, RZ ;  /* 0x000000051d0a7c24 */ /* 0x048fe2000f8e02ff */
[----:B------:R-:W-:-:S02]  /*60bc0*/  ISETP.LT.AND P4, PT, R29, UR15, !P0 ;  /* 0x0000000f1d007c0c */ /* 0x000fc4000c781270 */
[----:B------:R-:W3:Y:S01]  /*60bd0*/  LDL.LU R29, [R1+0xf8] ;  /* 0x0000f800011d7983 */ /* 0x000ee20000300800 */
[C---:B----4-:R-:W-:Y:S01]  /*60be0*/  IMAD R3, R21.reuse, UR5, RZ ;  /* 0x0000000515037c24 */ /* 0x050fe2000f8e02ff */
[CC--:B------:R-:W-:Y:S02]  /*60bf0*/  LEA R16, P5, R10.reuse, R0.reuse, 0x1 ;  /* 0x000000000a107211 */ /* 0x0c0fe400078a08ff */
[----:B------:R-:W-:Y:S02]  /*60c00*/  ISETP.LT.AND P1, PT, R21, UR15, !P0 ;  /* 0x0000000f15007c0c */ /* 0x000fe4000c721270 */
[C---:B0-----:R-:W-:Y:S01]  /*60c10*/  LEA R4, P6, R3.reuse, R0, 0x1 ;  /* 0x0000000003047211 */ /* 0x041fe200078c08ff */
[----:B------:R0:W-:Y:S01]  /*60c20*/  @P2 STG.E.U16 desc[UR8][R12.64], R20 ;  /* 0x000000140c002986 */ /* 0x0001e2000c101508 */
[-C--:B------:R-:W-:Y:S02]  /*60c30*/  LEA.HI.X.SX32 R17, R10, R2.reuse, 0x1, P5 ;  /* 0x000000020a117211 */ /* 0x080fe400028f0eff */
[----:B------:R-:W-:Y:S01]  /*60c40*/  LEA.HI.X.SX32 R5, R3, R2, 0x1, P6 ;  /* 0x0000000203057211 */ /* 0x000fe200030f0eff */
[----:B------:R-:W4:Y:S01]  /*60c50*/  LDL.LU R21, [R1+0xfc] ;  /* 0x0000fc0001157983 */ /* 0x000f220000300800 */
[----:B------:R-:W-:-:S03]  /*60c60*/  PRMT R3, R20, 0x7632, R3 ;  /* 0x0000763214037816 */ /* 0x000fc60000000003 */
[----:B-1----:R-:W4:Y:S04]  /*60c70*/  LDL.LU R26, [R1+0x104] ;  /* 0x00010400011a7983 */ /* 0x002f280000300800 */
[----:B------:R-:W4:Y:S01]  /*60c80*/  LDL.LU R22, [R1+0x108] ;  /* 0x0001080001167983 */ /* 0x000f220000300800 */
[----:B------:R-:W-:Y:S02]  /*60c90*/  IMAD R6, R14, UR5, RZ ;  /* 0x000000050e067c24 */ /* 0x000fe4000f8e02ff */
[C---:B------:R-:W-:Y:S01]  /*60ca0*/  IMAD R9, R18.reuse, UR5, RZ ;  /* 0x0000000512097c24 */ /* 0x040fe2000f8e02ff */
[----:B------:R-:W-:Y:S02]  /*60cb0*/  ISETP.LT.AND P3, PT, R18, UR15, !P0 ;  /* 0x0000000f12007c0c */ /* 0x000fe4000c761270 */
[-C--:B------:R-:W-:Y:S01]  /*60cc0*/  LEA R8, P6, R6, R0.reuse, 0x1 ;  /* 0x0000000006087211 */ /* 0x080fe200078c08ff */
[----:B------:R-:W4:Y:S01]  /*60cd0*/  LDL.LU R18, [R1+0x10c] ;  /* 0x00010c0001127983 */ /* 0x000f220000300800 */
[----:B0-----:R-:W-:Y:S01]  /*60ce0*/  LEA R12, P5, R9, R0, 0x1 ;  /* 0x00000000090c7211 */ /* 0x001fe200078a08ff */
[----:B------:R-:W-:Y:S01]  /*60cf0*/  IMAD R10, R28, UR5, RZ ;  /* 0x000000051c0a7c24 */ /* 0x000fe2000f8e02ff */
[----:B------:R-:W-:Y:S01]  /*60d00*/  ISETP.LT.AND P2, PT, R14, UR15, !P0 ;  /* 0x0000000f0e007c0c */ /* 0x000fe2000c741270 */
[----:B------:R0:W-:Y:S01]  /*60d10*/  @P4 STG.E.U16 desc[UR8][R16.64], R7 ;  /* 0x0000000710004986 */ /* 0x0001e2000c101508 */
[----:B------:R-:W-:-:S02]  /*60d20*/  ISETP.LT.AND P4, PT, R28, UR15, !P0 ;  /* 0x0000000f1c007c0c */ /* 0x000fc4000c781270 */
[-C--:B------:R-:W-:Y:S01]  /*60d30*/  LEA.HI.X.SX32 R13, R9, R2.reuse, 0x1, P5 ;  /* 0x00000002090d7211 */ /* 0x080fe200028f0eff */
[----:B------:R-:W4:Y:S01]  /*60d40*/  LDL.LU R20, [R1+0x110] ;  /* 0x0001100001147983 */ /* 0x000f220000300800 */
[----:B------:R-:W-:-:S03]  /*60d50*/  LEA.HI.X.SX32 R9, R6, R2, 0x1, P6 ;  /* 0x0000000206097211 */ /* 0x000fc600030f0eff */
[----:B------:R-:W4:Y:S04]  /*60d60*/  LDL.LU R14, [R1+0x114] ;  /* 0x00011400010e7983 */ /* 0x000f280000300800 */
[----:B------:R-:W4:Y:S04]  /*60d70*/  LDL.LU R28, [R1+0x118] ;  /* 0x00011800011c7983 */ /* 0x000f280000300800 */
[----:B------:R-:W4:Y:S01]  /*60d80*/  LDL.LU R6, [R1+0x100] ;  /* 0x0001000001067983 */ /* 0x000f220000300800 */
[----:B0-----:R-:W-:-:S04]  /*60d90*/  LEA R16, P5, R10, R0, 0x1 ;  /* 0x000000000a107211 */ /* 0x001fc800078a08ff */
[----:B------:R-:W-:Y:S01]  /*60da0*/  LEA.HI.X.SX32 R17, R10, R2, 0x1, P5 ;  /* 0x000000020a117211 */ /* 0x000fe200028f0eff */
[----:B--2---:R0:W-:Y:S01]  /*60db0*/  @P1 STG.E.U16 desc[UR8][R4.64], R24 ;  /* 0x0000001804001986 */ /* 0x0041e2000c101508 */
[C---:B-----5:R-:W-:Y:S01]  /*60dc0*/  ISETP.LT.AND P1, PT, R25.reuse, UR15, !P0 ;  /* 0x0000000f19007c0c */ /* 0x060fe2000c721270 */
[----:B------:R-:W-:Y:S02]  /*60dd0*/  IMAD R25, R25, UR5, RZ ;  /* 0x0000000519197c24 */ /* 0x000fe4000f8e02ff */
[----:B------:R1:W-:Y:S04]  /*60de0*/  @P3 STG.E.U16 desc[UR8][R12.64], R11 ;  /* 0x0000000b0c003986 */ /* 0x0003e8000c101508 */
[----:B------:R2:W-:Y:S01]  /*60df0*/  @P2 STG.E.U16 desc[UR8][R8.64], R15 ;  /* 0x0000000f08002986 */ /* 0x0005e2000c101508 */
[----:B0-----:R-:W-:-:S03]  /*60e00*/  LEA R4, P6, R25, R0, 0x1 ;  /* 0x0000000019047211 */ /* 0x001fc600078c08ff */
[----:B------:R0:W-:Y:S01]  /*60e10*/  @P4 STG.E.U16 desc[UR8][R16.64], R19 ;  /* 0x0000001310004986 */ /* 0x0001e2000c101508 */
[----:B------:R-:W-:Y:S02]  /*60e20*/  LEA.HI.X.SX32 R5, R25, R2, 0x1, P6 ;  /* 0x0000000219057211 */ /* 0x000fe400030f0eff */
[C---:B---3--:R-:W-:Y:S01]  /*60e30*/  ISETP.LT.AND P3, PT, R29.reuse, UR15, !P0 ;  /* 0x0000000f1d007c0c */ /* 0x048fe2000c761270 */
[----:B------:R-:W-:Y:S01]  /*60e40*/  IMAD R29, R29, UR5, RZ ;  /* 0x000000051d1d7c24 */ /* 0x000fe2000f8e02ff */
[----:B-1----:R-:W-:-:S04]  /*60e50*/  PRMT R11, R7, 0x7632, R11 ;  /* 0x00007632070b7816 */ /* 0x002fc8000000000b */
[----:B--2---:R-:W-:Y:S02]  /*60e60*/  LEA R8, P5, R29, R0, 0x1 ;  /* 0x000000001d087211 */ /* 0x004fe400078a08ff */
[C---:B----4-:R-:W-:Y:S01]  /*60e70*/  ISETP.LT.AND P2, PT, R21.reuse, UR15, !P0 ;  /* 0x0000000f15007c0c */ /* 0x050fe2000c741270 */
[----:B------:R-:W-:Y:S01]  /*60e80*/  IMAD R21, R21, UR5, RZ ;  /* 0x0000000515157c24 */ /* 0x000fe2000f8e02ff */
[----:B------:R-:W-:Y:S01]  /*60e90*/  LEA.HI.X.SX32 R9, R29, R2, 0x1, P5 ;  /* 0x000000021d097211 */ /* 0x000fe200028f0eff */
[----:B0-----:R-:W-:Y:S01]  /*60ea0*/  IMAD R17, R26, UR5, RZ ;  /* 0x000000051a117c24 */ /* 0x001fe2000f8e02ff */
[----:B------:R0:W-:Y:S04]  /*60eb0*/  @P1 STG.E.U16 desc[UR8][R4.64], R23 ;  /* 0x0000001704001986 */ /* 0x0001e8000c101508 */
[----:B------:R1:W-:Y:S01]  /*60ec0*/  @P3 STG.E.U16 desc[UR8][R8.64], R27 ;  /* 0x0000001b08003986 */ /* 0x0003e2000c101508 */
[----:B------:R-:W-:-:S02]  /*60ed0*/  IMAD R25, R18, UR5, RZ ;  /* 0x0000000512197c24 */ /* 0x000fc4000f8e02ff */
[----:B------:R-:W-:Y:S01]  /*60ee0*/  IMAD R29, R20, UR5, RZ ;  /* 0x00000005141d7c24 */ /* 0x000fe2000f8e02ff */
[C---:B------:R-:W-:Y:S01]  /*60ef0*/  ISETP.LT.AND P4, PT, R6.reuse, UR15, !P0 ;  /* 0x0000000f06007c0c */ /* 0x040fe2000c781270 */
[----:B------:R-:W-:Y:S01]  /*60f00*/  IMAD R13, R6, UR5, RZ ;  /* 0x00000005060d7c24 */ /* 0x000fe2000f8e02ff */
[----:B------:R-:W-:-:S04]  /*60f10*/  LEA R6, P6, R21, R0, 0x1 ;  /* 0x0000000015067211 */ /* 0x000fc800078c08ff */
[----:B------:R-:W-:Y:S02]  /*60f20*/  LEA R12, P5, R13, R0, 0x1 ;  /* 0x000000000d0c7211 */ /* 0x000fe400078a08ff */
[-C--:B------:R-:W-:Y:S01]  /*60f30*/  LEA.HI.X.SX32 R7, R21, R2.reuse, 0x1, P6 ;  /* 0x0000000215077211 */ /* 0x080fe200030f0eff */
[----:B------:R-:W-:Y:S01]  /*60f40*/  IMAD R21, R22, UR5, RZ ;  /* 0x0000000516157c24 */ /* 0x000fe2000f8e02ff */
[----:B------:R-:W-:Y:S01]  /*60f50*/  LEA.HI.X.SX32 R13, R13, R2, 0x1, P5 ;  /* 0x000000020d0d7211 */ /* 0x000fe200028f0eff */
[----:B------:R-:W-:Y:S01]  /*60f60*/  IMAD R10, R14, UR5, RZ ;  /* 0x000000050e0a7c24 */ /* 0x000fe2000f8e02ff */
[-C--:B0-----:R-:W-:Y:S01]  /*60f70*/  LEA R4, P6, R17, R0.reuse, 0x1 ;  /* 0x0000000011047211 */ /* 0x081fe200078c08ff */
[----:B------:R0:W-:Y:S01]  /*60f80*/  @P2 STG.E.U16 desc[UR8][R6.64], R3 ;  /* 0x0000000306002986 */ /* 0x0001e2000c101508 */
[----:B-1----:R-:W-:Y:S02]  /*60f90*/  LEA R8, P2, R25, R0, 0x1 ;  /* 0x0000000019087211 */ /* 0x002fe400078408ff */
[----:B------:R-:W-:Y:S01]  /*60fa0*/  LEA.HI.X.SX32 R5, R17, R2, 0x1, P6 ;  /* 0x0000000211057211 */ /* 0x000fe200030f0eff */
[----:B------:R1:W-:Y:S01]  /*60fb0*/  @P4 STG.E.U16 desc[UR8][R12.64], R11 ;  /* 0x0000000b0c004986 */ /* 0x0003e2000c101508 */
[----:B------:R-:W-:-:S02]  /*60fc0*/  ISETP.LT.AND P5, PT, R26, UR15, !P0 ;  /* 0x0000000f1a007c0c */ /* 0x000fc4000c7a1270 */
[-C--:B0-----:R-:W-:Y:S01]  /*60fd0*/  LEA R6, P1, R21, R0.reuse, 0x1 ;  /* 0x0000000015067211 */ /* 0x081fe200078208ff */
[----:B------:R-:W-:Y:S01]  /*60fe0*/  IMAD R3, R28, UR5, RZ ;  /* 0x000000051c037c24 */ /* 0x000fe2000f8e02ff */
[----:B-1----:R-:W-:Y:S02]  /*60ff0*/  LEA R12, P6, R29, R0, 0x1 ;  /* 0x000000001d0c7211 */ /* 0x002fe400078c08ff */
[----:B------:R-:W-:Y:S02]  /*61000*/  LEA.HI.X.SX32 R7, R21, R2, 0x1, P1 ;  /* 0x0000000215077211 */ /* 0x000fe400008f0eff */
[----:B------:R-:W-:Y:S02]  /*61010*/  LEA R16, P1, R10, R0, 0x1 ;  /* 0x000000000a107211 */ /* 0x000fe400078208ff */
[----:B------:R-:W-:Y:S02]  /*61020*/  ISETP.LT.AND P4, PT, R22, UR15, !P0 ;  /* 0x0000000f16007c0c */ /* 0x000fe4000c781270 */
[----:B------:R-:W-:-:S02]  /*61030*/  LEA.HI.X.SX32 R9, R25, R2, 0x1, P2 ;  /* 0x0000000219097211 */ /* 0x000fc400010f0eff */
[----:B------:R-:W-:Y:S02]  /*61040*/  ISETP.LT.AND P3, PT, R18, UR15, !P0 ;  /* 0x0000000f12007c0c */ /* 0x000fe4000c761270 */
[----:B------:R-:W-:Y:S02]  /*61050*/  ISETP.LT.AND P2, PT, R20, UR15, !P0 ;  /* 0x0000000f14007c0c */ /* 0x000fe4000c741270 */
[----:B------:R-:W-:Y:S02]  /*61060*/  LEA.HI.X.SX32 R13, R29, R2, 0x1, P6 ;  /* 0x000000021d0d7211 */ /* 0x000fe400030f0eff */
[----:B------:R-:W-:Y:S02]  /*61070*/  LEA R20, P6, R3, R0, 0x1 ;  /* 0x0000000003147211 */ /* 0x000fe400078c08ff */
[----:B------:R-:W-:Y:S02]  /*61080*/  LEA.HI.X.SX32 R17, R10, R2, 0x1, P1 ;  /* 0x000000020a117211 */ /* 0x000fe400008f0eff */
[----:B------:R-:W-:-:S02]  /*61090*/  ISETP.LT.AND P1, PT, R14, UR15, !P0 ;  /* 0x0000000f0e007c0c */ /* 0x000fc4000c721270 */
[----:B------:R-:W-:Y:S02]  /*610a0*/  ISETP.LT.AND P0, PT, R28, UR15, !P0 ;  /* 0x0000000f1c007c0c */ /* 0x000fe4000c701270 */
[----:B------:R-:W-:Y:S02]  /*610b0*/  LEA.HI.X.SX32 R21, R3, R2, 0x1, P6 ;  /* 0x0000000203157211 */ /* 0x000fe400030f0eff */
[----:B------:R-:W-:Y:S02]  /*610c0*/  PRMT R2, R24, 0x7632, R2 ;  /* 0x0000763218027816 */ /* 0x000fe40000000002 */
[----:B------:R-:W-:Y:S02]  /*610d0*/  PRMT R3, R11, 0x7632, R3 ;  /* 0x000076320b037816 */ /* 0x000fe40000000003 */
[----:B------:R-:W-:Y:S02]  /*610e0*/  PRMT R15, R15, 0x7632, R15 ;  /* 0x000076320f0f7816 */ /* 0x000fe4000000000f */
[----:B------:R-:W-:Y:S01]  /*610f0*/  PRMT R19, R19, 0x7632, R19 ;  /* 0x0000763213137816 */ /* 0x000fe20000000013 */
[----:B------:R0:W-:Y:S01]  /*61100*/  @P5 STG.E.U16 desc[UR8][R4.64], R2 ;  /* 0x0000000204005986 */ /* 0x0001e2000c101508 */
[----:B------:R-:W-:-:S03]  /*61110*/  PRMT R23, R23, 0x7632, R23 ;  /* 0x0000763217177816 */ /* 0x000fc60000000017 */
[----:B------:R0:W-:Y:S04]  /*61120*/  @P4 STG.E.U16 desc[UR8][R6.64], R3 ;  /* 0x0000000306004986 */ /* 0x0001e8000c101508 */
[----:B------:R0:W-:Y:S04]  /*61130*/  @P3 STG.E.U16 desc[UR8][R8.64], R15 ;  /* 0x0000000f08003986 */ /* 0x0001e8000c101508 */
[----:B------:R0:W-:Y:S04]  /*61140*/  @P2 STG.E.U16 desc[UR8][R12.64], R19 ;  /* 0x000000130c002986 */ /* 0x0001e8000c101508 */
[----:B------:R0:W-:Y:S01]  /*61150*/  @P1 STG.E.U16 desc[UR8][R16.64], R23 ;  /* 0x0000001710001986 */ /* 0x0001e2000c101508 */
[----:B------:R-:W-:Y:S05]  /*61160*/  @!P0 EXIT ;  /* 0x000000000000894d */ /* 0x000fea0003800000 */
[----:B------:R-:W-:-:S05]  /*61170*/  PRMT R10, R27, 0x7632, R10 ;  /* 0x000076321b0a7816 */ /* 0x000fca000000000a */
[----:B------:R-:W-:Y:S01]  /*61180*/  STG.E.U16 desc[UR8][R20.64], R10 ;  /* 0x0000000a14007986 */ /* 0x000fe2000c101508 */
[----:B------:R-:W-:Y:S05]  /*61190*/  EXIT ;  /* 0x000000000000794d */ /* 0x000fea0003800000 */
.L_x_3:
[----:B------:R-:W-:-:S00]  /*611a0*/  BRA `(.L_x_3) ;  /* 0xfffffffc00fc7947 */ /* 0x000fc0000383ffff */
[----:B------:R-:W-:-:S00]  /*611b0*/  NOP ;  /* 0x0000000000007918 */ /* 0x000fc00000000000 */
        /* <DEDUP_REMOVED lines=12> */
.L_x_4:


//--------------------- .nv.shared.matmul_kernel  --------------------------
	.section	.nv.shared.matmul_kernel,"aw",@nobits
	.sectionflags	@""
	.align	16
	.zero		1024


//--------------------- .nv.shared.reserved.0     --------------------------
	.section	.nv.shared.reserved.0,"aw",@nobits
	.weak		__nv_reservedSMEM_offset_0_alias
	.size		__nv_reservedSMEM_offset_0_alias, 0, 64
	.other		__nv_reservedSMEM_offset_0_alias,@"STO_CUDA_RESERVED_SHARED STV_DEFAULT"
__nv_reservedSMEM_offset_0_alias:
	.zero		0
	.zero		64


//--------------------- .nv.constant0.matmul_kernel --------------------------
	.section	.nv.constant0.matmul_kernel,"a",@progbits
	.sectionflags	@""
	.align	4
.nv.constant0.matmul_kernel:
	.zero		976


//--------------------- SYMBOLS --------------------------

	.type		.nv.reservedSmem.offset0,@object
	.size		.nv.reservedSmem.offset0,0x4
	.type		.nv.reservedSmem.cap,@object
	.size		.nv.reservedSmem.cap,0x4
